def matmul_kernel(
    a_ptr,
    b_ptr,
    c_ptr,
    M,
    N,
    K,
    stride_am,
    stride_ak,
    stride_bk,
    stride_bn,
    stride_cm,
    stride_cn,
    BLOCK_M: tl.constexpr,
    BLOCK_N: tl.constexpr,
    BLOCK_K: tl.constexpr,
    GROUP_M: tl.constexpr,
):
    pid = tl.program_id(axis=0)
    num_pid_m = tl.cdiv(M, BLOCK_M)
    num_pid_n = tl.cdiv(N, BLOCK_N)
    num_pid_in_group = GROUP_M * num_pid_n
    group_id = pid // num_pid_in_group
    first_pid_m = group_id * GROUP_M
    group_size_m = min(num_pid_m - first_pid_m, GROUP_M)
    pid_m = first_pid_m + ((pid % num_pid_in_group) % group_size_m)
    pid_n = (pid % num_pid_in_group) // group_size_m

    offs_am = (pid_m * BLOCK_M + tl.arange(0, BLOCK_M)) % M
    offs_bn = (pid_n * BLOCK_N + tl.arange(0, BLOCK_N)) % N
    offs_k = tl.arange(0, BLOCK_K)
    a_ptrs = a_ptr + offs_am[:, None] * stride_am + offs_k[None, :] * stride_ak
    b_ptrs = b_ptr + offs_k[:, None] * stride_bk + offs_bn[None, :] * stride_bn

    acc = tl.zeros((BLOCK_M, BLOCK_N), dtype=tl.float32)
    for kk in range(0, tl.cdiv(K, BLOCK_K)):
        a = tl.load(a_ptrs, mask=offs_k[None, :] < K - kk * BLOCK_K, other=0.0)
        b = tl.load(b_ptrs, mask=offs_k[:, None] < K - kk * BLOCK_K, other=0.0)
        acc = tl.dot(a, b, acc)
        a_ptrs += BLOCK_K * stride_ak
        b_ptrs += BLOCK_K * stride_bk

    c = acc.to(c_ptr.dtype.element_ty)
    offs_cm = pid_m * BLOCK_M + tl.arange(0, BLOCK_M)
    offs_cn = pid_n * BLOCK_N + tl.arange(0, BLOCK_N)
    c_ptrs = c_ptr + offs_cm[:, None] * stride_cm + offs_cn[None, :] * stride_cn
    mask = (offs_cm[:, None] < M) & (offs_cn[None, :] < N)
    tl.store(c_ptrs, c, mask=mask)

# config = {"BLOCK_K": 128, "BLOCK_M": 128, "BLOCK_N": 512, "GROUP_M": 8, "arch": "sm_100", "dtype": "fp8e4m3", "num_ctas": 2, "num_stages": 3, "num_warps": 4}
# arch = sm_100


// ===== COMPILED SASS (sm_100a) =====

	.target	sm_100a

	.elftype	@"ET_EXEC"


//--------------------- .note.nv.tkinfo           --------------------------
	.section	.note.nv.tkinfo,"",@"SHT_NOTE"
	.sectionflags	@"SHF_NOTE_NV_TKINFO"
	.tkinfo
        /*0018*/ 	.word	0x00000081
        /*0030*/ 	.string	""
        /*0030*/ 	.string	"ptxas-blackwell"
        /*0030*/ 	.string	"Cuda compilation tools, release 12.9, V12.9.86"
        /*0030*/ 	.string	"Build cuda_12.9.r12.9/compiler.36037853_0"
        /*0030*/ 	.string	"-v  -suppress-debug-info  -lineinfo  -arch sm_100a "



//--------------------- .note.nv.cuver            --------------------------
	.section	.note.nv.cuver,"",@"SHT_NOTE"
	.sectionflags	@"SHF_NOTE_NV_CUVER"
        /*0018*/ 	.short	0x0001
        /*001a*/ 	.short	0x0064
        /*001c*/ 	.short	0x0001
        /*001e*/ 	.short	0x0000
        /*0020*/ 	.short	0x0001
        /*0022*/ 	.short	0x0000


//--------------------- .nv.info                  --------------------------
	.section	.nv.info,"",@"SHT_CUDA_INFO"
	.align	4


	//----- nvinfo : EIATTR_REGCOUNT
	.align		4
        /*0000*/ 	.byte	0x04, 0x2f
        /*0002*/ 	.short	(.L_4 - .L_3)
	.align		4
.L_3:
        /*0004*/ 	.word	index@(matmul_kernel)
        /*0008*/ 	.word	0x00000060


	//----- nvinfo : EIATTR_FRAME_SIZE
	.align		4
.L_4:
        /*000c*/ 	.byte	0x04, 0x11
        /*000e*/ 	.short	(.L_6 - .L_5)
	.align		4
.L_5:
        /*0010*/ 	.word	index@($__internal_2_$__cuda_sm10x_tcgen05_guardrail_trap_unallocated_columns_being_dealloced)
        /*0014*/ 	.word	0x00001818


	//----- nvinfo : EIATTR_FRAME_SIZE
	.align		4
.L_6:
        /*0018*/ 	.byte	0x04, 0x11
        /*001a*/ 	.short	(.L_8 - .L_7)
	.align		4
.L_7:
        /*001c*/ 	.word	index@($__internal_1_$__cuda_sm10x_tcgen05_guardrail_trap_phase_invalid_during_alloc)
        /*0020*/ 	.word	0x00001818


	//----- nvinfo : EIATTR_FRAME_SIZE
	.align		4
.L_8:
        /*0024*/ 	.byte	0x04, 0x11
        /*0026*/ 	.short	(.L_10 - .L_9)
	.align		4
.L_9:
        /*0028*/ 	.word	index@($__internal_0_$__cuda_sm10x_tcgen05_guardrail_trap_col_being_dealloced_not_returned_by_alloc)
        /*002c*/ 	.word	0x00001818


	//----- nvinfo : EIATTR_FRAME_SIZE
	.align		4
.L_10:
        /*0030*/ 	.byte	0x04, 0x11
        /*0032*/ 	.short	(.L_12 - .L_11)
	.align		4
.L_11:
        /*0034*/ 	.word	index@(matmul_kernel)
        /*0038*/ 	.word	0x00001818


	//----- nvinfo : EIATTR_MIN_STACK_SIZE
	.align		4
.L_12:
        /*003c*/ 	.byte	0x04, 0x12
        /*003e*/ 	.short	(.L_14 - .L_13)
	.align		4
.L_13:
        /*0040*/ 	.word	index@(matmul_kernel)
        /*0044*/ 	.word	0x00001818
.L_14:


//--------------------- .nv.info.matmul_kernel    --------------------------
	.section	.nv.info.matmul_kernel,"",@"SHT_CUDA_INFO"
	.sectionflags	@""
	.align	4


	//----- nvinfo : EIATTR_CUDA_API_VERSION
	.align		4
        /*0000*/ 	.byte	0x04, 0x37
        /*0002*/ 	.short	(.L_16 - .L_15)
.L_15:
        /*0004*/ 	.word	0x00000081


	//----- nvinfo : EIATTR_KPARAM_INFO
	.align		4
.L_16:
        /*0008*/ 	.byte	0x04, 0x17
        /*000a*/ 	.short	(.L_18 - .L_17)
.L_17:
        /*000c*/ 	.word	0x00000000
        /*0010*/ 	.short	0x000d
        /*0012*/ 	.short	0x0048
        /*0014*/ 	.byte	0x00, 0xf4, 0x21, 0x00


	//----- nvinfo : EIATTR_KPARAM_INFO
	.align		4
.L_18:
        /*0018*/ 	.byte	0x04, 0x17
        /*001a*/ 	.short	(.L_20 - .L_19)
.L_19:
        /*001c*/ 	.word	0x00000000
        /*0020*/ 	.short	0x000c
        /*0022*/ 	.short	0x0040
        /*0024*/ 	.byte	0x00, 0xf4, 0x21, 0x00


	//----- nvinfo : EIATTR_KPARAM_INFO
	.align		4
.L_20:
        /*0028*/ 	.byte	0x04, 0x17
        /*002a*/ 	.short	(.L_22 - .L_21)
.L_21:
        /*002c*/ 	.word	0x00000000
        /*0030*/ 	.short	0x000b
        /*0032*/ 	.short	0x0038
        /*0034*/ 	.byte	0x00, 0xf0, 0x11, 0x00


	//----- nvinfo : EIATTR_KPARAM_INFO
	.align		4
.L_22:
        /*0038*/ 	.byte	0x04, 0x17
        /*003a*/ 	.short	(.L_24 - .L_23)
.L_23:
        /*003c*/ 	.word	0x00000000
        /*0040*/ 	.short	0x000a
        /*0042*/ 	.short	0x0034
        /*0044*/ 	.byte	0x00, 0xf0, 0x11, 0x00


	//----- nvinfo : EIATTR_KPARAM_INFO
	.align		4
.L_24:
        /*0048*/ 	.byte	0x04, 0x17
        /*004a*/ 	.short	(.L_26 - .L_25)
.L_25:
        /*004c*/ 	.word	0x00000000
        /*0050*/ 	.short	0x0009
        /*0052*/ 	.short	0x0030
        /*0054*/ 	.byte	0x00, 0xf0, 0x11, 0x00


	//----- nvinfo : EIATTR_KPARAM_INFO
	.align		4
.L_26:
        /*0058*/ 	.byte	0x04, 0x17
        /*005a*/ 	.short	(.L_28 - .L_27)
.L_27:
        /*005c*/ 	.word	0x00000000
        /*0060*/ 	.short	0x0008
        /*0062*/ 	.short	0x002c
        /*0064*/ 	.byte	0x00, 0xf0, 0x11, 0x00


	//----- nvinfo : EIATTR_KPARAM_INFO
	.align		4
.L_28:
        /*0068*/ 	.byte	0x04, 0x17
        /*006a*/ 	.short	(.L_30 - .L_29)
.L_29:
        /*006c*/ 	.word	0x00000000
        /*0070*/ 	.short	0x0007
        /*0072*/ 	.short	0x0028
        /*0074*/ 	.byte	0x00, 0xf0, 0x11, 0x00


	//----- nvinfo : EIATTR_KPARAM_INFO
	.align		4
.L_30:
        /*0078*/ 	.byte	0x04, 0x17
        /*007a*/ 	.short	(.L_32 - .L_31)
.L_31:
        /*007c*/ 	.word	0x00000000
        /*0080*/ 	.short	0x0006
        /*0082*/ 	.short	0x0024
        /*0084*/ 	.byte	0x00, 0xf0, 0x11, 0x00


	//----- nvinfo : EIATTR_KPARAM_INFO
	.align		4
.L_32:
        /*0088*/ 	.byte	0x04, 0x17
        /*008a*/ 	.short	(.L_34 - .L_33)
.L_33:
        /*008c*/ 	.word	0x00000000
        /*0090*/ 	.short	0x0005
        /*0092*/ 	.short	0x0020
        /*0094*/ 	.byte	0x00, 0xf0, 0x11, 0x00


	//----- nvinfo : EIATTR_KPARAM_INFO
	.align		4
.L_34:
        /*0098*/ 	.byte	0x04, 0x17
        /*009a*/ 	.short	(.L_36 - .L_35)
.L_35:
        /*009c*/ 	.word	0x00000000
        /*00a0*/ 	.short	0x0004
        /*00a2*/ 	.short	0x001c
        /*00a4*/ 	.byte	0x00, 0xf0, 0x11, 0x00


	//----- nvinfo : EIATTR_KPARAM_INFO
	.align		4
.L_36:
        /*00a8*/ 	.byte	0x04, 0x17
        /*00aa*/ 	.short	(.L_38 - .L_37)
.L_37:
        /*00ac*/ 	.word	0x00000000
        /*00b0*/ 	.short	0x0003
        /*00b2*/ 	.short	0x0018
        /*00b4*/ 	.byte	0x00, 0xf0, 0x11, 0x00


	//----- nvinfo : EIATTR_KPARAM_INFO
	.align		4
.L_38:
        /*00b8*/ 	.byte	0x04, 0x17
        /*00ba*/ 	.short	(.L_40 - .L_39)
.L_39:
        /*00bc*/ 	.word	0x00000000
        /*00c0*/ 	.short	0x0002
        /*00c2*/ 	.short	0x0010
        /*00c4*/ 	.byte	0x00, 0xf4, 0x21, 0x00


	//----- nvinfo : EIATTR_KPARAM_INFO
	.align		4
.L_40:
        /*00c8*/ 	.byte	0x04, 0x17
        /*00ca*/ 	.short	(.L_42 - .L_41)
.L_41:
        /*00cc*/ 	.word	0x00000000
        /*00d0*/ 	.short	0x0001
        /*00d2*/ 	.short	0x0008
        /*00d4*/ 	.byte	0x00, 0xf4, 0x21, 0x00


	//----- nvinfo : EIATTR_KPARAM_INFO
	.align		4
.L_42:
        /*00d8*/ 	.byte	0x04, 0x17
        /*00da*/ 	.short	(.L_44 - .L_43)
.L_43:
        /*00dc*/ 	.word	0x00000000
        /*00e0*/ 	.short	0x0000
        /*00e2*/ 	.short	0x0000
        /*00e4*/ 	.byte	0x00, 0xf4, 0x21, 0x00


	//----- nvinfo : EIATTR_EXPLICIT_CLUSTER
	.align		4
.L_44:
        /*00e8*/ 	.byte	0x01, 0x3e
	.zero		2


	//----- nvinfo : EIATTR_CTA_PER_CLUSTER
	.align		4
        /*00ec*/ 	.byte	0x04, 0x3d
        /*00ee*/ 	.short	(.L_46 - .L_45)
.L_45:
        /*00f0*/ 	.word	0x00000002
        /*00f4*/ 	.word	0x00000001
        /*00f8*/ 	.word	0x00000001


	//----- nvinfo : EIATTR_AT_ENTRY_FRAGMENTS
	.align		4
.L_46:
        /*00fc*/ 	.byte	0x04, 0x4f
        /*00fe*/ 	.short	(.L_48 - .L_47)


	//   ....[0]....
.L_47:
        /*0100*/ 	.word	0x00000004


	//----- nvinfo : EIATTR_RESERVED_SMEM_USED
	.align		4
.L_48:
        /*0104*/ 	.byte	0x01, 0x41
	.zero		2


	//----- nvinfo : EIATTR_SPARSE_MMA_MASK
	.align		4
        /*0108*/ 	.byte	0x03, 0x50
        /*010a*/ 	.short	0x0000


	//----- nvinfo : EIATTR_TCGEN05_1CTA_USED
	.align		4
        /*010c*/ 	.byte	0x01, 0x51
	.zero		2


	//----- nvinfo : EIATTR_MAXREG_COUNT
	.align		4
        /*0110*/ 	.byte	0x03, 0x1b
        /*0112*/ 	.short	0x00ff


	//----- nvinfo : EIATTR_NUM_BARRIERS
	.align		4
        /*0114*/ 	.byte	0x02, 0x4c
        /*0116*/ 	.byte	0x01
	.zero		1


	//----- nvinfo : EIATTR_ANNOTATIONS
	.align		4
        /*0118*/ 	.byte	0x04, 0x55
        /*011a*/ 	.short	(.L_50 - .L_49)


	//   ....[0]....
.L_49:
        /*011c*/ 	.word	0x00000001
        /*0120*/ 	.byte	0xd0, 0x03, 0x00, 0x00, 0x01, 0x00, 0x00, 0x00, 0x20, 0x0a, 0x00, 0x00, 0x01, 0x00, 0x00, 0x00
        /* <DEDUP_REMOVED lines=2944> */
        /*b930*/ 	.byte	0xd0, 0x6a, 0x04, 0x00, 0x01, 0x00, 0x00, 0x00, 0xe0, 0x6a, 0x04, 0x00


	//----- nvinfo : EIATTR_INT_WARP_WIDE_INSTR_OFFSETS
	.align		4
.L_50:
        /*b93c*/ 	.byte	0x04, 0x31
        /*b93e*/ 	.short	(.L_52 - .L_51)


	//   ....[0]....
.L_51:
        /*b940*/ 	.word	0x0000b440


	//   ....[1]....
        /*b944*/ 	.word	0x0000b490


	//   ....[2]....
        /*b948*/ 	.word	0x000157c0


	//   ....[3]....
        /*b94c*/ 	.word	0x00047000


	//   ....[4]....
        /*b950*/ 	.word	0x00047050


	//----- nvinfo : EIATTR_COOP_GROUP_MASK_REGIDS
	.align		4
.L_52:
        /*b954*/ 	.byte	0x04, 0x29
        /*b956*/ 	.short	(.L_54 - .L_53)


	//   ....[0]....
.L_53:
        /*b958*/ 	.word	0xffffffff


	//   ....[1]....
        /*b95c*/ 	.word	0xffffffff


	//   ....[2]....
        /*b960*/ 	.word	0xffffffff


	//   ....[3]....
        /*b964*/ 	.word	0xffffffff


	//----- nvinfo : EIATTR_COOP_GROUP_INSTR_OFFSETS
	.align		4
.L_54:
        /*b968*/ 	.byte	0x04, 0x28
        /*b96a*/ 	.short	(.L_56 - .L_55)


	//   ....[0]....
.L_55:
        /*b96c*/ 	.word	0x00000070


	//   ....[1]....
        /*b970*/ 	.word	0x00000330


	//   ....[2]....
        /*b974*/ 	.word	0x00046e90


	//   ....[3]....
        /*b978*/ 	.word	0x00047100


	//----- nvinfo : EIATTR_VRC_CTA_INIT_COUNT
	.align		4
.L_56:
        /*b97c*/ 	.byte	0x02, 0x4a
        /*b97e*/ 	.byte	0x80
	.zero		1


	//----- nvinfo : EIATTR_MBARRIER_INSTR_OFFSETS
	.align		4
        /*b980*/ 	.byte	0x04, 0x39
        /*b982*/ 	.short	(.L_58 - .L_57)


	//   ....[0]....
.L_57:
        /*b984*/ 	.word	0x0000bdc0
        /*b988*/ 	.word	0x000000ff
        /*b98c*/ 	.word	0x00000000
        /*b990*/ 	.short	0x0100
        /*b992*/ 	.byte	0x06
	.zero		1


	//   ....[1]....
        /*b994*/ 	.word	0x000157f0
        /*b998*/ 	.word	0x000000ff
        /*b99c*/ 	.word	0x00018008
        /*b9a0*/ 	.short	0x0100
        /*b9a2*/ 	.byte	0x09
	.zero		1


	//   ....[2]....
        /*b9a4*/ 	.word	0x00027830
        /*b9a8*/ 	.word	0x000000ff
        /*b9ac*/ 	.word	0x00000000
        /*b9b0*/ 	.short	0x010a
        /*b9b2*/ 	.byte	0x06
	.zero		1


	//   ....[3]....
        /*b9b4*/ 	.word	0x0003ce20
        /*b9b8*/ 	.word	0x000000ff
        /*b9bc*/ 	.word	0x00000000
        /*b9c0*/ 	.short	0x010a
        /*b9c2*/ 	.byte	0x06
	.zero		1


	//   ....[4]....
        /*b9c4*/ 	.word	0x0003cfb0
        /*b9c8*/ 	.word	0x000000ff
        /*b9cc*/ 	.word	0x00018000
        /*b9d0*/ 	.short	0x0108
        /*b9d2*/ 	.byte	0x09
	.zero		1


	//   ....[5]....
        /*b9d4*/ 	.word	0x0003d060
        /*b9d8*/ 	.word	0x000000ff
        /*b9dc*/ 	.word	0x00018008
        /*b9e0*/ 	.short	0x0108
        /*b9e2*/ 	.byte	0x09
	.zero		1


	//   ....[6]....
        /*b9e4*/ 	.word	0x00047120
        /*b9e8*/ 	.word	0x000000ff
        /*b9ec*/ 	.word	0x00000000
        /*b9f0*/ 	.short	0x010a
        /*b9f2*/ 	.byte	0x06
	.zero		1


	//   ....[7]....
        /*b9f4*/ 	.word	0x00047150
        /*b9f8*/ 	.word	0x000000ff
        /*b9fc*/ 	.word	0x00000000
        /*ba00*/ 	.short	0x010a
        /*ba02*/ 	.byte	0x06
	.zero		1


	//----- nvinfo : EIATTR_NUM_MBARRIERS
	.align		4
.L_58:
        /*ba04*/ 	.byte	0x03, 0x38
        /*ba06*/ 	.short	0x0002


	//----- nvinfo : EIATTR_EXIT_INSTR_OFFSETS
	.align		4
        /*ba08*/ 	.byte	0x04, 0x1c
        /*ba0a*/ 	.short	(.L_60 - .L_59)


	//   ....[0]....
.L_59:
        /*ba0c*/ 	.word	0x00047110


	//----- nvinfo : EIATTR_REQNTID
	.align		4
.L_60:
        /*ba10*/ 	.byte	0x04, 0x10
        /*ba12*/ 	.short	(.L_62 - .L_61)
.L_61:
        /*ba14*/ 	.word	0x00000080
        /*ba18*/ 	.word	0x00000001
        /*ba1c*/ 	.word	0x00000001


	//----- nvinfo : EIATTR_CRS_STACK_SIZE
	.align		4
.L_62:
        /*ba20*/ 	.byte	0x04, 0x1e
        /*ba22*/ 	.short	(.L_64 - .L_63)
.L_63:
        /*ba24*/ 	.word	0x00000000


	//----- nvinfo : EIATTR_CBANK_PARAM_SIZE
	.align		4
.L_64:
        /*ba28*/ 	.byte	0x03, 0x19
        /*ba2a*/ 	.short	0x0050


	//----- nvinfo : EIATTR_PARAM_CBANK
	.align		4
        /*ba2c*/ 	.byte	0x04, 0x0a
        /*ba2e*/ 	.short	(.L_66 - .L_65)
	.align		4
.L_65:
        /*ba30*/ 	.word	index@(.nv.constant0.matmul_kernel)
        /*ba34*/ 	.short	0x0380
        /*ba36*/ 	.short	0x0050


	//----- nvinfo : EIATTR_SW_WAR
	.align		4
.L_66:
        /*ba38*/ 	.byte	0x04, 0x36
        /*ba3a*/ 	.short	(.L_68 - .L_67)
.L_67:
        /*ba3c*/ 	.word	0x00000008
.L_68:


//--------------------- .nv.compat                --------------------------
	.section	.nv.compat,"",@"SHT_CUDA_COMPAT_INFO"
	.align	4
        /*0000*/ 	.byte	0x02, 0x02, 0x02, 0x00, 0x02, 0x05, 0x05, 0x00, 0x02, 0x03, 0x00, 0x00, 0x02, 0x06, 0x01, 0x00


//--------------------- .nv.callgraph             --------------------------
	.section	.nv.callgraph,"",@"SHT_CUDA_CALLGRAPH"
	.align	4
	.sectionentsize	8
	.align		4
        /*0000*/ 	.word	0x00000000
	.align		4
        /*0004*/ 	.word	0xffffffff
	.align		4
        /*0008*/ 	.word	0x00000000
	.align		4
        /*000c*/ 	.word	0xfffffffe
	.align		4
        /*0010*/ 	.word	0x00000000
	.align		4
        /*0014*/ 	.word	0xfffffffd
	.align		4
        /*0018*/ 	.word	0x00000000
	.align		4
        /*001c*/ 	.word	0xfffffffc


//--------------------- .text.matmul_kernel       --------------------------
	.section	.text.matmul_kernel,"ax",@progbits
	.align	128
        .global         matmul_kernel
        .type           matmul_kernel,@function
        .size           matmul_kernel,(.L_x_20 - matmul_kernel)
        .other          matmul_kernel,@"STO_CUDA_ENTRY STV_DEFAULT"
matmul_kernel:
.text.matmul_kernel:
[----:B------:R-:W0:Y:S01]  /*0000*/  LDC R1, c[0x0][0x37c] ;  /* 0x0000df00ff017b82 */ /* 0x000e220000000800 */
[----:B------:R-:W1:Y:S01]  /*0010*/  S2R R39, SR_TID.X ;  /* 0x0000000000277919 */ /* 0x000e620000002100 */
[----:B0-----:R-:W-:Y:S01]  /*0020*/  VIADD R1, R1, 0xffffe7e8 ;  /* 0xffffe7e801017836 */ /* 0x001fe20000000000 */
[----:B-1----:R-:W-:-:S13]  /*0030*/  ISETP.GE.U32.AND P0, PT, R39, 0x20, PT ;  /* 0x000000202700780c */ /* 0x002fda0003f06070 */
[----:B------:R-:W-:Y:S02]  /*0040*/  VOTEU.ANY UP0, P0 ;  /* 0x0000000000ff7886 */ /* 0x000fe40000000100 */
[----:B------:R-:W-:Y:S05]  /*0050*/  BRA.U UP0, `(.L_x_0) ;  /* 0x0000000100b87547 */ /* 0x000fea000b800000 */
[----:B------:R-:W0:Y:S01]  /*0060*/  S2UR UR6, SR_CgaCtaId ;  /* 0x00000000000679c3 */ /* 0x000e220000008800 */
[----:B------:R-:W-:Y:S01]  /*0070*/  NOP ;  /* 0x0000000000007918 */ /* 0x000fe20000000000 */
[----:B------:R-:W-:Y:S02]  /*0080*/  UMOV UR4, 0x40 ;  /* 0x0000004000047882 */ /* 0x000fe40000000000 */
[----:B0-----:R-:W-:-:S09]  /*0090*/  ULEA UR4, UR6, UR4, 0x18 ;  /* 0x0000000406047291 */ /* 0x001fd2000f8ec0ff */
[----:B------:R-:W0:Y:S01]  /*00a0*/  LDS.U8 R0, [UR4] ;  /* 0x00000004ff007984 */ /* 0x000e220008000000 */
[----:B------:R-:W-:Y:S02]  /*00b0*/  UMOV UR4, 0x400 ;  /* 0x0000040000047882 */ /* 0x000fe40000000000 */
[----:B------:R-:W-:Y:S01]  /*00c0*/  ULEA UR4, UR6, UR4, 0x18 ;  /* 0x0000000406047291 */ /* 0x000fe2000f8ec0ff */
[----:B0-----:R-:W-:-:S13]  /*00d0*/  ISETP.NE.AND P0, PT, R0, RZ, PT ;  /* 0x000000ff0000720c */ /* 0x001fda0003f05270 */
[----:B------:R-:W-:Y:S05]  /*00e0*/  @P0 BRA `(.L_x_1) ;  /* 0x00000000007c0947 */ /* 0x000fea0003800000 */
[----:B------:R-:W-:-:S13]  /*00f0*/  ELECT P0, URZ, PT ;  /* 0x0000000000ff782f */ /* 0x000fda0003800000 */
[----:B------:R-:W-:Y:S05]  /*0100*/  @!P0 BRA `(.L_x_2) ;  /* 0x0000000000848947 */ /* 0x000fea0003800000 */
[----:B------:R-:W-:Y:S01]  /*0110*/  UMOV UR5, 0x8 ;  /* 0x0000000800057882 */ /* 0x000fe20000000000 */
[----:B------:R-:W-:Y:S02]  /*0120*/  IMAD.MOV.U32 R4, RZ, RZ, 0x1 ;  /* 0x00000001ff047424 */ /* 0x000fe400078e00ff */
[----:B------:R-:W-:Y:S02]  /*0130*/  IMAD.MOV.U32 R5, RZ, RZ, 0xff ;  /* 0x000000ffff057424 */ /* 0x000fe400078e00ff */
[----:B------:R-:W-:Y:S04]  /*0140*/  DEPBAR.LE SB0, 0x36 ;  /* 0x00008d800000791a */ /* 0x000fe80000000000 */
[----:B------:R-:W0:Y:S02]  /*0150*/  UTCATOMSWS.FIND_AND_SET.ALIGN UP1, UR5, UR5 ;  /* 0x00000005000575e3 */ /* 0x000e240008020800 */
[----:B0-----:R-:W-:-:S04]  /*0160*/  PLOP3.LUT P0, PT, PT, PT, UP1, 0x80, 0x8 ;  /* 0x000000000008781c */ /* 0x001fc80003f0f018 */
[----:B------:R-:W-:-:S04]  /*0170*/  SEL R0, RZ, 0xffffffff, !P0 ;  /* 0xffffffffff007807 */ /* 0x000fc80004000000 */
[----:B------:R-:W-:Y:S01]  /*0180*/  ISETP.NE.AND P0, PT, R0, RZ, PT ;  /* 0x000000ff0000720c */ /* 0x000fe20003f05270 */
[----:B------:R-:W-:-:S12]  /*0190*/  IMAD.U32 R0, RZ, RZ, UR5 ;  /* 0x00000005ff007e24 */ /* 0x000fd8000f8e00ff */
[----:B------:R-:W-:Y:S05]  /*01a0*/  @P0 BRA `(.L_x_3) ;  /* 0x0000000000240947 */ /* 0x000fea0003800000 */
.L_x_4:
[----:B------:R-:W-:Y:S05]  /*01b0*/  NANOSLEEP 0x64 ;  /* 0x000000640000795d */ /* 0x000fea0003800000 */
[----:B------:R-:W-:-:S05]  /*01c0*/  UMOV UR5, 0x8 ;  /* 0x0000000800057882 */ /* 0x000fca0000000000 */
[----:B------:R-:W-:Y:S04]  /*01d0*/  DEPBAR.LE SB0, 0x36 ;  /* 0x00008d800000791a */ /* 0x000fe80000000000 */
[----:B------:R-:W0:Y:S02]  /*01e0*/  UTCATOMSWS.FIND_AND_SET.ALIGN UP1, UR5, UR5 ;  /* 0x00000005000575e3 */ /* 0x000e240008020800 */
[----:B0-----:R-:W-:-:S04]  /*01f0*/  PLOP3.LUT P0, PT, PT, PT, UP1, 0x80, 0x8 ;  /* 0x000000000008781c */ /* 0x001fc80003f0f018 */
[----:B------:R-:W-:-:S04]  /*0200*/  SEL R0, RZ, 0xffffffff, !P0 ;  /* 0xffffffffff007807 */ /* 0x000fc80004000000 */
[----:B------:R-:W-:Y:S01]  /*0210*/  ISETP.NE.AND P0, PT, R0, RZ, PT ;  /* 0x000000ff0000720c */ /* 0x000fe20003f05270 */
[----:B------:R-:W-:-:S12]  /*0220*/  IMAD.U32 R0, RZ, RZ, UR5 ;  /* 0x00000005ff007e24 */ /* 0x000fd8000f8e00ff */
[----:B------:R-:W-:Y:S05]  /*0230*/  @!P0 BRA `(.L_x_4) ;  /* 0xfffffffc00dc8947 */ /* 0x000fea000383ffff */
.L_x_3:
[C---:B------:R-:W-:Y:S01]  /*0240*/  VIADD R3, R0.reuse, 0x10 ;  /* 0x0000001000037836 */ /* 0x040fe20000000000 */
[----:B------:R-:W-:Y:S01]  /*0250*/  UMOV UR5, 0x50 ;  /* 0x0000005000057882 */ /* 0x000fe20000000000 */
[----:B------:R-:W-:Y:S01]  /*0260*/  SHF.L.U32 R2, R5, R0, RZ ;  /* 0x0000000005027219 */ /* 0x000fe200000006ff */
[----:B------:R-:W-:Y:S01]  /*0270*/  ULEA UR5, UR6, UR5, 0x18 ;  /* 0x0000000506057291 */ /* 0x000fe2000f8ec0ff */
[----:B------:R-:W-:Y:S01]  /*0280*/  IMAD.SHL.U32 R0, R0, 0x20, RZ ;  /* 0x0000002000007824 */ /* 0x000fe200078e00ff */
[----:B------:R-:W-:-:S04]  /*0290*/  SHF.L.U32 R3, R4, R3, RZ ;  /* 0x0000000304037219 */ /* 0x000fc800000006ff */
[----:B------:R-:W-:-:S05]  /*02a0*/  LOP3.LUT R2, R3, R2, RZ, 0xfc, !PT ;  /* 0x0000000203027212 */ /* 0x000fca00078efcff */
[----:B------:R0:W-:Y:S04]  /*02b0*/  ATOMS.OR RZ, [UR5], R2 ;  /* 0x00000002ffff798c */ /* 0x0001e8000b000005 */
[----:B------:R0:W-:Y:S01]  /*02c0*/  STS [UR4], R0 ;  /* 0x00000000ff007988 */ /* 0x0001e20008000804 */
[----:B------:R-:W-:Y:S05]  /*02d0*/  BRA `(.L_x_2) ;  /* 0x0000000000107947 */ /* 0x000fea0003800000 */
.L_x_1:
[----:B------:R-:W-:Y:S01]  /*02e0*/  IMAD.MOV.U32 R0, RZ, RZ, -0x1 ;  /* 0xffffffffff007424 */ /* 0x000fe200078e00ff */
[----:B------:R-:W-:-:S04]  /*02f0*/  MOV R2, 0x320 ;  /* 0x0000032000027802 */ /* 0x000fc80000000f00 */
[----:B------:R0:W-:Y:S03]  /*0300*/  STS [UR4], R0 ;  /* 0x00000000ff007988 */ /* 0x0001e60008000804 */
[----:B0-----:R-:W-:Y:S05]  /*0310*/  CALL.REL.NOINC `($__internal_1_$__cuda_sm10x_tcgen05_guardrail_trap_phase_invalid_during_alloc) ;  /* 0x0000046c00a47944 */ /* 0x001fea0003c00000 */
.L_x_2:
[----:B------:R-:W-:Y:S05]  /*0320*/  WARPSYNC.ALL ;  /* 0x0000000000007948 */ /* 0x000fea0003800000 */
[----:B------:R-:W-:Y:S01]  /*0330*/  NOP ;  /* 0x0000000000007918 */ /* 0x000fe20000000000 */
.L_x_0:
[----:B------:R-:W1:Y:S08]  /*0340*/  LDC.64 R10, c[0x0][0x398] ;  /* 0x0000e600ff0a7b82 */ /* 0x000e700000000a00 */
[----:B------:R-:W2:Y:S02]  /*0350*/  S2UR UR5, SR_CgaSize ;  /* 0x00000000000579c3 */ /* 0x000ea40000008a00 */
[----:B--2---:R-:W-:-:S12]  /*0360*/  UIMAD UR5, UR5, -0xa0, URZ ;  /* 0xffffff60050578a4 */ /* 0x004fd8000f8e02ff */
[----:B------:R-:W2:Y:S01]  /*0370*/  LDCU UR5, c[0x0][UR5+0x2b0] ;  /* 0x00005600050577ac */ /* 0x000ea20008000800 */
[----:B------:R-:W-:Y:S01]  /*0380*/  UMOV UR9, 0x400 ;  /* 0x0000040000097882 */ /* 0x000fe20000000000 */
[----:B------:R-:W3:Y:S01]  /*0390*/  LDCU.128 UR12, c[0x0][0x380] ;  /* 0x00007000ff0c77ac */ /* 0x000ee20008000c00 */
[----:B------:R-:W4:Y:S01]  /*03a0*/  S2UR UR4, SR_CTAID.X ;  /* 0x00000000000479c3 */ /* 0x000f220000002500 */
[----:B01----:R-:W-:Y:S01]  /*03b0*/  VIADD R0, R11, 0x1ff ;  /* 0x000001ff0b007836 */ /* 0x003fe20000000000 */
[----:B------:R-:W-:Y:S01]  /*03c0*/  IABS R15, R10 ;  /* 0x0000000a000f7213 */ /* 0x000fe20000000000 */
[----:B------:R-:W-:Y:S01]  /*03d0*/  STL [R1+0x12bc], R11 ;  /* 0x0012bc0b01007387 */ /* 0x000fe20000100800 */
[----:B------:R-:W-:Y:S02]  /*03e0*/  IABS R8, R11 ;  /* 0x0000000b00087213 */ /* 0x000fe40000000000 */
[----:B------:R-:W-:Y:S02]  /*03f0*/  SHF.R.S32.HI R3, RZ, 0x1f, R0 ;  /* 0x0000001fff037819 */ /* 0x000fe40000011400 */
[----:B----4-:R-:W-:-:S02]  /*0400*/  I2FP.F32.U32 R5, UR4 ;  /* 0x0000000400057c45 */ /* 0x010fc40008201000 */
[----:B------:R-:W-:-:S03]  /*0410*/  LEA.HI R3, R3, R0, RZ, 0x9 ;  /* 0x0000000003037211 */ /* 0x000fc600078f48ff */
[----:B--2---:R-:W-:Y:S01]  /*0420*/  FMUL R5, R5, UR5 ;  /* 0x0000000505057c20 */ /* 0x004fe20008400000 */
[----:B------:R-:W-:Y:S01]  /*0430*/  SHF.R.S32.HI R3, RZ, 0x9, R3 ;  /* 0x00000009ff037819 */ /* 0x000fe20000011403 */
[----:B------:R-:W0:Y:S04]  /*0440*/  S2UR UR5, SR_CgaCtaId ;  /* 0x00000000000579c3 */ /* 0x000e280000008800 */
[----:B------:R-:W-:Y:S01]  /*0450*/  IMAD.SHL.U32 R4, R3, 0x8, RZ ;  /* 0x0000000803047824 */ /* 0x000fe200078e00ff */
[----:B------:R-:W-:Y:S04]  /*0460*/  F2I.U32.TRUNC.NTZ R5, R5 ;  /* 0x0000000500057305 */ /* 0x000fe8000020f000 */
[----:B------:R-:W-:-:S04]  /*0470*/  IABS R7, R4 ;  /* 0x0000000400077213 */ /* 0x000fc80000000000 */
[----:B------:R-:W1:Y:S01]  /*0480*/  I2F.RP R0, R7 ;  /* 0x0000000700007306 */ /* 0x000e620000209400 */
[----:B0-----:R-:W-:Y:S02]  /*0490*/  USHF.L.U32 UR4, UR5, 0x8, URZ ;  /* 0x0000000805047899 */ /* 0x001fe400080006ff */
[----:B------:R-:W-:Y:S01]  /*04a0*/  ULEA UR9, UR5, UR9, 0x18 ;  /* 0x0000000905097291 */ /* 0x000fe2000f8ec0ff */
[----:B------:R-:W-:Y:S01]  /*04b0*/  BAR.SYNC.DEFER_BLOCKING 0x0 ;  /* 0x0000000000007b1d */ /* 0x000fe20000010000 */
[----:B------:R-:W-:-:S05]  /*04c0*/  ULOP3.LUT UR4, UR4, 0x100, URZ, 0xc0, !UPT ;  /* 0x0000010004047892 */ /* 0x000fca000f8ec0ff */
[----:B-1----:R-:W0:Y:S02]  /*04d0*/  MUFU.RCP R0, R0 ;  /* 0x0000000000007308 */ /* 0x002e240000001000 */
[----:B0-----:R-:W-:Y:S01]  /*04e0*/  VIADD R2, R0, 0xffffffe ;  /* 0x0ffffffe00027836 */ /* 0x001fe20000000000 */
[----:B------:R-:W-:Y:S01]  /*04f0*/  IABS R0, R5 ;  /* 0x0000000500007213 */ /* 0x000fe20000000000 */
[----:B------:R-:W0:Y:S04]  /*0500*/  LDS R16, [UR9] ;  /* 0x00000009ff107984 */ /* 0x000e280008000800 */
[----:B------:R1:W2:Y:S02]  /*0510*/  F2I.FTZ.U32.TRUNC.NTZ R3, R2 ;  /* 0x0000000200037305 */ /* 0x0002a4000021f000 */
[----:B-1----:R-:W-:-:S02]  /*0520*/  IMAD.MOV.U32 R2, RZ, RZ, RZ ;  /* 0x000000ffff027224 */ /* 0x002fc400078e00ff */
[----:B--2---:R-:W-:-:S04]  /*0530*/  IMAD.MOV R6, RZ, RZ, -R3 ;  /* 0x000000ffff067224 */ /* 0x004fc800078e0a03 */
[----:B------:R-:W-:Y:S01]  /*0540*/  IMAD R9, R6, R7, RZ ;  /* 0x0000000706097224 */ /* 0x000fe200078e02ff */
[----:B------:R-:W-:-:S03]  /*0550*/  IABS R6, R4 ;  /* 0x0000000400067213 */ /* 0x000fc60000000000 */
[----:B------:R-:W-:-:S04]  /*0560*/  IMAD.HI.U32 R3, R3, R9, R2 ;  /* 0x0000000903037227 */ /* 0x000fc800078e0002 */
[----:B------:R-:W-:Y:S02]  /*0570*/  IMAD.MOV R2, RZ, RZ, -R6 ;  /* 0x000000ffff027224 */ /* 0x000fe400078e0a06 */
[----:B------:R-:W-:-:S04]  /*0580*/  IMAD.HI.U32 R3, R3, R0, RZ ;  /* 0x0000000003037227 */ /* 0x000fc800078e00ff */
[----:B------:R-:W-:Y:S01]  /*0590*/  IMAD R0, R3, R2, R0 ;  /* 0x0000000203007224 */ /* 0x000fe200078e0200 */
[----:B------:R-:W-:Y:S04]  /*05a0*/  BAR.SYNC.DEFER_BLOCKING 0x0 ;  /* 0x0000000000007b1d */ /* 0x000fe80000010000 */
[----:B------:R-:W-:Y:S02]  /*05b0*/  ISETP.GT.U32.AND P1, PT, R7, R0, PT ;  /* 0x000000000700720c */ /* 0x000fe40003f24070 */
[----:B0-----:R-:W-:-:S11]  /*05c0*/  R2UR UR8, R16 ;  /* 0x00000000100872ca */ /* 0x001fd600000e0000 */
[----:B------:R-:W-:Y:S02]  /*05d0*/  @!P1 IMAD.IADD R0, R0, 0x1, -R7 ;  /* 0x0000000100009824 */ /* 0x000fe400078e0a07 */
[----:B------:R-:W-:Y:S01]  /*05e0*/  @!P1 VIADD R3, R3, 0x1 ;  /* 0x0000000103039836 */ /* 0x000fe20000000000 */
[----:B------:R-:W-:Y:S02]  /*05f0*/  ISETP.NE.AND P1, PT, R4, RZ, PT ;  /* 0x000000ff0400720c */ /* 0x000fe40003f25270 */
[----:B------:R-:W-:Y:S02]  /*0600*/  ISETP.GE.U32.AND P0, PT, R0, R7, PT ;  /* 0x000000070000720c */ /* 0x000fe40003f06070 */
[----:B------:R-:W-:Y:S01]  /*0610*/  LOP3.LUT R0, R5, R4, RZ, 0x3c, !PT ;  /* 0x0000000405007212 */ /* 0x000fe200078e3cff */
[----:B------:R-:W0:Y:S03]  /*0620*/  I2F.RP R7, R8 ;  /* 0x0000000800077306 */ /* 0x000e260000209400 */
[----:B------:R-:W-:Y:S01]  /*0630*/  ISETP.GE.AND P2, PT, R0, RZ, PT ;  /* 0x000000ff0000720c */ /* 0x000fe20003f46270 */
[----:B------:R-:W-:-:S06]  /*0640*/  VIADD R0, R10, 0x7f ;  /* 0x0000007f0a007836 */ /* 0x000fcc0000000000 */
[----:B------:R-:W-:-:S04]  /*0650*/  @P0 VIADD R3, R3, 0x1 ;  /* 0x0000000103030836 */ /* 0x000fc80000000000 */
[----:B------:R-:W-:Y:S01]  /*0660*/  IMAD.MOV.U32 R2, RZ, RZ, R3 ;  /* 0x000000ffff027224 */ /* 0x000fe200078e0003 */
[----:B------:R-:W-:Y:S01]  /*0670*/  SHF.R.S32.HI R3, RZ, 0x1f, R0 ;  /* 0x0000001fff037819 */ /* 0x000fe20000011400 */
[----:B0-----:R-:W-:Y:S02]  /*0680*/  MUFU.RCP R7, R7 ;  /* 0x0000000700077308 */ /* 0x001fe40000001000 */
[----:B------:R-:W-:Y:S01]  /*0690*/  @!P2 IMAD.MOV R2, RZ, RZ, -R2 ;  /* 0x000000ffff02a224 */ /* 0x000fe200078e0a02 */
[----:B------:R-:W-:Y:S02]  /*06a0*/  @!P1 LOP3.LUT R2, RZ, R4, RZ, 0x33, !PT ;  /* 0x00000004ff029212 */ /* 0x000fe400078e33ff */
[----:B------:R-:W-:-:S03]  /*06b0*/  LEA.HI R3, R3, R0, RZ, 0x7 ;  /* 0x0000000003037211 */ /* 0x000fc600078f38ff */
[----:B------:R-:W-:Y:S02]  /*06c0*/  IMAD.SHL.U32 R12, R2, 0x8, RZ ;  /* 0x00000008020c7824 */ /* 0x000fe400078e00ff */
[----:B------:R-:W-:-:S03]  /*06d0*/  IMAD.MOV R2, RZ, RZ, -R2 ;  /* 0x000000ffff027224 */ /* 0x000fc600078e0a02 */
[----:B------:R-:W-:Y:S01]  /*06e0*/  LEA.HI.SX32 R3, R3, -R12, 0x19 ;  /* 0x8000000c03037211 */ /* 0x000fe200078fcaff */
[----:B------:R-:W-:Y:S02]  /*06f0*/  IMAD R14, R4, R2, R5 ;  /* 0x00000002040e7224 */ /* 0x000fe400078e0205 */
[----:B------:R-:W-:Y:S01]  /*0700*/  IMAD.MOV.U32 R2, RZ, RZ, RZ ;  /* 0x000000ffff027224 */ /* 0x000fe200078e00ff */
[----:B------:R-:W-:-:S04]  /*0710*/  VIMNMX R13, PT, PT, R3, 0x8, PT ;  /* 0x00000008030d7848 */ /* 0x000fc80003fe0100 */
[-C--:B------:R-:W-:Y:S02]  /*0720*/  IABS R9, R13.reuse ;  /* 0x0000000d00097213 */ /* 0x080fe40000000000 */
[----:B------:R-:W-:Y:S02]  /*0730*/  IABS R4, R13 ;  /* 0x0000000d00047213 */ /* 0x000fe40000000000 */
[----:B------:R-:W0:Y:S08]  /*0740*/  I2F.RP R0, R9 ;  /* 0x0000000900007306 */ /* 0x000e300000209400 */
[----:B0-----:R-:W0:Y:S02]  /*0750*/  MUFU.RCP R0, R0 ;  /* 0x0000000000007308 */ /* 0x001e240000001000 */
[----:B0-----:R-:W-:Y:S01]  /*0760*/  VIADD R3, R0, 0xffffffe ;  /* 0x0ffffffe00037836 */ /* 0x001fe20000000000 */
[----:B------:R-:W-:-:S05]  /*0770*/  IABS R0, R14 ;  /* 0x0000000e00007213 */ /* 0x000fca0000000000 */
[----:B------:R-:W0:Y:S02]  /*0780*/  F2I.FTZ.U32.TRUNC.NTZ R3, R3 ;  /* 0x0000000300037305 */ /* 0x000e24000021f000 */
[----:B0-----:R-:W-:-:S04]  /*0790*/  IMAD.MOV R6, RZ, RZ, -R3 ;  /* 0x000000ffff067224 */ /* 0x001fc800078e0a03 */
[----:B------:R-:W-:Y:S02]  /*07a0*/  IMAD R5, R6, R9, RZ ;  /* 0x0000000906057224 */ /* 0x000fe400078e02ff */
[----:B------:R-:W0:Y:S02]  /*07b0*/  I2F.RP R6, R15 ;  /* 0x0000000f00067306 */ /* 0x000e240000209400 */
[----:B------:R-:W-:-:S04]  /*07c0*/  IMAD.HI.U32 R2, R3, R5, R2 ;  /* 0x0000000503027227 */ /* 0x000fc800078e0002 */
[----:B------:R-:W-:Y:S02]  /*07d0*/  IMAD.MOV.U32 R3, RZ, RZ, R0 ;  /* 0x000000ffff037224 */ /* 0x000fe400078e0000 */
[----:B------:R-:W-:Y:S02]  /*07e0*/  IMAD.MOV R0, RZ, RZ, -R4 ;  /* 0x000000ffff007224 */ /* 0x000fe400078e0a04 */
[----:B------:R-:W-:-:S04]  /*07f0*/  IMAD.HI.U32 R2, R2, R3, RZ ;  /* 0x0000000302027227 */ /* 0x000fc800078e00ff */
[----:B------:R-:W-:Y:S01]  /*0800*/  IMAD R0, R2, R0, R3 ;  /* 0x0000000002007224 */ /* 0x000fe200078e0203 */
[----:B0-----:R-:W0:Y:S01]  /*0810*/  MUFU.RCP R6, R6 ;  /* 0x0000000600067308 */ /* 0x001e220000001000 */
[----:B------:R-:W-:-:S03]  /*0820*/  VIADD R4, R7, 0xffffffe ;  /* 0x0ffffffe07047836 */ /* 0x000fc60000000000 */
[----:B------:R-:W-:-:S04]  /*0830*/  ISETP.GT.U32.AND P1, PT, R9, R0, PT ;  /* 0x000000000900720c */ /* 0x000fc80003f24070 */
[----:B------:R-:W1:Y:S09]  /*0840*/  F2I.FTZ.U32.TRUNC.NTZ R5, R4 ;  /* 0x0000000400057305 */ /* 0x000e72000021f000 */
[----:B------:R-:W-:Y:S02]  /*0850*/  @!P1 IMAD.IADD R0, R0, 0x1, -R9 ;  /* 0x0000000100009824 */ /* 0x000fe400078e0a09 */
[----:B0-----:R-:W-:-:S02]  /*0860*/  VIADD R3, R6, 0xffffffe ;  /* 0x0ffffffe06037836 */ /* 0x001fc40000000000 */
[----:B------:R-:W-:Y:S01]  /*0870*/  @!P1 VIADD R2, R2, 0x1 ;  /* 0x0000000102029836 */ /* 0x000fe20000000000 */
[----:B------:R-:W-:Y:S01]  /*0880*/  ISETP.GE.U32.AND P0, PT, R0, R9, PT ;  /* 0x000000090000720c */ /* 0x000fe20003f06070 */
[----:B-1----:R-:W-:Y:S01]  /*0890*/  IMAD.MOV R9, RZ, RZ, -R5 ;  /* 0x000000ffff097224 */ /* 0x002fe200078e0a05 */
[----:B------:R-:W-:Y:S01]  /*08a0*/  LOP3.LUT R0, R14, R13, RZ, 0x3c, !PT ;  /* 0x0000000d0e007212 */ /* 0x000fe200078e3cff */
[----:B------:R-:W0:Y:S01]  /*08b0*/  F2I.FTZ.U32.TRUNC.NTZ R3, R3 ;  /* 0x0000000300037305 */ /* 0x000e22000021f000 */
[----:B------:R-:W-:Y:S01]  /*08c0*/  ISETP.NE.AND P1, PT, R13, RZ, PT ;  /* 0x000000ff0d00720c */ /* 0x000fe20003f25270 */
[----:B------:R-:W-:Y:S01]  /*08d0*/  IMAD R9, R9, R8, RZ ;  /* 0x0000000809097224 */ /* 0x000fe200078e02ff */
[----:B------:R-:W-:Y:S01]  /*08e0*/  ISETP.GE.AND P2, PT, R0, RZ, PT ;  /* 0x000000ff0000720c */ /* 0x000fe20003f46270 */
[----:B------:R-:W-:Y:S01]  /*08f0*/  IMAD.MOV.U32 R4, RZ, RZ, RZ ;  /* 0x000000ffff047224 */ /* 0x000fe200078e00ff */
[----:B------:R-:W-:-:S03]  /*0900*/  SHF.R.U32.HI R0, RZ, 0x5, R39 ;  /* 0x00000005ff007819 */ /* 0x000fc60000011627 */
[----:B------:R-:W-:Y:S01]  /*0910*/  IMAD.HI.U32 R9, R5, R9, R4 ;  /* 0x0000000905097227 */ /* 0x000fe200078e0004 */
[----:B------:R-:W-:-:S03]  /*0920*/  R2UR UR7, R0 ;  /* 0x00000000000772ca */ /* 0x000fc600000e0000 */
[----:B------:R-:W-:Y:S02]  /*0930*/  @P0 VIADD R2, R2, 0x1 ;  /* 0x0000000102020836 */ /* 0x000fe40000000000 */
[----:B0-----:R-:W-:Y:S02]  /*0940*/  IMAD.MOV R6, RZ, RZ, -R3 ;  /* 0x000000ffff067224 */ /* 0x001fe400078e0a03 */
[----:B------:R-:W-:Y:S01]  /*0950*/  @!P2 IMAD.MOV R2, RZ, RZ, -R2 ;  /* 0x000000ffff02a224 */ /* 0x000fe200078e0a02 */
[----:B------:R-:W-:-:S04]  /*0960*/  @!P1 LOP3.LUT R2, RZ, R13, RZ, 0x33, !PT ;  /* 0x0000000dff029212 */ /* 0x000fc800078e33ff */
[----:B------:R-:W-:Y:S01]  /*0970*/  LEA R0, R2, UR4, 0x9 ;  /* 0x0000000402007c11 */ /* 0x000fe2000f8e48ff */
[----:B------:R-:W-:Y:S01]  /*0980*/  IMAD.MOV R38, RZ, RZ, -R2 ;  /* 0x000000ffff267224 */ /* 0x000fe200078e0a02 */
[----:B------:R-:W-:Y:S01]  /*0990*/  ISETP.NE.AND P1, PT, R10, RZ, PT ;  /* 0x000000ff0a00720c */ /* 0x000fe20003f25270 */
[----:B------:R-:W-:Y:S01]  /*09a0*/  IMAD.MOV.U32 R2, RZ, RZ, R6 ;  /* 0x000000ffff027224 */ /* 0x000fe200078e0006 */
[----:B------:R-:W0:Y:S01]  /*09b0*/  LDCU UR4, c[0x0][0x3a4] ;  /* 0x00007480ff0477ac */ /* 0x000e220008000800 */
[----:B------:R-:W-:Y:S02]  /*09c0*/  VIADD R18, R0, 0x1 ;  /* 0x0000000100127836 */ /* 0x000fe40000000000 */
[----:B------:R-:W-:Y:S01]  /*09d0*/  IMAD R38, R13, R38, R14 ;  /* 0x000000260d267224 */ /* 0x000fe200078e020e */
[----:B------:R-:W-:Y:S01]  /*09e0*/  IABS R14, R0 ;  /* 0x00000000000e7213 */ /* 0x000fe20000000000 */
[----:B------:R-:W-:Y:S01]  /*09f0*/  IMAD R91, R2, R15, RZ ;  /* 0x0000000f025b7224 */ /* 0x000fe200078e02ff */
[----:B------:R-:W-:Y:S01]  /*0a00*/  IABS R81, R18 ;  /* 0x0000001200517213 */ /* 0x000fe20000000000 */
[----:B------:R-:W-:Y:S01]  /*0a10*/  VIADD R17, R0, 0x2 ;  /* 0x0000000200117836 */ /* 0x000fe20000000000 */
[----:B------:R-:W-:Y:S01]  /*0a20*/  STL [R1+0xf44], R18 ;  /* 0x000f441201007387 */ /* 0x000fe20000100800 */
[----:B------:R-:W-:-:S02]  /*0a30*/  IMAD.MOV.U32 R2, RZ, RZ, RZ ;  /* 0x000000ffff027224 */ /* 0x000fc400078e00ff */
[C---:B------:R-:W-:Y:S01]  /*0a40*/  VIADD R7, R0.reuse, 0x3 ;  /* 0x0000000300077836 */ /* 0x040fe20000000000 */
[----:B------:R-:W-:Y:S01]  /*0a50*/  IABS R82, R17 ;  /* 0x0000001100527213 */ /* 0x000fe20000000000 */
[----:B------:R-:W-:Y:S01]  /*0a60*/  IMAD.HI.U32 R91, R3, R91, R2 ;  /* 0x0000005b035b7227 */ /* 0x000fe200078e0002 */
[----:B------:R-:W-:Y:S02]  /*0a70*/  STL [R1+0xf50], R17 ;  /* 0x000f501101007387 */ /* 0x000fe40000100800 */
[----:B------:R-:W-:Y:S01]  /*0a80*/  IABS R23, R7 ;  /* 0x0000000700177213 */ /* 0x000fe20000000000 */
[----:B------:R-:W-:Y:S01]  /*0a90*/  IMAD.HI.U32 R2, R9, R14, RZ ;  /* 0x0000000e09027227 */ /* 0x000fe200078e00ff */
[----:B------:R1:W-:Y:S03]  /*0aa0*/  STL [R1+0xf4c], R7 ;  /* 0x000f4c0701007387 */ /* 0x0003e60000100800 */
[----:B------:R-:W-:-:S02]  /*0ab0*/  VIADD R6, R0, 0x4 ;  /* 0x0000000400067836 */ /* 0x000fc40000000000 */
[----:B------:R-:W-:-:S03]  /*0ac0*/  IMAD.HI.U32 R3, R9, R81, RZ ;  /* 0x0000005109037227 */ /* 0x000fc600078e00ff */
[----:B------:R-:W-:Y:S01]  /*0ad0*/  IABS R22, R6 ;  /* 0x0000000600167213 */ /* 0x000fe20000000000 */
[----:B------:R-:W-:Y:S01]  /*0ae0*/  IMAD.MOV R5, RZ, RZ, -R2 ;  /* 0x000000ffff057224 */ /* 0x000fe200078e0a02 */
[----:B------:R2:W-:Y:S01]  /*0af0*/  STL [R1+0xf48], R6 ;  /* 0x000f480601007387 */ /* 0x0005e20000100800 */
[----:B------:R-:W-:-:S04]  /*0b00*/  IMAD.HI.U32 R4, R9, R82, RZ ;  /* 0x0000005209047227 */ /* 0x000fc800078e00ff */
[----:B------:R-:W-:Y:S02]  /*0b10*/  IMAD.MOV R3, RZ, RZ, -R3 ;  /* 0x000000ffff037224 */ /* 0x000fe400078e0a03 */
[----:B------:R-:W-:Y:S02]  /*0b20*/  IMAD R14, R8, R5, R14 ;  /* 0x00000005080e7224 */ /* 0x000fe400078e020e */
[----:B-1----:R-:W-:Y:S02]  /*0b30*/  IMAD.MOV R7, RZ, RZ, -R4 ;  /* 0x000000ffff077224 */ /* 0x002fe400078e0a04 */
[----:B--2---:R-:W-:Y:S02]  /*0b40*/  VIADD R6, R0, 0x5 ;  /* 0x0000000500067836 */ /* 0x004fe40000000000 */
[----:B------:R-:W-:Y:S02]  /*0b50*/  IMAD R81, R8, R3, R81 ;  /* 0x0000000308517224 */ /* 0x000fe400078e0251 */
[----:B------:R-:W-:Y:S01]  /*0b60*/  IMAD.HI.U32 R2, R9, R23, RZ ;  /* 0x0000001709027227 */ /* 0x000fe200078e00ff */
[----:B------:R-:W-:-:S02]  /*0b70*/  IABS R24, R6 ;  /* 0x0000000600187213 */ /* 0x000fc40000000000 */
[----:B------:R-:W-:Y:S01]  /*0b80*/  STL [R1+0x137c], R81 ;  /* 0x00137c5101007387 */ /* 0x000fe20000100800 */
[C---:B------:R-:W-:Y:S02]  /*0b90*/  VIADD R5, R0.reuse, 0x6 ;  /* 0x0000000600057836 */ /* 0x040fe40000000000 */
[----:B------:R-:W-:Y:S01]  /*0ba0*/  VIADD R4, R0, 0x7 ;  /* 0x0000000700047836 */ /* 0x000fe20000000000 */
[----:B------:R1:W-:Y:S01]  /*0bb0*/  STL [R1+0xf54], R6 ;  /* 0x000f540601007387 */ /* 0x0003e20000100800 */
[----:B------:R-:W-:Y:S01]  /*0bc0*/  IMAD.HI.U32 R3, R9, R22, RZ ;  /* 0x0000001609037227 */ /* 0x000fe200078e00ff */
[----:B------:R-:W-:Y:S02]  /*0bd0*/  IABS R25, R5 ;  /* 0x0000000500197213 */ /* 0x000fe40000000000 */
[----:B------:R-:W-:Y:S01]  /*0be0*/  IABS R27, R4 ;  /* 0x00000004001b7213 */ /* 0x000fe20000000000 */
[----:B------:R-:W-:Y:S01]  /*0bf0*/  IMAD.MOV R2, RZ, RZ, -R2 ;  /* 0x000000ffff027224 */ /* 0x000fe200078e0a02 */
[----:B------:R-:W-:Y:S01]  /*0c00*/  STL [R1+0xf58], R5 ;  /* 0x000f580501007387 */ /* 0x000fe20000100800 */
[----:B------:R-:W-:-:S02]  /*0c10*/  IMAD.MOV R3, RZ, RZ, -R3 ;  /* 0x000000ffff037224 */ /* 0x000fc400078e0a03 */
[C---:B------:R-:W-:Y:S01]  /*0c20*/  IMAD R82, R8.reuse, R7, R82 ;  /* 0x0000000708527224 */ /* 0x040fe200078e0252 */
[----:B------:R2:W-:Y:S01]  /*0c30*/  STL [R1+0xf5c], R4 ;  /* 0x000f5c0401007387 */ /* 0x0005e20000100800 */
[----:B------:R-:W-:Y:S02]  /*0c40*/  IMAD R23, R8, R2, R23 ;  /* 0x0000000208177224 */ /* 0x000fe400078e0217 */
[----:B------:R-:W-:Y:S02]  /*0c50*/  VIADD R7, R0, 0x8 ;  /* 0x0000000800077836 */ /* 0x000fe40000000000 */
[----:B------:R-:W-:Y:S01]  /*0c60*/  IMAD.HI.U32 R2, R9, R24, RZ ;  /* 0x0000001809027227 */ /* 0x000fe200078e00ff */
[----:B------:R-:W-:Y:S02]  /*0c70*/  STL [R1+0x12c0], R23 ;  /* 0x0012c01701007387 */ /* 0x000fe40000100800 */
[----:B------:R-:W-:Y:S01]  /*0c80*/  IABS R83, R7 ;  /* 0x0000000700537213 */ /* 0x000fe20000000000 */
[----:B------:R-:W-:-:S02]  /*0c90*/  IMAD R22, R8, R3, R22 ;  /* 0x0000000308167224 */ /* 0x000fc400078e0216 */
[----:B-1----:R-:W-:Y:S02]  /*0ca0*/  VIADD R6, R0, 0x9 ;  /* 0x0000000900067836 */ /* 0x002fe40000000000 */
[C---:B------:R-:W-:Y:S01]  /*0cb0*/  IMAD.HI.U32 R3, R9.reuse, R25, RZ ;  /* 0x0000001909037227 */ /* 0x040fe200078e00ff */
[----:B------:R1:W-:Y:S02]  /*0cc0*/  STL [R1+0x12c4], R22 ;  /* 0x0012c41601007387 */ /* 0x0003e40000100800 */
[----:B------:R-:W-:Y:S01]  /*0cd0*/  IABS R84, R6 ;  /* 0x0000000600547213 */ /* 0x000fe20000000000 */
[----:B--2---:R-:W-:Y:S01]  /*0ce0*/  IMAD.HI.U32 R4, R9, R27, RZ ;  /* 0x0000001b09047227 */ /* 0x004fe200078e00ff */
[----:B------:R2:W-:Y:S03]  /*0cf0*/  STL [R1+0xf60], R7 ;  /* 0x000f600701007387 */ /* 0x0005e60000100800 */
[----:B------:R-:W-:Y:S01]  /*0d00*/  IMAD.MOV R5, RZ, RZ, -R2 ;  /* 0x000000ffff057224 */ /* 0x000fe200078e0a02 */
[----:B------:R4:W-:Y:S01]  /*0d10*/  STL [R1+0xf64], R6 ;  /* 0x000f640601007387 */ /* 0x0009e20000100800 */
[----:B------:R-:W-:Y:S01]  /*0d20*/  IMAD.MOV R3, RZ, RZ, -R3 ;  /* 0x000000ffff037224 */ /* 0x000fe200078e0a03 */
[----:B-1----:R-:W-:Y:S01]  /*0d30*/  LOP3.LUT R22, R39, 0x7f, RZ, 0xc0, !PT ;  /* 0x0000007f27167812 */ /* 0x002fe200078ec0ff */
[----:B------:R-:W-:-:S02]  /*0d40*/  IMAD.MOV R4, RZ, RZ, -R4 ;  /* 0x000000ffff047224 */ /* 0x000fc400078e0a04 */
[----:B------:R-:W-:Y:S02]  /*0d50*/  IMAD R24, R8, R5, R24 ;  /* 0x0000000508187224 */ /* 0x000fe400078e0218 */
[----:B--2---:R-:W-:Y:S02]  /*0d60*/  VIADD R7, R0, 0xa ;  /* 0x0000000a00077836 */ /* 0x004fe40000000000 */
[----:B------:R-:W-:Y:S01]  /*0d70*/  IMAD R25, R8, R3, R25 ;  /* 0x0000000308197224 */ /* 0x000fe200078e0219 */
[----:B------:R-:W-:Y:S01]  /*0d80*/  STL [R1+0x12c8], R24 ;  /* 0x0012c81801007387 */ /* 0x000fe20000100800 */
[----:B------:R-:W-:Y:S01]  /*0d90*/  IMAD.HI.U32 R2, R9, R83, RZ ;  /* 0x0000005309027227 */ /* 0x000fe200078e00ff */
[----:B------:R-:W-:Y:S02]  /*0da0*/  IABS R16, R7 ;  /* 0x0000000700107213 */ /* 0x000fe40000000000 */
[----:B------:R-:W-:Y:S01]  /*0db0*/  STL [R1+0x12cc], R25 ;  /* 0x0012cc1901007387 */ /* 0x000fe20000100800 */
[----:B----4-:R-:W-:-:S02]  /*0dc0*/  VIADD R6, R0, 0xb ;  /* 0x0000000b00067836 */ /* 0x010fc40000000000 */
[----:B------:R-:W-:Y:S02]  /*0dd0*/  IMAD R27, R8, R4, R27 ;  /* 0x00000004081b7224 */ /* 0x000fe400078e021b */
[----:B------:R-:W-:Y:S01]  /*0de0*/  VIADD R5, R0, 0xd ;  /* 0x0000000d00057836 */ /* 0x000fe20000000000 */
[----:B------:R-:W-:Y:S01]  /*0df0*/  IABS R26, R6 ;  /* 0x00000006001a7213 */ /* 0x000fe20000000000 */
[----:B------:R-:W-:Y:S01]  /*0e00*/  IMAD.HI.U32 R3, R9, R84, RZ ;  /* 0x0000005409037227 */ /* 0x000fe200078e00ff */
[----:B------:R-:W-:Y:S02]  /*0e10*/  STL [R1+0x12d0], R27 ;  /* 0x0012d01b01007387 */ /* 0x000fe40000100800 */
[----:B------:R-:W-:Y:S01]  /*0e20*/  IABS R28, R5 ;  /* 0x00000005001c7213 */ /* 0x000fe20000000000 */
[----:B------:R-:W-:Y:S01]  /*0e30*/  IMAD.MOV R2, RZ, RZ, -R2 ;  /* 0x000000ffff027224 */ /* 0x000fe200078e0a02 */
[----:B------:R1:W-:Y:S01]  /*0e40*/  STL [R1+0xf68], R7 ;  /* 0x000f680701007387 */ /* 0x0003e20000100800 */
[----:B------:R-:W-:-:S02]  /*0e50*/  IMAD.MOV R3, RZ, RZ, -R3 ;  /* 0x000000ffff037224 */ /* 0x000fc400078e0a03 */
[----:B------:R-:W-:Y:S01]  /*0e60*/  IMAD R83, R8, R2, R83 ;  /* 0x0000000208537224 */ /* 0x000fe200078e0253 */
[----:B------:R2:W-:Y:S01]  /*0e70*/  STL [R1+0xf6c], R6 ;  /* 0x000f6c0601007387 */ /* 0x0005e20000100800 */
[----:B------:R-:W-:-:S03]  /*0e80*/  IMAD.HI.U32 R2, R9, R16, RZ ;  /* 0x0000001009027227 */ /* 0x000fc600078e00ff */
[----:B------:R4:W-:Y:S01]  /*0e90*/  STL [R1+0xf70], R5 ;  /* 0x000f700501007387 */ /* 0x0009e20000100800 */
[----:B------:R-:W-:Y:S02]  /*0ea0*/  IMAD R84, R8, R3, R84 ;  /* 0x0000000308547224 */ /* 0x000fe400078e0254 */
[----:B-1----:R-:W-:Y:S02]  /*0eb0*/  VIADD R7, R0, 0xe ;  /* 0x0000000e00077836 */ /* 0x002fe40000000000 */
[----:B------:R-:W-:-:S03]  /*0ec0*/  IMAD.HI.U32 R3, R9, R26, RZ ;  /* 0x0000001a09037227 */ /* 0x000fc600078e00ff */
[----:B------:R-:W-:Y:S01]  /*0ed0*/  IABS R29, R7 ;  /* 0x00000007001d7213 */ /* 0x000fe20000000000 */
[----:B--2---:R-:W-:Y:S01]  /*0ee0*/  VIADD R6, R0, 0xf ;  /* 0x0000000f00067836 */ /* 0x004fe20000000000 */
[----:B------:R1:W-:Y:S01]  /*0ef0*/  STL [R1+0xf74], R7 ;  /* 0x000f740701007387 */ /* 0x0003e20000100800 */
[----:B------:R-:W-:-:S03]  /*0f00*/  IMAD.HI.U32 R4, R9, R28, RZ ;  /* 0x0000001c09047227 */ /* 0x000fc600078e00ff */
[----:B------:R-:W-:Y:S01]  /*0f10*/  IABS R30, R6 ;  /* 0x00000006001e7213 */ /* 0x000fe20000000000 */
[----:B----4-:R-:W-:Y:S01]  /*0f20*/  IMAD.MOV R5, RZ, RZ, -R2 ;  /* 0x000000ffff057224 */ /* 0x010fe200078e0a02 */
[----:B------:R2:W-:Y:S01]  /*0f30*/  STL [R1+0xf78], R6 ;  /* 0x000f780601007387 */ /* 0x0005e20000100800 */
[----:B------:R-:W-:Y:S02]  /*0f40*/  IMAD.MOV R3, RZ, RZ, -R3 ;  /* 0x000000ffff037224 */ /* 0x000fe400078e0a03 */
[C---:B------:R-:W-:Y:S02]  /*0f50*/  IMAD R16, R8.reuse, R5, R16 ;  /* 0x0000000508107224 */ /* 0x040fe400078e0210 */
[----:B-1----:R-:W-:Y:S02]  /*0f60*/  IMAD.MOV R7, RZ, RZ, -R4 ;  /* 0x000000ffff077224 */ /* 0x002fe400078e0a04 */
[----:B------:R-:W-:Y:S02]  /*0f70*/  IMAD R26, R8, R3, R26 ;  /* 0x00000003081a7224 */ /* 0x000fe400078e021a */
[----:B------:R-:W-:-:S03]  /*0f80*/  IMAD.HI.U32 R2, R9, R29, RZ ;  /* 0x0000001d09027227 */ /* 0x000fc600078e00ff */
[----:B------:R-:W-:Y:S01]  /*0f90*/  STL [R1+0x12d4], R26 ;  /* 0x0012d41a01007387 */ /* 0x000fe20000100800 */
[C---:B--2---:R-:W-:Y:S02]  /*0fa0*/  VIADD R6, R0.reuse, 0x10 ;  /* 0x0000001000067836 */ /* 0x044fe40000000000 */
[----:B------:R-:W-:Y:S02]  /*0fb0*/  VIADD R5, R0, 0x11 ;  /* 0x0000001100057836 */ /* 0x000fe40000000000 */
[----:B------:R-:W-:Y:S01]  /*0fc0*/  IMAD R28, R8, R7, R28 ;  /* 0x00000007081c7224 */ /* 0x000fe200078e021c */
[----:B------:R-:W-:Y:S01]  /*0fd0*/  IABS R85, R6 ;  /* 0x0000000600557213 */ /* 0x000fe20000000000 */
[----:B------:R-:W-:Y:S01]  /*0fe0*/  IMAD.HI.U32 R3, R9, R30, RZ ;  /* 0x0000001e09037227 */ /* 0x000fe200078e00ff */
[----:B------:R-:W-:Y:S02]  /*0ff0*/  IABS R86, R5 ;  /* 0x0000000500567213 */ /* 0x000fe40000000000 */
[----:B------:R-:W-:Y:S01]  /*1000*/  STL [R1+0x12d8], R28 ;  /* 0x0012d81c01007387 */ /* 0x000fe20000100800 */
[----:B------:R-:W-:-:S02]  /*1010*/  IMAD.MOV R2, RZ, RZ, -R2 ;  /* 0x000000ffff027224 */ /* 0x000fc400078e0a02 */
[----:B------:R-:W-:Y:S01]  /*1020*/  IMAD.MOV R3, RZ, RZ, -R3 ;  /* 0x000000ffff037224 */ /* 0x000fe200078e0a03 */
[----:B------:R1:W-:Y:S01]  /*1030*/  STL [R1+0xf7c], R6 ;  /* 0x000f7c0601007387 */ /* 0x0003e20000100800 */
[C---:B------:R-:W-:Y:S02]  /*1040*/  IMAD R29, R8.reuse, R2, R29 ;  /* 0x00000002081d7224 */ /* 0x040fe400078e021d */
[----:B------:R-:W-:Y:S01]  /*1050*/  IMAD.HI.U32 R2, R9, R85, RZ ;  /* 0x0000005509027227 */ /* 0x000fe200078e00ff */
[----:B------:R2:W-:Y:S03]  /*1060*/  STL [R1+0xf80], R5 ;  /* 0x000f800501007387 */ /* 0x0005e60000100800 */
[----:B------:R-:W-:Y:S02]  /*1070*/  IMAD R30, R8, R3, R30 ;  /* 0x00000003081e7224 */ /* 0x000fe400078e021e */
[----:B------:R-:W-:-:S02]  /*1080*/  VIADD R4, R0, 0x12 ;  /* 0x0000001200047836 */ /* 0x000fc40000000000 */
[C---:B-1----:R-:W-:Y:S02]  /*1090*/  VIADD R6, R0.reuse, 0x13 ;  /* 0x0000001300067836 */ /* 0x042fe40000000000 */
[----:B------:R-:W-:Y:S01]  /*10a0*/  IMAD.HI.U32 R3, R9, R86, RZ ;  /* 0x0000005609037227 */ /* 0x000fe200078e00ff */
[----:B------:R1:W-:Y:S01]  /*10b0*/  STL [R1+0xf88], R4 ;  /* 0x000f880401007387 */ /* 0x0003e20000100800 */
[----:B------:R-:W-:Y:S02]  /*10c0*/  IABS R17, R4 ;  /* 0x0000000400117213 */ /* 0x000fe40000000000 */
[----:B--2---:R-:W-:Y:S01]  /*10d0*/  VIADD R5, R0, 0x14 ;  /* 0x0000001400057836 */ /* 0x004fe20000000000 */
[----:B------:R-:W-:Y:S01]  /*10e0*/  IABS R31, R6 ;  /* 0x00000006001f7213 */ /* 0x000fe20000000000 */
[----:B------:R-:W-:Y:S01]  /*10f0*/  IMAD.MOV R2, RZ, RZ, -R2 ;  /* 0x000000ffff027224 */ /* 0x000fe200078e0a02 */
[----:B------:R-:W-:Y:S01]  /*1100*/  STL [R1+0x12dc], R29 ;  /* 0x0012dc1d01007387 */ /* 0x000fe20000100800 */
[----:B------:R-:W-:Y:S01]  /*1110*/  IMAD.MOV R3, RZ, RZ, -R3 ;  /* 0x000000ffff037224 */ /* 0x000fe200078e0a03 */
[----:B------:R-:W-:Y:S01]  /*1120*/  IABS R32, R5 ;  /* 0x0000000500207213 */ /* 0x000fe20000000000 */
[C---:B------:R-:W-:Y:S01]  /*1130*/  IMAD R85, R8.reuse, R2, R85 ;  /* 0x0000000208557224 */ /* 0x040fe200078e0255 */
[----:B------:R-:W-:Y:S01]  /*1140*/  STL [R1+0x12e0], R30 ;  /* 0x0012e01e01007387 */ /* 0x000fe20000100800 */
[----:B------:R-:W-:-:S02]  /*1150*/  IMAD R86, R8, R3, R86 ;  /* 0x0000000308567224 */ /* 0x000fc400078e0256 */
[----:B------:R-:W-:Y:S01]  /*1160*/  VIADD R7, R0, 0x15 ;  /* 0x0000001500077836 */ /* 0x000fe20000000000 */
[----:B------:R2:W-:Y:S01]  /*1170*/  STL [R1+0xf8c], R6 ;  /* 0x000f8c0601007387 */ /* 0x0005e20000100800 */
[----:B------:R-:W-:-:S03]  /*1180*/  IMAD.HI.U32 R2, R9, R31, RZ ;  /* 0x0000001f09027227 */ /* 0x000fc600078e00ff */
[----:B------:R4:W-:Y:S01]  /*1190*/  STL [R1+0xf90], R5 ;  /* 0x000f900501007387 */ /* 0x0009e20000100800 */
[C---:B------:R-:W-:Y:S01]  /*11a0*/  IMAD.HI.U32 R3, R9.reuse, R32, RZ ;  /* 0x0000002009037227 */ /* 0x040fe200078e00ff */
[----:B------:R-:W-:Y:S02]  /*11b0*/  IABS R33, R7 ;  /* 0x0000000700217213 */ /* 0x000fe40000000000 */
[----:B------:R-:W-:Y:S01]  /*11c0*/  STL [R1+0xf94], R7 ;  /* 0x000f940701007387 */ /* 0x000fe20000100800 */
[----:B-1----:R-:W-:-:S04]  /*11d0*/  IMAD.HI.U32 R4, R9, R17, RZ ;  /* 0x0000001109047227 */ /* 0x002fc800078e00ff */
[C---:B--2---:R-:W-:Y:S02]  /*11e0*/  VIADD R6, R0.reuse, 0x16 ;  /* 0x0000001600067836 */ /* 0x044fe40000000000 */
[----:B----4-:R-:W-:Y:S02]  /*11f0*/  VIADD R5, R0, 0x17 ;  /* 0x0000001700057836 */ /* 0x010fe40000000000 */
[----:B------:R-:W-:Y:S01]  /*1200*/  IMAD.MOV R2, RZ, RZ, -R2 ;  /* 0x000000ffff027224 */ /* 0x000fe200078e0a02 */
[----:B------:R-:W-:Y:S01]  /*1210*/  IABS R35, R6 ;  /* 0x0000000600237213 */ /* 0x000fe20000000000 */
[----:B------:R-:W-:Y:S01]  /*1220*/  IMAD.MOV R3, RZ, RZ, -R3 ;  /* 0x000000ffff037224 */ /* 0x000fe200078e0a03 */
[----:B------:R-:W-:Y:S01]  /*1230*/  IABS R34, R5 ;  /* 0x0000000500227213 */ /* 0x000fe20000000000 */
[----:B------:R-:W-:Y:S01]  /*1240*/  IMAD.MOV R4, RZ, RZ, -R4 ;  /* 0x000000ffff047224 */ /* 0x000fe200078e0a04 */
[----:B------:R-:W-:Y:S01]  /*1250*/  STL [R1+0xf9c], R6 ;  /* 0x000f9c0601007387 */ /* 0x000fe20000100800 */
[----:B------:R-:W-:-:S02]  /*1260*/  IMAD R31, R8, R2, R31 ;  /* 0x00000002081f7224 */ /* 0x000fc400078e021f */
[----:B------:R-:W-:Y:S01]  /*1270*/  IMAD R32, R8, R3, R32 ;  /* 0x0000000308207224 */ /* 0x000fe200078e0220 */
[----:B------:R1:W-:Y:S01]  /*1280*/  STL [R1+0xf98], R5 ;  /* 0x000f980501007387 */ /* 0x0003e20000100800 */
[----:B------:R-:W-:-:S03]  /*1290*/  IMAD.HI.U32 R2, R9, R33, RZ ;  /* 0x0000002109027227 */ /* 0x000fc600078e00ff */
[----:B------:R-:W-:Y:S01]  /*12a0*/  STL [R1+0x12e4], R31 ;  /* 0x0012e41f01007387 */ /* 0x000fe20000100800 */
[----:B------:R-:W-:Y:S02]  /*12b0*/  IMAD R17, R8, R4, R17 ;  /* 0x0000000408117224 */ /* 0x000fe400078e0211 */
[C---:B------:R-:W-:Y:S01]  /*12c0*/  IMAD.HI.U32 R3, R9.reuse, R35, RZ ;  /* 0x0000002309037227 */ /* 0x040fe200078e00ff */
[----:B------:R-:W-:Y:S03]  /*12d0*/  STL [R1+0x12e8], R32 ;  /* 0x0012e82001007387 */ /* 0x000fe60000100800 */
[----:B-1----:R-:W-:Y:S02]  /*12e0*/  VIADD R5, R0, 0x18 ;  /* 0x0000001800057836 */ /* 0x002fe40000000000 */
[----:B------:R-:W-:-:S03]  /*12f0*/  IMAD.HI.U32 R4, R9, R34, RZ ;  /* 0x0000002209047227 */ /* 0x000fc600078e00ff */
[----:B------:R1:W-:Y:S01]  /*1300*/  STL [R1+0xfa4], R5 ;  /* 0x000fa40501007387 */ /* 0x0003e20000100800 */
[----:B------:R-:W-:Y:S01]  /*1310*/  IMAD.MOV R2, RZ, RZ, -R2 ;  /* 0x000000ffff027224 */ /* 0x000fe200078e0a02 */
[----:B------:R-:W-:Y:S01]  /*1320*/  IABS R90, R5 ;  /* 0x00000005005a7213 */ /* 0x000fe20000000000 */
[----:B------:R-:W-:Y:S02]  /*1330*/  IMAD.MOV R3, RZ, RZ, -R3 ;  /* 0x000000ffff037224 */ /* 0x000fe400078e0a03 */
[C---:B------:R-:W-:Y:S02]  /*1340*/  VIADD R6, R0.reuse, 0x19 ;  /* 0x0000001900067836 */ /* 0x040fe40000000000 */
[----:B------:R-:W-:Y:S02]  /*1350*/  VIADD R7, R0, 0x1a ;  /* 0x0000001a00077836 */ /* 0x000fe40000000000 */
[C---:B------:R-:W-:Y:S01]  /*1360*/  IMAD R33, R8.reuse, R2, R33 ;  /* 0x0000000208217224 */ /* 0x040fe200078e0221 */
[----:B------:R2:W-:Y:S01]  /*1370*/  STL [R1+0xfa0], R6 ;  /* 0x000fa00601007387 */ /* 0x0005e20000100800 */
[----:B-1----:R-:W-:Y:S01]  /*1380*/  IMAD.MOV R5, RZ, RZ, -R4 ;  /* 0x000000ffff057224 */ /* 0x002fe200078e0a04 */
[----:B------:R-:W-:Y:S01]  /*1390*/  IABS R87, R6 ;  /* 0x0000000600577213 */ /* 0x000fe20000000000 */
[C---:B------:R-:W-:Y:S01]  /*13a0*/  IMAD R35, R8.reuse, R3, R35 ;  /* 0x0000000308237224 */ /* 0x040fe200078e0223 */
[----:B------:R-:W-:Y:S01]  /*13b0*/  IABS R18, R7 ;  /* 0x0000000700127213 */ /* 0x000fe20000000000 */
[----:B------:R-:W-:Y:S01]  /*13c0*/  IMAD R34, R8, R5, R34 ;  /* 0x0000000508227224 */ /* 0x000fe200078e0222 */
[----:B------:R-:W-:Y:S01]  /*13d0*/  STL [R1+0x12ec], R33 ;  /* 0x0012ec2101007387 */ /* 0x000fe20000100800 */
[----:B------:R-:W-:-:S03]  /*13e0*/  IMAD.HI.U32 R2, R9, R90, RZ ;  /* 0x0000005a09027227 */ /* 0x000fc600078e00ff */
[----:B------:R-:W-:Y:S01]  /*13f0*/  STL [R1+0x12f0], R35 ;  /* 0x0012f02301007387 */ /* 0x000fe20000100800 */
[C---:B--2---:R-:W-:Y:S02]  /*1400*/  VIADD R6, R0.reuse, 0x1b ;  /* 0x0000001b00067836 */ /* 0x044fe40000000000 */
[----:B------:R-:W-:Y:S01]  /*1410*/  IMAD.MOV R5, RZ, RZ, -R2 ;  /* 0x000000ffff057224 */ /* 0x000fe200078e0a02 */
[----:B------:R-:W-:Y:S01]  /*1420*/  STL [R1+0x12f4], R34 ;  /* 0x0012f42201007387 */ /* 0x000fe20000100800 */
[----:B------:R-:W-:Y:S01]  /*1430*/  VIADD R4, R0, 0x1c ;  /* 0x0000001c00047836 */ /* 0x000fe20000000000 */
[----:B------:R-:W-:Y:S01]  /*1440*/  IABS R36, R6 ;  /* 0x0000000600247213 */ /* 0x000fe20000000000 */
[C---:B------:R-:W-:Y:S01]  /*1450*/  IMAD.HI.U32 R3, R9.reuse, R87, RZ ;  /* 0x0000005709037227 */ /* 0x040fe200078e00ff */
[----:B------:R1:W-:Y:S02]  /*1460*/  STL [R1+0xfac], R7 ;  /* 0x000fac0701007387 */ /* 0x0003e40000100800 */
[----:B------:R-:W-:Y:S01]  /*1470*/  IABS R93, R4 ;  /* 0x00000004005d7213 */ /* 0x000fe20000000000 */
[----:B------:R-:W-:Y:S01]  /*1480*/  IMAD.HI.U32 R2, R9, R18, RZ ;  /* 0x0000001209027227 */ /* 0x000fe200078e00ff */
[----:B------:R2:W-:Y:S03]  /*1490*/  STL [R1+0xfa8], R6 ;  /* 0x000fa80601007387 */ /* 0x0005e60000100800 */
[----:B------:R-:W-:Y:S01]  /*14a0*/  IMAD R90, R8, R5, R90 ;  /* 0x00000005085a7224 */ /* 0x000fe200078e025a */
[----:B------:R4:W-:Y:S01]  /*14b0*/  STL [R1+0xfb4], R4 ;  /* 0x000fb40401007387 */ /* 0x0009e20000100800 */
[----:B------:R-:W-:-:S02]  /*14c0*/  IMAD.MOV R3, RZ, RZ, -R3 ;  /* 0x000000ffff037224 */ /* 0x000fc400078e0a03 */
[----:B-1----:R-:W-:Y:S02]  /*14d0*/  VIADD R7, R0, 0x1d ;  /* 0x0000001d00077836 */ /* 0x002fe40000000000 */
[----:B------:R-:W-:Y:S02]  /*14e0*/  IMAD.MOV R5, RZ, RZ, -R2 ;  /* 0x000000ffff057224 */ /* 0x000fe400078e0a02 */
[----:B------:R-:W-:Y:S01]  /*14f0*/  IMAD R87, R8, R3, R87 ;  /* 0x0000000308577224 */ /* 0x000fe200078e0257 */
[----:B------:R-:W-:Y:S01]  /*1500*/  IABS R2, R7 ;  /* 0x0000000700027213 */ /* 0x000fe20000000000 */
[----:B--2---:R-:W-:Y:S01]  /*1510*/  VIADD R6, R0, 0x1e ;  /* 0x0000001e00067836 */ /* 0x004fe20000000000 */
[----:B------:R-:W-:Y:S01]  /*1520*/  STL [R1+0xfb0], R7 ;  /* 0x000fb00701007387 */ /* 0x000fe20000100800 */
[----:B------:R-:W-:-:S03]  /*1530*/  IMAD.HI.U32 R3, R9, R36, RZ ;  /* 0x0000002409037227 */ /* 0x000fc600078e00ff */
[----:B------:R1:W-:Y:S01]  /*1540*/  STL [R1+0xfbc], R6 ;  /* 0x000fbc0601007387 */ /* 0x0003e20000100800 */
[----:B------:R-:W-:Y:S02]  /*1550*/  IMAD R18, R8, R5, R18 ;  /* 0x0000000508127224 */ /* 0x000fe400078e0212 */
[----:B----4-:R-:W-:-:S03]  /*1560*/  IMAD.HI.U32 R4, R9, R93, RZ ;  /* 0x0000005d09047227 */ /* 0x010fc600078e00ff */
[----:B------:R2:W-:Y:S01]  /*1570*/  STL [R1+0x1378], R18 ;  /* 0x0013781201007387 */ /* 0x0005e20000100800 */
[----:B------:R-:W-:Y:S02]  /*1580*/  IMAD.MOV.U32 R5, RZ, RZ, R2 ;  /* 0x000000ffff057224 */ /* 0x000fe400078e0002 */
[----:B------:R-:W-:Y:S01]  /*1590*/  IMAD.MOV R3, RZ, RZ, -R3 ;  /* 0x000000ffff037224 */ /* 0x000fe200078e0a03 */
[----:B-1----:R-:W-:Y:S01]  /*15a0*/  IABS R6, R6 ;  /* 0x0000000600067213 */ /* 0x002fe20000000000 */
[----:B------:R-:W-:Y:S02]  /*15b0*/  IMAD.MOV R4, RZ, RZ, -R4 ;  /* 0x000000ffff047224 */ /* 0x000fe400078e0a04 */
[----:B------:R-:W-:-:S04]  /*15c0*/  IMAD.HI.U32 R2, R9, R5, RZ ;  /* 0x0000000509027227 */ /* 0x000fc800078e00ff */
[----:B------:R-:W-:Y:S02]  /*15d0*/  IMAD.IADD R38, R12, 0x1, R38 ;  /* 0x000000010c267824 */ /* 0x000fe400078e0226 */
[C---:B------:R-:W-:Y:S02]  /*15e0*/  IMAD R36, R8.reuse, R3, R36 ;  /* 0x0000000308247224 */ /* 0x040fe400078e0224 */
[----:B------:R-:W-:Y:S02]  /*15f0*/  IMAD R93, R8, R4, R93 ;  /* 0x00000004085d7224 */ /* 0x000fe400078e025d */
[C---:B------:R-:W-:Y:S01]  /*1600*/  VIADD R12, R0.reuse, 0x1f ;  /* 0x0000001f000c7836 */ /* 0x040fe20000000000 */
[----:B------:R-:W-:Y:S01]  /*1610*/  STL [R1+0x12f8], R36 ;  /* 0x0012f82401007387 */ /* 0x000fe20000100800 */
[----:B------:R-:W-:Y:S02]  /*1620*/  IMAD.MOV R2, RZ, RZ, -R2 ;  /* 0x000000ffff027224 */ /* 0x000fe400078e0a02 */
[----:B------:R-:W-:Y:S01]  /*1630*/  IMAD.MOV.U32 R4, RZ, RZ, R6 ;  /* 0x000000ffff047224 */ /* 0x000fe200078e0006 */
[----:B------:R-:W-:Y:S01]  /*1640*/  STL [R1+0x12fc], R93 ;  /* 0x0012fc5d01007387 */ /* 0x000fe20000100800 */
[C---:B------:R-:W-:Y:S01]  /*1650*/  VIADD R11, R0.reuse, 0x20 ;  /* 0x00000020000b7836 */ /* 0x040fe20000000000 */
[----:B------:R-:W-:Y:S01]  /*1660*/  IABS R6, R12 ;  /* 0x0000000c00067213 */ /* 0x000fe20000000000 */
[----:B------:R-:W-:Y:S01]  /*1670*/  VIADD R7, R0, 0x21 ;  /* 0x0000002100077836 */ /* 0x000fe20000000000 */
[----:B------:R-:W-:Y:S01]  /*1680*/  STL [R1+0xfb8], R12 ;  /* 0x000fb80c01007387 */ /* 0x000fe20000100800 */
[----:B------:R-:W-:Y:S01]  /*1690*/  IMAD R2, R8, R2, R5 ;  /* 0x0000000208027224 */ /* 0x000fe200078e0205 */
[----:B------:R-:W-:Y:S01]  /*16a0*/  IABS R88, R11 ;  /* 0x0000000b00587213 */ /* 0x000fe20000000000 */
[----:B------:R-:W-:Y:S01]  /*16b0*/  IMAD.HI.U32 R3, R9, R4, RZ ;  /* 0x0000000409037227 */ /* 0x000fe200078e00ff */
[----:B------:R1:W-:Y:S01]  /*16c0*/  STL [R1+0xfd4], R11 ;  /* 0x000fd40b01007387 */ /* 0x0003e20000100800 */
[----:B------:R-:W-:-:S02]  /*16d0*/  IABS R89, R7 ;  /* 0x0000000700597213 */ /* 0x000fc40000000000 */
[----:B------:R-:W-:Y:S01]  /*16e0*/  IMAD.MOV R3, RZ, RZ, -R3 ;  /* 0x000000ffff037224 */ /* 0x000fe200078e0a03 */
[----:B------:R4:W-:Y:S01]  /*16f0*/  STL [R1+0xfd0], R7 ;  /* 0x000fd00701007387 */ /* 0x0009e20000100800 */
[----:B--2---:R-:W-:Y:S02]  /*1700*/  VIADD R18, R0, 0x75 ;  /* 0x0000007500127836 */ /* 0x004fe40000000000 */
[----:B------:R-:W-:Y:S01]  /*1710*/  IMAD R4, R8, R3, R4 ;  /* 0x0000000308047224 */ /* 0x000fe200078e0204 */
[----:B------:R2:W-:Y:S01]  /*1720*/  STL [R1], R2 ;  /* 0x0000000201007387 */ /* 0x0005e20000100800 */
[----:B------:R-:W-:Y:S01]  /*1730*/  IMAD.HI.U32 R3, R9, R88, RZ ;  /* 0x0000005809037227 */ /* 0x000fe200078e00ff */
[----:B------:R-:W-:Y:S02]  /*1740*/  IABS R37, R18 ;  /* 0x0000001200257213 */ /* 0x000fe40000000000 */
[----:B------:R0:W-:Y:S01]  /*1750*/  STL [R1+0x4], R4 ;  /* 0x0000040401007387 */ /* 0x0001e20000100800 */
[----:B-1----:R-:W-:-:S02]  /*1760*/  VIADD R11, R0, 0x22 ;  /* 0x00000022000b7836 */ /* 0x002fc40000000000 */
[----:B----4-:R-:W-:Y:S02]  /*1770*/  VIADD R7, R0, 0x23 ;  /* 0x0000002300077836 */ /* 0x010fe40000000000 */
[----:B------:R-:W-:Y:S01]  /*1780*/  IMAD.MOV R3, RZ, RZ, -R3 ;  /* 0x000000ffff037224 */ /* 0x000fe200078e0a03 */
[----:B------:R-:W-:Y:S01]  /*1790*/  IABS R21, R11 ;  /* 0x0000000b00157213 */ /* 0x000fe20000000000 */
[C---:B--2---:R-:W-:Y:S01]  /*17a0*/  IMAD.HI.U32 R2, R9.reuse, R6, RZ ;  /* 0x0000000609027227 */ /* 0x044fe200078e00ff */
[----:B------:R1:W-:Y:S03]  /*17b0*/  STL [R1+0x1024], R11 ;  /* 0x0010240b01007387 */ /* 0x0003e60000100800 */
[----:B------:R-:W-:Y:S01]  /*17c0*/  IMAD.MOV R5, RZ, RZ, -R2 ;  /* 0x000000ffff057224 */ /* 0x000fe200078e0a02 */
[----:B------:R2:W-:Y:S01]  /*17d0*/  STL [R1+0xfe4], R7 ;  /* 0x000fe40701007387 */ /* 0x0005e20000100800 */
[----:B0-----:R-:W-:-:S04]  /*17e0*/  IMAD.HI.U32 R4, R9, R89, RZ ;  /* 0x0000005909047227 */ /* 0x001fc800078e00ff */
[----:B------:R-:W-:Y:S01]  /*17f0*/  IMAD R2, R8, R5, R6 ;  /* 0x0000000508027224 */ /* 0x000fe200078e0206 */
[----:B------:R-:W-:Y:S01]  /*1800*/  IABS R6, R7 ;  /* 0x0000000700067213 */ /* 0x000fe20000000000 */
[C---:B------:R-:W-:Y:S02]  /*1810*/  VIADD R5, R0.reuse, 0x24 ;  /* 0x0000002400057836 */ /* 0x040fe40000000000 */
[----:B------:R-:W-:Y:S01]  /*1820*/  IMAD.MOV R4, RZ, RZ, -R4 ;  /* 0x000000ffff047224 */ /* 0x000fe200078e0a04 */
[----:B------:R0:W-:Y:S01]  /*1830*/  STL [R1+0x8], R2 ;  /* 0x0000080201007387 */ /* 0x0001e20000100800 */
[C---:B-1----:R-:W-:Y:S02]  /*1840*/  VIADD R11, R0.reuse, 0x25 ;  /* 0x00000025000b7836 */ /* 0x042fe40000000000 */
[----:B--2---:R-:W-:Y:S01]  /*1850*/  VIADD R7, R0, 0x26 ;  /* 0x0000002600077836 */ /* 0x004fe20000000000 */
[----:B------:R1:W-:Y:S01]  /*1860*/  STL [R1+0x1074], R5 ;  /* 0x0010740501007387 */ /* 0x0003e20000100800 */
[C---:B------:R-:W-:Y:S01]  /*1870*/  IMAD R88, R8.reuse, R3, R88 ;  /* 0x0000000308587224 */ /* 0x040fe200078e0258 */
[----:B------:R-:W-:Y:S01]  /*1880*/  IABS R12, R11 ;  /* 0x0000000b000c7213 */ /* 0x000fe20000000000 */
[----:B------:R-:W-:Y:S01]  /*1890*/  IMAD R89, R8, R4, R89 ;  /* 0x0000000408597224 */ /* 0x000fe200078e0259 */
[----:B------:R-:W-:Y:S01]  /*18a0*/  STL [R1+0x1048], R11 ;  /* 0x0010480b01007387 */ /* 0x000fe20000100800 */
[----:B------:R-:W-:Y:S01]  /*18b0*/  IMAD.HI.U32 R3, R9, R6, RZ ;  /* 0x0000000609037227 */ /* 0x000fe200078e00ff */
[----:B------:R-:W-:-:S02]  /*18c0*/  IABS R13, R7 ;  /* 0x00000007000d7213 */ /* 0x000fc40000000000 */
[----:B------:R2:W-:Y:S01]  /*18d0*/  STL [R1+0x108c], R7 ;  /* 0x00108c0701007387 */ /* 0x0005e20000100800 */
[----:B0-----:R-:W-:Y:S01]  /*18e0*/  IMAD.HI.U32 R2, R9, R21, RZ ;  /* 0x0000001509027227 */ /* 0x001fe200078e00ff */
[----:B-1----:R-:W-:-:S03]  /*18f0*/  IABS R5, R5 ;  /* 0x0000000500057213 */ /* 0x002fc60000000000 */
[----:B------:R-:W-:Y:S02]  /*1900*/  IMAD.MOV R4, RZ, RZ, -R2 ;  /* 0x000000ffff047224 */ /* 0x000fe400078e0a02 */
[----:B------:R-:W-:Y:S02]  /*1910*/  IMAD.MOV.U32 R2, RZ, RZ, R5 ;  /* 0x000000ffff027224 */ /* 0x000fe400078e0005 */
[----:B------:R-:W-:Y:S02]  /*1920*/  IMAD R21, R8, R4, R21 ;  /* 0x0000000408157224 */ /* 0x000fe400078e0215 */
[----:B--2---:R-:W-:Y:S02]  /*1930*/  IMAD.MOV R7, RZ, RZ, -R3 ;  /* 0x000000ffff077224 */ /* 0x004fe400078e0a03 */
[----:B------:R-:W-:Y:S02]  /*1940*/  IMAD.MOV.U32 R4, RZ, RZ, R12 ;  /* 0x000000ffff047224 */ /* 0x000fe400078e000c */
[----:B------:R-:W-:-:S04]  /*1950*/  IMAD.HI.U32 R5, R9, R2, RZ ;  /* 0x0000000209057227 */ /* 0x000fc800078e00ff */
[----:B------:R-:W-:Y:S02]  /*1960*/  VIADD R12, R0, 0x27 ;  /* 0x00000027000c7836 */ /* 0x000fe40000000000 */
[----:B------:R-:W-:Y:S02]  /*1970*/  IMAD R6, R8, R7, R6 ;  /* 0x0000000708067224 */ /* 0x000fe400078e0206 */
[----:B------:R-:W-:Y:S02]  /*1980*/  IMAD.MOV.U32 R3, RZ, RZ, R13 ;  /* 0x000000ffff037224 */ /* 0x000fe400078e000d */
[----:B------:R-:W-:Y:S01]  /*1990*/  IMAD.HI.U32 R7, R9, R4, RZ ;  /* 0x0000000409077227 */ /* 0x000fe200078e00ff */
[----:B------:R0:W-:Y:S03]  /*19a0*/  STL [R1+0xc], R6 ;  /* 0x00000c0601007387 */ /* 0x0001e60000100800 */
[----:B------:R-:W-:Y:S01]  /*19b0*/  IMAD.MOV R13, RZ, RZ, -R5 ;  /* 0x000000ffff0d7224 */ /* 0x000fe200078e0a05 */
[----:B------:R-:W-:Y:S01]  /*19c0*/  IABS R5, R12 ;  /* 0x0000000c00057213 */ /* 0x000fe20000000000 */
[----:B------:R-:W-:Y:S01]  /*19d0*/  IMAD.MOV R7, RZ, RZ, -R7 ;  /* 0x000000ffff077224 */ /* 0x000fe200078e0a07 */
[----:B------:R1:W-:Y:S01]  /*19e0*/  STL [R1+0x1084], R12 ;  /* 0x0010840c01007387 */ /* 0x0003e20000100800 */
[----:B------:R-:W-:-:S02]  /*19f0*/  VIADD R11, R0, 0x28 ;  /* 0x00000028000b7836 */ /* 0x000fc40000000000 */
[----:B------:R-:W-:Y:S02]  /*1a00*/  VIADD R93, R0, 0xa9 ;  /* 0x000000a9005d7836 */ /* 0x000fe40000000000 */
[----:B0-----:R-:W-:Y:S01]  /*1a10*/  IMAD.HI.U32 R6, R9, R3, RZ ;  /* 0x0000000309067227 */ /* 0x001fe200078e00ff */
[----:B------:R0:W-:Y:S01]  /*1a20*/  STL [R1+0x10e0], R11 ;  /* 0x0010e00b01007387 */ /* 0x0001e20000100800 */
[----:B------:R-:W-:Y:S02]  /*1a30*/  IABS R63, R11 ;  /* 0x0000000b003f7213 */ /* 0x000fe40000000000 */
[----:B------:R-:W-:Y:S01]  /*1a40*/  IMAD.MOV R6, RZ, RZ, -R6 ;  /* 0x000000ffff067224 */ /* 0x000fe200078e0a06 */
[----:B------:R-:W-:Y:S01]  /*1a50*/  IABS R53, R93 ;  /* 0x0000005d00357213 */ /* 0x000fe20000000000 */
[----:B-1----:R-:W-:Y:S02]  /*1a60*/  IMAD R12, R8, R13, R2 ;  /* 0x0000000d080c7224 */ /* 0x002fe400078e0202 */
[----:B------:R-:W-:-:S02]  /*1a70*/  IMAD.MOV.U32 R2, RZ, RZ, R5 ;  /* 0x000000ffff027224 */ /* 0x000fc400078e0005 */
[C---:B------:R-:W-:Y:S01]  /*1a80*/  IMAD R5, R8.reuse, R7, R4 ;  /* 0x0000000708057224 */ /* 0x040fe200078e0204 */
[----:B------:R1:W-:Y:S01]  /*1a90*/  STL [R1+0x14], R12 ;  /* 0x0000140c01007387 */ /* 0x0003e20000100800 */
[----:B------:R-:W-:Y:S02]  /*1aa0*/  IMAD R3, R8, R6, R3 ;  /* 0x0000000608037224 */ /* 0x000fe400078e0203 */
[C---:B------:R-:W-:Y:S01]  /*1ab0*/  VIADD R4, R0.reuse, 0x29 ;  /* 0x0000002900047836 */ /* 0x040fe20000000000 */
[----:B------:R2:W-:Y:S01]  /*1ac0*/  STL [R1+0x10], R5 ;  /* 0x0000100501007387 */ /* 0x0005e20000100800 */
[C---:B0-----:R-:W-:Y:S02]  /*1ad0*/  VIADD R11, R0.reuse, 0x2a ;  /* 0x0000002a000b7836 */ /* 0x041fe40000000000 */
[C---:B------:R-:W-:Y:S01]  /*1ae0*/  VIADD R7, R0.reuse, 0x2b ;  /* 0x0000002b00077836 */ /* 0x040fe20000000000 */
[----:B------:R0:W-:Y:S01]  /*1af0*/  STL [R1+0x18], R3 ;  /* 0x0000180301007387 */ /* 0x0001e20000100800 */
[----:B------:R-:W-:Y:S01]  /*1b00*/  IABS R64, R4 ;  /* 0x0000000400407213 */ /* 0x000fe20000000000 */
[C---:B------:R-:W-:Y:S01]  /*1b10*/  VIADD R6, R0.reuse, 0x2c ;  /* 0x0000002c00067836 */ /* 0x040fe20000000000 */
[----:B------:R-:W-:Y:S01]  /*1b20*/  IABS R20, R11 ;  /* 0x0000000b00147213 */ /* 0x000fe20000000000 */
[----:B------:R4:W-:Y:S01]  /*1b30*/  STL [R1+0x10d8], R4 ;  /* 0x0010d80401007387 */ /* 0x0009e20000100800 */
[----:B-1----:R-:W-:-:S02]  /*1b40*/  VIADD R12, R0, 0x2f ;  /* 0x0000002f000c7836 */ /* 0x002fc40000000000 */
[C---:B--2---:R-:W-:Y:S01]  /*1b50*/  IMAD.HI.U32 R5, R9.reuse, R2, RZ ;  /* 0x0000000209057227 */ /* 0x044fe200078e00ff */
[----:B------:R-:W-:Y:S01]  /*1b60*/  STL [R1+0x1128], R11 ;  /* 0x0011280b01007387 */ /* 0x000fe20000100800 */
[----:B0-----:R-:W-:Y:S02]  /*1b70*/  IABS R3, R7 ;  /* 0x0000000700037213 */ /* 0x001fe40000000000 */
[----:B------:R-:W-:Y:S01]  /*1b80*/  IMAD.MOV R5, RZ, RZ, -R5 ;  /* 0x000000ffff057224 */ /* 0x000fe200078e0a05 */
[----:B------:R-:W-:Y:S01]  /*1b90*/  STL [R1+0x1124], R7 ;  /* 0x0011240701007387 */ /* 0x000fe20000100800 */
[----:B------:R-:W-:Y:S02]  /*1ba0*/  VIADD R13, R0, 0x36 ;  /* 0x00000036000d7836 */ /* 0x000fe40000000000 */
[----:B------:R-:W-:Y:S02]  /*1bb0*/  IMAD R2, R8, R5, R2 ;  /* 0x0000000508027224 */ /* 0x000fe400078e0202 */
[----:B----4-:R-:W-:-:S03]  /*1bc0*/  IMAD.HI.U32 R4, R9, R63, RZ ;  /* 0x0000003f09047227 */ /* 0x010fc600078e00ff */
[----:B------:R0:W-:Y:S01]  /*1bd0*/  STL [R1+0x1c], R2 ;  /* 0x00001c0201007387 */ /* 0x0001e20000100800 */
[----:B------:R-:W-:Y:S02]  /*1be0*/  IMAD.MOV R4, RZ, RZ, -R4 ;  /* 0x000000ffff047224 */ /* 0x000fe400078e0a04 */
[C---:B------:R-:W-:Y:S01]  /*1bf0*/  IMAD.HI.U32 R5, R9.reuse, R20, RZ ;  /* 0x0000001409057227 */ /* 0x040fe200078e00ff */
[----:B------:R1:W-:Y:S03]  /*1c00*/  STL [R1+0x1104], R6 ;  /* 0x0011040601007387 */ /* 0x0003e60000100800 */
[----:B------:R-:W-:Y:S02]  /*1c10*/  IMAD R63, R8, R4, R63 ;  /* 0x00000004083f7224 */ /* 0x000fe400078e023f */
[----:B------:R-:W-:-:S04]  /*1c20*/  IMAD.HI.U32 R4, R9, R3, RZ ;  /* 0x0000000309047227 */ /* 0x000fc800078e00ff */
[----:B0-----:R-:W-:Y:S01]  /*1c30*/  IMAD.HI.U32 R2, R9, R64, RZ ;  /* 0x0000004009027227 */ /* 0x001fe200078e00ff */
[----:B-1----:R-:W-:-:S03]  /*1c40*/  IABS R6, R6 ;  /* 0x0000000600067213 */ /* 0x002fc60000000000 */
[----:B------:R-:W-:Y:S02]  /*1c50*/  IMAD.MOV R2, RZ, RZ, -R2 ;  /* 0x000000ffff027224 */ /* 0x000fe400078e0a02 */
[----:B------:R-:W-:Y:S02]  /*1c60*/  VIADD R7, R0, 0x2d ;  /* 0x0000002d00077836 */ /* 0x000fe40000000000 */
[----:B------:R-:W-:Y:S02]  /*1c70*/  IMAD.MOV R5, RZ, RZ, -R5 ;  /* 0x000000ffff057224 */ /* 0x000fe400078e0a05 */
[----:B------:R-:W-:Y:S01]  /*1c80*/  IMAD.MOV R4, RZ, RZ, -R4 ;  /* 0x000000ffff047224 */ /* 0x000fe200078e0a04 */
[----:B------:R0:W-:Y:S01]  /*1c90*/  STL [R1+0x1100], R7 ;  /* 0x0011000701007387 */ /* 0x0001e20000100800 */
[C---:B------:R-:W-:Y:S01]  /*1ca0*/  IMAD R64, R8.reuse, R2, R64 ;  /* 0x0000000208407224 */ /* 0x040fe200078e0240 */
[----:B------:R-:W-:Y:S01]  /*1cb0*/  IABS R2, R7 ;  /* 0x0000000700027213 */ /* 0x000fe20000000000 */
[----:B------:R-:W-:-:S02]  /*1cc0*/  IMAD R20, R8, R5, R20 ;  /* 0x0000000508147224 */ /* 0x000fc400078e0214 */
[----:B------:R-:W-:Y:S02]  /*1cd0*/  IMAD R3, R8, R4, R3 ;  /* 0x0000000408037224 */ /* 0x000fe400078e0203 */
[C---:B------:R-:W-:Y:S02]  /*1ce0*/  VIADD R5, R0.reuse, 0x2e ;  /* 0x0000002e00057836 */ /* 0x040fe40000000000 */
[C---:B------:R-:W-:Y:S01]  /*1cf0*/  IMAD.HI.U32 R4, R9.reuse, R2, RZ ;  /* 0x0000000209047227 */ /* 0x040fe200078e00ff */
[----:B------:R1:W-:Y:S03]  /*1d00*/  STL [R1+0x20], R3 ;  /* 0x0000200301007387 */ /* 0x0003e60000100800 */
[----:B0-----:R-:W-:Y:S01]  /*1d10*/  IMAD.HI.U32 R7, R9, R6, RZ ;  /* 0x0000000609077227 */ /* 0x001fe200078e00ff */
[----:B------:R0:W-:Y:S03]  /*1d20*/  STL [R1+0x10d4], R5 ;  /* 0x0010d40501007387 */ /* 0x0001e60000100800 */
[----:B------:R-:W-:Y:S01]  /*1d30*/  IMAD.MOV R7, RZ, RZ, -R7 ;  /* 0x000000ffff077224 */ /* 0x000fe200078e0a07 */
[----:B------:R-:W-:Y:S01]  /*1d40*/  STL [R1+0x10d0], R12 ;  /* 0x0010d00c01007387 */ /* 0x000fe20000100800 */
[----:B------:R-:W-:Y:S01]  /*1d50*/  VIADD R11, R0, 0x30 ;  /* 0x00000030000b7836 */ /* 0x000fe20000000000 */
[----:B-1----:R-:W-:Y:S01]  /*1d60*/  IABS R3, R12 ;  /* 0x0000000c00037213 */ /* 0x002fe20000000000 */
[----:B------:R-:W-:-:S02]  /*1d70*/  IMAD R6, R8, R7, R6 ;  /* 0x0000000708067224 */ /* 0x000fc400078e0206 */
[----:B------:R-:W-:Y:S01]  /*1d80*/  IMAD.MOV R4, RZ, RZ, -R4 ;  /* 0x000000ffff047224 */ /* 0x000fe200078e0a04 */
[----:B0-----:R-:W-:Y:S01]  /*1d90*/  IABS R5, R5 ;  /* 0x0000000500057213 */ /* 0x001fe20000000000 */
[----:B------:R0:W-:Y:S01]  /*1da0*/  STL [R1+0x10f0], R11 ;  /* 0x0010f00b01007387 */ /* 0x0001e20000100800 */
[----:B------:R-:W-:Y:S01]  /*1db0*/  IABS R65, R11 ;  /* 0x0000000b00417213 */ /* 0x000fe20000000000 */
[----:B------:R-:W-:Y:S02]  /*1dc0*/  IMAD R2, R8, R4, R2 ;  /* 0x0000000408027224 */ /* 0x000fe400078e0202 */
[----:B------:R1:W-:Y:S01]  /*1dd0*/  STL [R1+0x24], R6 ;  /* 0x0000240601007387 */ /* 0x0003e20000100800 */
[----:B------:R-:W-:-:S03]  /*1de0*/  IMAD.HI.U32 R4, R9, R3, RZ ;  /* 0x0000000309047227 */ /* 0x000fc600078e00ff */
[----:B------:R-:W-:Y:S01]  /*1df0*/  STL [R1+0x28], R2 ;  /* 0x0000280201007387 */ /* 0x000fe20000100800 */
[----:B------:R-:W-:Y:S02]  /*1e00*/  IMAD.MOV R4, RZ, RZ, -R4 ;  /* 0x000000ffff047224 */ /* 0x000fe400078e0a04 */
[C---:B0-----:R-:W-:Y:S02]  /*1e10*/  VIADD R11, R0.reuse, 0x31 ;  /* 0x00000031000b7836 */ /* 0x041fe40000000000 */
[----:B------:R-:W-:Y:S02]  /*1e20*/  VIADD R7, R0, 0x32 ;  /* 0x0000003200077836 */ /* 0x000fe40000000000 */
[----:B-1----:R-:W-:Y:S01]  /*1e30*/  IMAD.HI.U32 R6, R9, R5, RZ ;  /* 0x0000000509067227 */ /* 0x002fe200078e00ff */
[----:B------:R0:W-:Y:S01]  /*1e40*/  STL [R1+0x10b8], R11 ;  /* 0x0010b80b01007387 */ /* 0x0001e20000100800 */
[----:B------:R-:W-:Y:S02]  /*1e50*/  IABS R66, R11 ;  /* 0x0000000b00427213 */ /* 0x000fe40000000000 */
[----:B------:R-:W-:Y:S01]  /*1e60*/  IMAD.MOV R6, RZ, RZ, -R6 ;  /* 0x000000ffff067224 */ /* 0x000fe200078e0a06 */
[----:B------:R1:W-:Y:S01]  /*1e70*/  STL [R1+0x10c0], R7 ;  /* 0x0010c00701007387 */ /* 0x0003e20000100800 */
[C---:B------:R-:W-:Y:S01]  /*1e80*/  IMAD R3, R8.reuse, R4, R3 ;  /* 0x0000000408037224 */ /* 0x040fe200078e0203 */
[----:B------:R-:W-:Y:S01]  /*1e90*/  IABS R19, R7 ;  /* 0x0000000700137213 */ /* 0x000fe20000000000 */
[----:B------:R-:W-:-:S02]  /*1ea0*/  IMAD R5, R8, R6, R5 ;  /* 0x0000000608057224 */ /* 0x000fc400078e0205 */
[C---:B------:R-:W-:Y:S02]  /*1eb0*/  VIADD R6, R0.reuse, 0x34 ;  /* 0x0000003400067836 */ /* 0x040fe40000000000 */
[----:B0-----:R-:W-:Y:S01]  /*1ec0*/  VIADD R11, R0, 0x33 ;  /* 0x00000033000b7836 */ /* 0x001fe20000000000 */
[----:B------:R0:W-:Y:S01]  /*1ed0*/  STL [R1+0x2c], R5 ;  /* 0x00002c0501007387 */ /* 0x0001e20000100800 */
[----:B------:R-:W-:-:S03]  /*1ee0*/  IMAD.HI.U32 R2, R9, R65, RZ ;  /* 0x0000004109027227 */ /* 0x000fc600078e00ff */
[----:B------:R2:W-:Y:S01]  /*1ef0*/  STL [R1+0x40], R3 ;  /* 0x0000400301007387 */ /* 0x0005e20000100800 */
[----:B------:R-:W-:Y:S01]  /*1f00*/  IMAD.MOV R2, RZ, RZ, -R2 ;  /* 0x000000ffff027224 */ /* 0x000fe200078e0a02 */
[----:B------:R-:W-:Y:S01]  /*1f10*/  IABS R4, R11 ;  /* 0x0000000b00047213 */ /* 0x000fe20000000000 */
[----:B-1----:R-:W-:Y:S01]  /*1f20*/  VIADD R7, R0, 0x35 ;  /* 0x0000003500077836 */ /* 0x002fe20000000000 */
[----:B------:R-:W-:Y:S01]  /*1f30*/  STL [R1+0x1080], R11 ;  /* 0x0010800b01007387 */ /* 0x000fe20000100800 */
[----:B------:R-:W-:Y:S02]  /*1f40*/  IMAD R65, R8, R2, R65 ;  /* 0x0000000208417224 */ /* 0x000fe400078e0241 */
[C---:B0-----:R-:W-:Y:S01]  /*1f50*/  IMAD.HI.U32 R5, R9.reuse, R66, RZ ;  /* 0x0000004209057227 */ /* 0x041fe200078e00ff */
[----:B------:R0:W-:Y:S01]  /*1f60*/  STL [R1+0x1098], R6 ;  /* 0x0010980601007387 */ /* 0x0001e20000100800 */
[----:B------:R-:W-:Y:S02]  /*1f70*/  IABS R2, R7 ;  /* 0x0000000700027213 */ /* 0x000fe40000000000 */
[C---:B------:R-:W-:Y:S01]  /*1f80*/  IMAD.HI.U32 R12, R9.reuse, R4, RZ ;  /* 0x00000004090c7227 */ /* 0x040fe200078e00ff */
[----:B------:R1:W-:Y:S03]  /*1f90*/  STL [R1+0x1094], R7 ;  /* 0x0010940701007387 */ /* 0x0003e60000100800 */
[----:B--2---:R-:W-:Y:S01]  /*1fa0*/  IMAD.HI.U32 R3, R9, R19, RZ ;  /* 0x0000001309037227 */ /* 0x004fe200078e00ff */
[----:B------:R-:W-:Y:S01]  /*1fb0*/  STL [R1+0x106c], R13 ;  /* 0x00106c0d01007387 */ /* 0x000fe20000100800 */
[----:B0-----:R-:W-:-:S02]  /*1fc0*/  IABS R6, R6 ;  /* 0x0000000600067213 */ /* 0x001fc40000000000 */
[----:B------:R-:W-:Y:S02]  /*1fd0*/  IMAD.MOV R5, RZ, RZ, -R5 ;  /* 0x000000ffff057224 */ /* 0x000fe400078e0a05 */
[----:B------:R-:W-:Y:S02]  /*1fe0*/  IMAD.MOV R12, RZ, RZ, -R12 ;  /* 0x000000ffff0c7224 */ /* 0x000fe400078e0a0c */
[----:B-1----:R-:W-:-:S04]  /*1ff0*/  IMAD.HI.U32 R7, R9, R6, RZ ;  /* 0x0000000609077227 */ /* 0x002fc800078e00ff */
[----:B------:R-:W-:Y:S02]  /*2000*/  IMAD.MOV R3, RZ, RZ, -R3 ;  /* 0x000000ffff037224 */ /* 0x000fe400078e0a03 */
[----:B------:R-:W-:Y:S02]  /*2010*/  IMAD.MOV R7, RZ, RZ, -R7 ;  /* 0x000000ffff077224 */ /* 0x000fe400078e0a07 */
[----:B------:R-:W-:Y:S02]  /*2020*/  IMAD R66, R8, R5, R66 ;  /* 0x0000000508427224 */ /* 0x000fe400078e0242 */
[----:B------:R-:W-:Y:S02]  /*2030*/  VIADD R11, R0, 0x37 ;  /* 0x00000037000b7836 */ /* 0x000fe40000000000 */
[----:B------:R-:W-:-:S03]  /*2040*/  IMAD.HI.U32 R5, R9, R2, RZ ;  /* 0x0000000209057227 */ /* 0x000fc600078e00ff */
[----:B------:R-:W-:Y:S01]  /*2050*/  STL [R1+0x1064], R11 ;  /* 0x0010640b01007387 */ /* 0x000fe20000100800 */
[C---:B------:R-:W-:Y:S01]  /*2060*/  IMAD R12, R8.reuse, R12, R4 ;  /* 0x0000000c080c7224 */ /* 0x040fe200078e0204 */
[----:B------:R-:W-:Y:S01]  /*2070*/  IABS R4, R11 ;  /* 0x0000000b00047213 */ /* 0x000fe20000000000 */
[C---:B------:R-:W-:Y:S01]  /*2080*/  IMAD R19, R8.reuse, R3, R19 ;  /* 0x0000000308137224 */ /* 0x040fe200078e0213 */
[----:B------:R-:W-:Y:S01]  /*2090*/  IABS R3, R13 ;  /* 0x0000000d00037213 */ /* 0x000fe20000000000 */
[----:B------:R-:W-:Y:S01]  /*20a0*/  IMAD R6, R8, R7, R6 ;  /* 0x0000000708067224 */ /* 0x000fe200078e0206 */
[----:B------:R0:W-:Y:S01]  /*20b0*/  STL [R1+0x30], R12 ;  /* 0x0000300c01007387 */ /* 0x0001e20000100800 */
[----:B------:R-:W-:Y:S02]  /*20c0*/  IMAD.MOV R5, RZ, RZ, -R5 ;  /* 0x000000ffff057224 */ /* 0x000fe400078e0a05 */
[----:B------:R-:W-:Y:S01]  /*20d0*/  VIADD R7, R0, 0x3a ;  /* 0x0000003a00077836 */ /* 0x000fe20000000000 */
[----:B------:R1:W-:Y:S01]  /*20e0*/  STL [R1+0x44], R6 ;  /* 0x0000440601007387 */ /* 0x0003e20000100800 */
[----:B------:R-:W-:-:S02]  /*20f0*/  IMAD R2, R8, R5, R2 ;  /* 0x0000000508027224 */ /* 0x000fc400078e0202 */
[----:B------:R-:W-:-:S03]  /*2100*/  IMAD.HI.U32 R5, R9, R4, RZ ;  /* 0x0000000409057227 */ /* 0x000fc600078e00ff */
[----:B------:R2:W-:Y:S01]  /*2110*/  STL [R1+0x54], R2 ;  /* 0x0000540201007387 */ /* 0x0005e20000100800 */
[C---:B0-----:R-:W-:Y:S02]  /*2120*/  VIADD R12, R0.reuse, 0x38 ;  /* 0x00000038000c7836 */ /* 0x041fe40000000000 */
[----:B------:R-:W-:Y:S02]  /*2130*/  VIADD R11, R0, 0x39 ;  /* 0x00000039000b7836 */ /* 0x000fe40000000000 */
[----:B-1----:R-:W-:Y:S01]  /*2140*/  IMAD.HI.U32 R6, R9, R3, RZ ;  /* 0x0000000309067227 */ /* 0x002fe200078e00ff */
[----:B------:R-:W-:Y:S01]  /*2150*/  STL [R1+0x1044], R12 ;  /* 0x0010440c01007387 */ /* 0x000fe20000100800 */
[----:B------:R-:W-:Y:S02]  /*2160*/  IABS R67, R12 ;  /* 0x0000000c00437213 */ /* 0x000fe40000000000 */
[----:B------:R-:W-:Y:S01]  /*2170*/  IMAD.MOV R6, RZ, RZ, -R6 ;  /* 0x000000ffff067224 */ /* 0x000fe200078e0a06 */
[----:B------:R-:W-:Y:S01]  /*2180*/  IABS R68, R11 ;  /* 0x0000000b00447213 */ /* 0x000fe20000000000 */
[----:B------:R-:W-:Y:S01]  /*2190*/  IMAD.MOV R5, RZ, RZ, -R5 ;  /* 0x000000ffff057224 */ /* 0x000fe200078e0a05 */
[----:B--2---:R-:W-:Y:S01]  /*21a0*/  IABS R2, R7 ;  /* 0x0000000700027213 */ /* 0x004fe20000000000 */
[C---:B------:R-:W-:Y:S01]  /*21b0*/  IMAD R3, R8.reuse, R6, R3 ;  /* 0x0000000608037224 */ /* 0x040fe200078e0203 */
[----:B------:R-:W-:Y:S01]  /*21c0*/  STL [R1+0x103c], R11 ;  /* 0x00103c0b01007387 */ /* 0x000fe20000100800 */
[----:B------:R-:W-:-:S02]  /*21d0*/  IMAD R4, R8, R5, R4 ;  /* 0x0000000508047224 */ /* 0x000fc400078e0204 */
[----:B------:R-:W-:Y:S01]  /*21e0*/  IMAD.HI.U32 R5, R9, R68, RZ ;  /* 0x0000004409057227 */ /* 0x000fe200078e00ff */
[----:B------:R0:W-:Y:S03]  /*21f0*/  STL [R1+0x1054], R7 ;  /* 0x0010540701007387 */ /* 0x0001e60000100800 */
[----:B------:R-:W-:Y:S01]  /*2200*/  IMAD.MOV R5, RZ, RZ, -R5 ;  /* 0x000000ffff057224 */ /* 0x000fe200078e0a05 */
[----:B------:R1:W-:Y:S01]  /*2210*/  STL [R1+0x5c], R3 ;  /* 0x00005c0301007387 */ /* 0x0003e20000100800 */
[----:B------:R-:W-:Y:S02]  /*2220*/  VIADD R6, R0, 0x3c ;  /* 0x0000003c00067836 */ /* 0x000fe40000000000 */
[----:B------:R-:W-:Y:S01]  /*2230*/  IMAD R68, R8, R5, R68 ;  /* 0x0000000508447224 */ /* 0x000fe200078e0244 */
[----:B------:R2:W-:Y:S01]  /*2240*/  STL [R1+0x8c], R4 ;  /* 0x00008c0401007387 */ /* 0x0005e20000100800 */
[----:B------:R-:W-:-:S02]  /*2250*/  VIADD R5, R0, 0x3d ;  /* 0x0000003d00057836 */ /* 0x000fc40000000000 */
[C---:B0-----:R-:W-:Y:S02]  /*2260*/  VIADD R7, R0.reuse, 0x3b ;  /* 0x0000003b00077836 */ /* 0x041fe40000000000 */
[----:B------:R-:W-:Y:S02]  /*2270*/  VIADD R13, R0, 0x3e ;  /* 0x0000003e000d7836 */ /* 0x000fe40000000000 */
[C---:B-1----:R-:W-:Y:S01]  /*2280*/  IMAD.HI.U32 R3, R9.reuse, R67, RZ ;  /* 0x0000004309037227 */ /* 0x042fe200078e00ff */
[----:B------:R0:W-:Y:S03]  /*2290*/  STL [R1+0x100c], R7 ;  /* 0x00100c0701007387 */ /* 0x0001e60000100800 */
[----:B--2---:R-:W-:Y:S01]  /*22a0*/  IMAD.HI.U32 R4, R9, R2, RZ ;  /* 0x0000000209047227 */ /* 0x004fe200078e00ff */
[----:B------:R1:W-:Y:S03]  /*22b0*/  STL [R1+0x1014], R6 ;  /* 0x0010140601007387 */ /* 0x0003e60000100800 */
[----:B------:R-:W-:-:S02]  /*22c0*/  IMAD.MOV R4, RZ, RZ, -R4 ;  /* 0x000000ffff047224 */ /* 0x000fc400078e0a04 */
[----:B------:R-:W-:Y:S01]  /*22d0*/  IMAD.MOV R3, RZ, RZ, -R3 ;  /* 0x000000ffff037224 */ /* 0x000fe200078e0a03 */
[----:B0-----:R-:W-:Y:S01]  /*22e0*/  IABS R7, R7 ;  /* 0x0000000700077213 */ /* 0x001fe20000000000 */
[C---:B------:R-:W-:Y:S01]  /*22f0*/  IMAD R2, R8.reuse, R4, R2 ;  /* 0x0000000408027224 */ /* 0x040fe200078e0202 */
[----:B------:R-:W-:Y:S01]  /*2300*/  IABS R4, R13 ;  /* 0x0000000d00047213 */ /* 0x000fe20000000000 */
[----:B------:R-:W-:Y:S01]  /*2310*/  IMAD R67, R8, R3, R67 ;  /* 0x0000000308437224 */ /* 0x000fe200078e0243 */
[----:B------:R-:W-:Y:S01]  /*2320*/  IABS R3, R6 ;  /* 0x0000000600037213 */ /* 0x000fe20000000000 */
[----:B------:R-:W-:Y:S01]  /*2330*/  IMAD.HI.U32 R12, R9, R7, RZ ;  /* 0x00000007090c7227 */ /* 0x000fe200078e00ff */
[----:B------:R0:W-:Y:S01]  /*2340*/  STL [R1+0x90], R2 ;  /* 0x0000900201007387 */ /* 0x0001e20000100800 */
[----:B-1----:R-:W-:Y:S02]  /*2350*/  IABS R6, R5 ;  /* 0x0000000500067213 */ /* 0x002fe40000000000 */
[----:B------:R-:W-:Y:S01]  /*2360*/  IMAD.MOV R12, RZ, RZ, -R12 ;  /* 0x000000ffff0c7224 */ /* 0x000fe200078e0a0c */
[----:B------:R1:W-:Y:S01]  /*2370*/  STL [R1+0xfe0], R5 ;  /* 0x000fe00501007387 */ /* 0x0003e20000100800 */
[----:B------:R-:W-:-:S02]  /*2380*/  VIADD R11, R0, 0x3f ;  /* 0x0000003f000b7836 */ /* 0x000fc40000000000 */
[----:B------:R-:W-:Y:S01]  /*2390*/  IMAD R7, R8, R12, R7 ;  /* 0x0000000c08077224 */ /* 0x000fe200078e0207 */
[----:B------:R2:W-:Y:S01]  /*23a0*/  STL [R1+0xffc], R13 ;  /* 0x000ffc0d01007387 */ /* 0x0005e20000100800 */
[C---:B------:R-:W-:Y:S01]  /*23b0*/  VIADD R12, R0.reuse, 0x40 ;  /* 0x00000040000c7836 */ /* 0x040fe20000000000 */
[----:B0-----:R-:W-:Y:S01]  /*23c0*/  IABS R2, R11 ;  /* 0x0000000b00027213 */ /* 0x001fe20000000000 */
[C---:B------:R-:W-:Y:S01]  /*23d0*/  VIADD R36, R0.reuse, 0xb0 ;  /* 0x000000b000247836 */ /* 0x040fe20000000000 */
[----:B------:R-:W-:Y:S01]  /*23e0*/  STL [R1+0xff8], R11 ;  /* 0x000ff80b01007387 */ /* 0x000fe20000100800 */
[----:B------:R-:W-:Y:S01]  /*23f0*/  VIADD R35, R0, 0xb1 ;  /* 0x000000b100237836 */ /* 0x000fe20000000000 */
[----:B------:R-:W-:Y:S01]  /*2400*/  IABS R69, R12 ;  /* 0x0000000c00457213 */ /* 0x000fe20000000000 */
[----:B-1----:R-:W-:Y:S01]  /*2410*/  IMAD.HI.U32 R5, R9, R3, RZ ;  /* 0x0000000309057227 */ /* 0x002fe200078e00ff */
[----:B------:R0:W-:Y:S01]  /*2420*/  STL [R1+0xb0], R7 ;  /* 0x0000b00701007387 */ /* 0x0001e20000100800 */
[----:B------:R-:W-:-:S02]  /*2430*/  IABS R54, R36 ;  /* 0x0000002400367213 */ /* 0x000fc40000000000 */
[----:B------:R-:W-:Y:S01]  /*2440*/  IMAD.MOV R5, RZ, RZ, -R5 ;  /* 0x000000ffff057224 */ /* 0x000fe200078e0a05 */
[----:B------:R-:W-:Y:S01]  /*2450*/  IABS R55, R35 ;  /* 0x0000002300377213 */ /* 0x000fe20000000000 */
[----:B--2---:R-:W-:Y:S02]  /*2460*/  VIADD R13, R0, 0x45 ;  /* 0x00000045000d7836 */ /* 0x004fe40000000000 */
[----:B------:R-:W-:Y:S02]  /*2470*/  IMAD R3, R8, R5, R3 ;  /* 0x0000000508037224 */ /* 0x000fe400078e0203 */
[----:B------:R-:W-:-:S03]  /*2480*/  IMAD.HI.U32 R5, R9, R4, RZ ;  /* 0x0000000409057227 */ /* 0x000fc600078e00ff */
[----:B------:R1:W-:Y:S01]  /*2490*/  STL [R1+0xb4], R3 ;  /* 0x0000b40301007387 */ /* 0x0003e20000100800 */
[----:B0-----:R-:W-:-:S03]  /*24a0*/  IMAD.HI.U32 R7, R9, R6, RZ ;  /* 0x0000000609077227 */ /* 0x001fc600078e00ff */
[----:B------:R-:W-:Y:S01]  /*24b0*/  STL [R1+0xfd8], R12 ;  /* 0x000fd80c01007387 */ /* 0x000fe20000100800 */
[----:B------:R-:W-:Y:S02]  /*24c0*/  IMAD.MOV R7, RZ, RZ, -R7 ;  /* 0x000000ffff077224 */ /* 0x000fe400078e0a07 */
[----:B------:R-:W-:Y:S02]  /*24d0*/  VIADD R11, R0, 0x41 ;  /* 0x00000041000b7836 */ /* 0x000fe40000000000 */
[----:B------:R-:W-:Y:S02]  /*24e0*/  IMAD.MOV R5, RZ, RZ, -R5 ;  /* 0x000000ffff057224 */ /* 0x000fe400078e0a05 */
[----:B-1----:R-:W-:Y:S01]  /*24f0*/  IMAD.HI.U32 R3, R9, R2, RZ ;  /* 0x0000000209037227 */ /* 0x002fe200078e00ff */
[----:B------:R0:W-:Y:S01]  /*2500*/  STL [R1+0xfdc], R11 ;  /* 0x000fdc0b01007387 */ /* 0x0001e20000100800 */
[----:B------:R-:W-:Y:S02]  /*2510*/  IABS R70, R11 ;  /* 0x0000000b00467213 */ /* 0x000fe40000000000 */
[----:B------:R-:W-:-:S02]  /*2520*/  IMAD.MOV R3, RZ, RZ, -R3 ;  /* 0x000000ffff037224 */ /* 0x000fc400078e0a03 */
[C---:B------:R-:W-:Y:S02]  /*2530*/  IMAD R6, R8.reuse, R7, R6 ;  /* 0x0000000708067224 */ /* 0x040fe400078e0206 */
[C---:B------:R-:W-:Y:S02]  /*2540*/  IMAD R5, R8.reuse, R5, R4 ;  /* 0x0000000508057224 */ /* 0x040fe400078e0204 */
[----:B------:R-:W-:Y:S01]  /*2550*/  IMAD R2, R8, R3, R2 ;  /* 0x0000000308027224 */ /* 0x000fe200078e0202 */
[----:B------:R1:W-:Y:S01]  /*2560*/  STL [R1+0xd4], R6 ;  /* 0x0000d40601007387 */ /* 0x0003e20000100800 */
[C---:B------:R-:W-:Y:S02]  /*2570*/  VIADD R4, R0.reuse, 0x42 ;  /* 0x0000004200047836 */ /* 0x040fe40000000000 */
[C---:B------:R-:W-:Y:S01]  /*2580*/  VIADD R7, R0.reuse, 0x44 ;  /* 0x0000004400077836 */ /* 0x040fe20000000000 */
[----:B------:R2:W-:Y:S01]  /*2590*/  STL [R1+0xe0], R5 ;  /* 0x0000e00501007387 */ /* 0x0005e20000100800 */
[----:B0-----:R-:W-:-:S02]  /*25a0*/  VIADD R11, R0, 0x46 ;  /* 0x00000046000b7836 */ /* 0x001fc40000000000 */
[C---:B------:R-:W-:Y:S01]  /*25b0*/  VIADD R34, R0.reuse, 0xb8 ;  /* 0x000000b800227836 */ /* 0x040fe20000000000 */
[----:B------:R0:W-:Y:S01]  /*25c0*/  STL [R1+0x108], R2 ;  /* 0x0001080201007387 */ /* 0x0001e20000100800 */
[----:B------:R-:W-:Y:S01]  /*25d0*/  IABS R3, R7 ;  /* 0x0000000700037213 */ /* 0x000fe20000000000 */
[C---:B-1----:R-:W-:Y:S02]  /*25e0*/  VIADD R6, R0.reuse, 0x43 ;  /* 0x0000004300067836 */ /* 0x042fe40000000000 */
[----:B------:R1:W-:Y:S01]  /*25f0*/  STL [R1+0xfc4], R4 ;  /* 0x000fc40401007387 */ /* 0x0003e20000100800 */
[----:B------:R-:W-:Y:S01]  /*2600*/  VIADD R33, R0, 0xb9 ;  /* 0x000000b900217836 */ /* 0x000fe20000000000 */
[----:B------:R-:W-:Y:S01]  /*2610*/  IABS R56, R34 ;  /* 0x0000002200387213 */ /* 0x000fe20000000000 */
[----:B--2---:R-:W-:Y:S01]  /*2620*/  IMAD.HI.U32 R5, R9, R69, RZ ;  /* 0x0000004509057227 */ /* 0x004fe200078e00ff */
[----:B------:R2:W-:Y:S01]  /*2630*/  STL [R1+0xfc0], R6 ;  /* 0x000fc00601007387 */ /* 0x0005e20000100800 */
[----:B0-----:R-:W-:-:S02]  /*2640*/  IABS R2, R4 ;  /* 0x0000000400027213 */ /* 0x001fc40000000000 */
[----:B------:R-:W-:Y:S01]  /*2650*/  IMAD.MOV R5, RZ, RZ, -R5 ;  /* 0x000000ffff057224 */ /* 0x000fe200078e0a05 */
[----:B------:R0:W-:Y:S01]  /*2660*/  STL [R1+0x1020], R7 ;  /* 0x0010200701007387 */ /* 0x0001e20000100800 */
[----:B------:R-:W-:Y:S01]  /*2670*/  IABS R57, R33 ;  /* 0x0000002100397213 */ /* 0x000fe20000000000 */
[C---:B-1----:R-:W-:Y:S02]  /*2680*/  IMAD.HI.U32 R4, R9.reuse, R70, RZ ;  /* 0x0000004609047227 */ /* 0x042fe400078e00ff */
[----:B------:R-:W-:Y:S01]  /*2690*/  STL [R1+0xff0], R13 ;  /* 0x000ff00d01007387 */ /* 0x000fe20000100800 */
[----:B--2---:R-:W-:Y:S01]  /*26a0*/  IABS R6, R6 ;  /* 0x0000000600067213 */ /* 0x004fe20000000000 */
[C---:B------:R-:W-:Y:S02]  /*26b0*/  IMAD.HI.U32 R12, R9.reuse, R2, RZ ;  /* 0x00000002090c7227 */ /* 0x040fe400078e00ff */
[----:B------:R1:W-:Y:S02]  /*26c0*/  STL [R1+0xff4], R11 ;  /* 0x000ff40b01007387 */ /* 0x0003e40000100800 */
[----:B0-----:R-:W-:-:S04]  /*26d0*/  IMAD.HI.U32 R7, R9, R6, RZ ;  /* 0x0000000609077227 */ /* 0x001fc800078e00ff */
[----:B------:R-:W-:Y:S02]  /*26e0*/  IMAD.MOV R12, RZ, RZ, -R12 ;  /* 0x000000ffff0c7224 */ /* 0x000fe400078e0a0c */
[----:B------:R-:W-:Y:S02]  /*26f0*/  IMAD.MOV R4, RZ, RZ, -R4 ;  /* 0x000000ffff047224 */ /* 0x000fe400078e0a04 */
[----:B------:R-:W-:Y:S02]  /*2700*/  IMAD.MOV R7, RZ, RZ, -R7 ;  /* 0x000000ffff077224 */ /* 0x000fe400078e0a07 */
[C---:B------:R-:W-:Y:S01]  /*2710*/  IMAD R12, R8.reuse, R12, R2 ;  /* 0x0000000c080c7224 */ /* 0x040fe200078e0202 */
[----:B------:R-:W-:Y:S01]  /*2720*/  IABS R2, R11 ;  /* 0x0000000b00027213 */ /* 0x000fe20000000000 */
[C---:B------:R-:W-:Y:S01]  /*2730*/  IMAD R69, R8.reuse, R5, R69 ;  /* 0x0000000508457224 */ /* 0x040fe200078e0245 */
[----:B------:R-:W-:Y:S01]  /*2740*/  IABS R5, R13 ;  /* 0x0000000d00057213 */ /* 0x000fe20000000000 */
[C---:B------:R-:W-:Y:S01]  /*2750*/  IMAD R70, R8.reuse, R4, R70 ;  /* 0x0000000408467224 */ /* 0x040fe200078e0246 */
[----:B------:R0:W-:Y:S01]  /*2760*/  STL [R1+0x110], R12 ;  /* 0x0001100c01007387 */ /* 0x0001e20000100800 */
[----:B------:R-:W-:-:S02]  /*2770*/  IMAD R6, R8, R7, R6 ;  /* 0x0000000708067224 */ /* 0x000fc400078e0206 */
[----:B------:R-:W-:-:S03]  /*2780*/  IMAD.HI.U32 R4, R9, R3, RZ ;  /* 0x0000000309047227 */ /* 0x000fc600078e00ff */
[----:B------:R2:W-:Y:S01]  /*2790*/  STL [R1+0x12c], R6 ;  /* 0x00012c0601007387 */ /* 0x0005e20000100800 */
[----:B------:R-:W-:Y:S02]  /*27a0*/  IMAD.MOV R4, RZ, RZ, -R4 ;  /* 0x000000ffff047224 */ /* 0x000fe400078e0a04 */
[----:B-1----:R-:W-:Y:S02]  /*27b0*/  VIADD R11, R0, 0x48 ;  /* 0x00000048000b7836 */ /* 0x002fe40000000000 */
[----:B------:R-:W-:Y:S02]  /*27c0*/  IMAD R3, R8, R4, R3 ;  /* 0x0000000408037224 */ /* 0x000fe400078e0203 */
[C---:B0-----:R-:W-:Y:S01]  /*27d0*/  VIADD R12, R0.reuse, 0x47 ;  /* 0x00000047000c7836 */ /* 0x041fe20000000000 */
[----:B------:R-:W-:Y:S01]  /*27e0*/  IABS R71, R11 ;  /* 0x0000000b00477213 */ /* 0x000fe20000000000 */
[C---:B------:R-:W-:Y:S01]  /*27f0*/  IMAD.HI.U32 R4, R9.reuse, R2, RZ ;  /* 0x0000000209047227 */ /* 0x040fe200078e00ff */
[----:B------:R0:W-:Y:S03]  /*2800*/  STL [R1+0x144], R3 ;  /* 0x0001440301007387 */ /* 0x0001e60000100800 */
[----:B--2---:R-:W-:Y:S01]  /*2810*/  IMAD.HI.U32 R6, R9, R5, RZ ;  /* 0x0000000509067227 */ /* 0x004fe200078e00ff */
[----:B------:R-:W-:Y:S03]  /*2820*/  STL [R1+0xfcc], R12 ;  /* 0x000fcc0c01007387 */ /* 0x000fe60000100800 */
[----:B------:R-:W-:Y:S01]  /*2830*/  IMAD.MOV R6, RZ, RZ, -R6 ;  /* 0x000000ffff067224 */ /* 0x000fe200078e0a06 */
[----:B------:R-:W-:Y:S01]  /*2840*/  STL [R1+0xfc8], R11 ;  /* 0x000fc80b01007387 */ /* 0x000fe20000100800 */
[----:B------:R-:W-:Y:S01]  /*2850*/  VIADD R7, R0, 0x49 ;  /* 0x0000004900077836 */ /* 0x000fe20000000000 */
[----:B0-----:R-:W-:Y:S01]  /*2860*/  IABS R3, R12 ;  /* 0x0000000c00037213 */ /* 0x001fe20000000000 */
[----:B------:R-:W-:-:S02]  /*2870*/  IMAD R5, R8, R6, R5 ;  /* 0x0000000608057224 */ /* 0x000fc400078e0205 */
[----:B------:R-:W-:Y:S01]  /*2880*/  IMAD.MOV R4, RZ, RZ, -R4 ;  /* 0x000000ffff047224 */ /* 0x000fe200078e0a04 */
[----:B------:R0:W-:Y:S01]  /*2890*/  STL [R1+0x1008], R7 ;  /* 0x0010080701007387 */ /* 0x0001e20000100800 */
[----:B------:R-:W-:Y:S01]  /*28a0*/  VIADD R6, R0, 0x4a ;  /* 0x0000004a00067836 */ /* 0x000fe20000000000 */
[----:B------:R-:W-:Y:S01]  /*28b0*/  IABS R72, R7 ;  /* 0x0000000700487213 */ /* 0x000fe20000000000 */
[----:B------:R-:W-:Y:S01]  /*28c0*/  IMAD R2, R8, R4, R2 ;  /* 0x0000000408027224 */ /* 0x000fe200078e0202 */
[----:B------:R1:W-:Y:S01]  /*28d0*/  STL [R1+0x160], R5 ;  /* 0x0001600501007387 */ /* 0x0003e20000100800 */
[----:B------:R-:W-:-:S03]  /*28e0*/  IMAD.HI.U32 R4, R9, R71, RZ ;  /* 0x0000004709047227 */ /* 0x000fc600078e00ff */
[----:B------:R2:W-:Y:S01]  /*28f0*/  STL [R1+0x164], R2 ;  /* 0x0001640201007387 */ /* 0x0005e20000100800 */
[----:B------:R-:W-:Y:S02]  /*2900*/  IMAD.MOV R4, RZ, RZ, -R4 ;  /* 0x000000ffff047224 */ /* 0x000fe400078e0a04 */
[----:B0-----:R-:W-:Y:S01]  /*2910*/  VIADD R7, R0, 0x4b ;  /* 0x0000004b00077836 */ /* 0x001fe20000000000 */
[----:B------:R0:W-:Y:S01]  /*2920*/  STL [R1+0xfec], R6 ;  /* 0x000fec0601007387 */ /* 0x0001e20000100800 */
[----:B------:R-:W-:Y:S02]  /*2930*/  IMAD R71, R8, R4, R71 ;  /* 0x0000000408477224 */ /* 0x000fe400078e0247 */
[----:B-1----:R-:W-:Y:S01]  /*2940*/  IMAD.HI.U32 R5, R9, R3, RZ ;  /* 0x0000000309057227 */ /* 0x002fe200078e00ff */
[----:B------:R1:W-:Y:S03]  /*2950*/  STL [R1+0xfe8], R7 ;  /* 0x000fe80701007387 */ /* 0x0003e60000100800 */
[----:B------:R-:W-:-:S02]  /*2960*/  IMAD.MOV R5, RZ, RZ, -R5 ;  /* 0x000000ffff057224 */ /* 0x000fc400078e0a05 */
[----:B--2---:R-:W-:Y:S01]  /*2970*/  IMAD.HI.U32 R2, R9, R72, RZ ;  /* 0x0000004809027227 */ /* 0x004fe200078e00ff */
[----:B0-----:R-:W-:-:S03]  /*2980*/  IABS R6, R6 ;  /* 0x0000000600067213 */ /* 0x001fc60000000000 */
[----:B------:R-:W-:Y:S01]  /*2990*/  IMAD R5, R8, R5, R3 ;  /* 0x0000000508057224 */ /* 0x000fe200078e0203 */
[----:B------:R-:W-:Y:S01]  /*29a0*/  IABS R3, R7 ;  /* 0x0000000700037213 */ /* 0x000fe20000000000 */
[----:B------:R-:W-:-:S03]  /*29b0*/  IMAD.HI.U32 R12, R9, R6, RZ ;  /* 0x00000006090c7227 */ /* 0x000fc600078e00ff */
[----:B------:R0:W-:Y:S01]  /*29c0*/  STL [R1+0x18c], R5 ;  /* 0x00018c0501007387 */ /* 0x0001e20000100800 */
[C---:B-1----:R-:W-:Y:S02]  /*29d0*/  VIADD R7, R0.reuse, 0x4c ;  /* 0x0000004c00077836 */ /* 0x042fe40000000000 */
[----:B------:R-:W-:Y:S02]  /*29e0*/  IMAD.MOV R12, RZ, RZ, -R12 ;  /* 0x000000ffff0c7224 */ /* 0x000fe400078e0a0c */
[----:B------:R-:W-:Y:S01]  /*29f0*/  IMAD.MOV R2, RZ, RZ, -R2 ;  /* 0x000000ffff027224 */ /* 0x000fe200078e0a02 */
[----:B------:R1:W-:Y:S01]  /*2a00*/  STL [R1+0x102c], R7 ;  /* 0x00102c0701007387 */ /* 0x0003e20000100800 */
[----:B------:R-:W-:Y:S02]  /*2a10*/  VIADD R11, R0, 0x4e ;  /* 0x0000004e000b7836 */ /* 0x000fe40000000000 */
[----:B------:R-:W-:-:S04]  /*2a20*/  IMAD.HI.U32 R4, R9, R3, RZ ;  /* 0x0000000309047227 */ /* 0x000fc800078e00ff */
[----:B0-----:R-:W-:Y:S02]  /*2a30*/  VIADD R5, R0, 0x4d ;  /* 0x0000004d00057836 */ /* 0x001fe40000000000 */
[C---:B------:R-:W-:Y:S01]  /*2a40*/  IMAD R6, R8.reuse, R12, R6 ;  /* 0x0000000c08067224 */ /* 0x040fe200078e0206 */
[----:B-1----:R-:W-:Y:S01]  /*2a50*/  IABS R7, R7 ;  /* 0x0000000700077213 */ /* 0x002fe20000000000 */
[----:B------:R-:W-:Y:S01]  /*2a60*/  IMAD R72, R8, R2, R72 ;  /* 0x0000000208487224 */ /* 0x000fe200078e0248 */
[----:B------:R0:W-:Y:S01]  /*2a70*/  STL [R1+0x101c], R5 ;  /* 0x00101c0501007387 */ /* 0x0001e20000100800 */
[----:B------:R-:W-:Y:S01]  /*2a80*/  IABS R2, R11 ;  /* 0x0000000b00027213 */ /* 0x000fe20000000000 */
[----:B------:R-:W-:Y:S02]  /*2a90*/  IMAD.MOV R4, RZ, RZ, -R4 ;  /* 0x000000ffff047224 */ /* 0x000fe400078e0a04 */
[----:B------:R-:W-:Y:S01]  /*2aa0*/  STL [R1+0x1034], R11 ;  /* 0x0010340b01007387 */ /* 0x000fe20000100800 */
[----:B------:R-:W-:-:S03]  /*2ab0*/  IMAD.HI.U32 R12, R9, R7, RZ ;  /* 0x00000007090c7227 */ /* 0x000fc600078e00ff */
[----:B------:R1:W-:Y:S01]  /*2ac0*/  STL [R1+0x198], R6 ;  /* 0x0001980601007387 */ /* 0x0003e20000100800 */
[----:B------:R-:W-:Y:S01]  /*2ad0*/  IMAD R3, R8, R4, R3 ;  /* 0x0000000408037224 */ /* 0x000fe200078e0203 */
[----:B0-----:R-:W-:Y:S01]  /*2ae0*/  IABS R5, R5 ;  /* 0x0000000500057213 */ /* 0x001fe20000000000 */
[----:B------:R-:W-:-:S03]  /*2af0*/  IMAD.HI.U32 R4, R9, R2, RZ ;  /* 0x0000000209047227 */ /* 0x000fc600078e00ff */
[----:B------:R0:W-:Y:S01]  /*2b00*/  STL [R1+0x2e8], R3 ;  /* 0x0002e80301007387 */ /* 0x0001e20000100800 */
[C---:B------:R-:W-:Y:S02]  /*2b10*/  VIADD R13, R0.reuse, 0x4f ;  /* 0x0000004f000d7836 */ /* 0x040fe40000000000 */
[----:B------:R-:W-:Y:S02]  /*2b20*/  IMAD.MOV R12, RZ, RZ, -R12 ;  /* 0x000000ffff0c7224 */ /* 0x000fe400078e0a0c */
[----:B-1----:R-:W-:Y:S01]  /*2b30*/  IMAD.HI.U32 R6, R9, R5, RZ ;  /* 0x0000000509067227 */ /* 0x002fe200078e00ff */
[----:B------:R-:W-:Y:S03]  /*2b40*/  STL [R1+0x1004], R13 ;  /* 0x0010040d01007387 */ /* 0x000fe60000100800 */
[----:B------:R-:W-:Y:S01]  /*2b50*/  VIADD R11, R0, 0x50 ;  /* 0x00000050000b7836 */ /* 0x000fe20000000000 */
[----:B0-----:R-:W-:Y:S01]  /*2b60*/  IABS R3, R13 ;  /* 0x0000000d00037213 */ /* 0x001fe20000000000 */
[----:B------:R-:W-:-:S02]  /*2b70*/  IMAD.MOV R6, RZ, RZ, -R6 ;  /* 0x000000ffff067224 */ /* 0x000fc400078e0a06 */
[----:B------:R-:W-:Y:S01]  /*2b80*/  IMAD.MOV R4, RZ, RZ, -R4 ;  /* 0x000000ffff047224 */ /* 0x000fe200078e0a04 */
[----:B------:R0:W-:Y:S01]  /*2b90*/  STL [R1+0x1000], R11 ;  /* 0x0010000b01007387 */ /* 0x0001e20000100800 */
[C---:B------:R-:W-:Y:S01]  /*2ba0*/  IMAD R7, R8.reuse, R12, R7 ;  /* 0x0000000c08077224 */ /* 0x040fe200078e0207 */
[----:B------:R-:W-:Y:S01]  /*2bb0*/  IABS R73, R11 ;  /* 0x0000000b00497213 */ /* 0x000fe20000000000 */
        /* <DEDUP_REMOVED lines=9> */
[C---:B------:R-:W-:Y:S01]  /*2c50*/  VIADD R31, R0.reuse, 0xc1 ;  /* 0x000000c1001f7836 */ /* 0x040fe20000000000 */
[----:B------:R-:W-:Y:S01]  /*2c60*/  IABS R74, R11 ;  /* 0x0000000b004a7213 */ /* 0x000fe20000000000 */
[----:B-1----:R-:W-:Y:S01]  /*2c70*/  VIADD R7, R0, 0x53 ;  /* 0x0000005300077836 */ /* 0x002fe20000000000 */
[----:B------:R-:W-:Y:S01]  /*2c80*/  STL [R1+0x1010], R11 ;  /* 0x0010100b01007387 */ /* 0x000fe20000100800 */
[----:B------:R-:W-:Y:S01]  /*2c90*/  IABS R58, R32 ;  /* 0x00000020003a7213 */ /* 0x000fe20000000000 */
[C---:B--2---:R-:W-:Y:S01]  /*2ca0*/  IMAD.HI.U32 R5, R9.reuse, R3, RZ ;  /* 0x0000000309057227 */ /* 0x044fe200078e00ff */
[----:B------:R-:W-:Y:S01]  /*2cb0*/  IABS R59, R31 ;  /* 0x0000001f003b7213 */ /* 0x000fe20000000000 */
[----:B------:R1:W-:Y:S01]  /*2cc0*/  STL [R1+0x1018], R6 ;  /* 0x0010180601007387 */ /* 0x0003e20000100800 */
[----:B------:R-:W-:Y:S01]  /*2cd0*/  IABS R4, R7 ;  /* 0x0000000700047213 */ /* 0x000fe20000000000 */
[----:B0-----:R-:W-:-:S02]  /*2ce0*/  IMAD.HI.U32 R2, R9, R73, RZ ;  /* 0x0000004909027227 */ /* 0x001fc400078e00ff */
[----:B------:R0:W-:Y:S02]  /*2cf0*/  STL [R1+0x1028], R7 ;  /* 0x0010280701007387 */ /* 0x0001e40000100800 */
[----:B------:R-:W-:Y:S02]  /*2d00*/  IMAD.MOV R5, RZ, RZ, -R5 ;  /* 0x000000ffff057224 */ /* 0x000fe400078e0a05 */
[----:B------:R-:W-:Y:S01]  /*2d10*/  IMAD.MOV R2, RZ, RZ, -R2 ;  /* 0x000000ffff027224 */ /* 0x000fe200078e0a02 */
[----:B-1----:R-:W-:Y:S01]  /*2d20*/  IABS R6, R6 ;  /* 0x0000000600067213 */ /* 0x002fe20000000000 */
[----:B------:R-:W-:Y:S02]  /*2d30*/  IMAD R3, R8, R5, R3 ;  /* 0x0000000508037224 */ /* 0x000fe400078e0203 */
[----:B------:R-:W-:Y:S02]  /*2d40*/  VIADD R11, R0, 0x55 ;  /* 0x00000055000b7836 */ /* 0x000fe40000000000 */
[C---:B0-----:R-:W-:Y:S01]  /*2d50*/  IMAD.HI.U32 R7, R9.reuse, R6, RZ ;  /* 0x0000000609077227 */ /* 0x041fe200078e00ff */
[----:B------:R0:W-:Y:S03]  /*2d60*/  STL [R1+0x514], R3 ;  /* 0x0005140301007387 */ /* 0x0001e60000100800 */
[----:B------:R-:W-:Y:S01]  /*2d70*/  IMAD.MOV R7, RZ, RZ, -R7 ;  /* 0x000000ffff077224 */ /* 0x000fe200078e0a07 */
[----:B------:R1:W-:Y:S01]  /*2d80*/  STL [R1+0x1068], R12 ;  /* 0x0010680c01007387 */ /* 0x0003e20000100800 */
[C---:B------:R-:W-:Y:S01]  /*2d90*/  IMAD R73, R8.reuse, R2, R73 ;  /* 0x0000000208497224 */ /* 0x040fe200078e0249 */
[----:B------:R-:W-:Y:S01]  /*2da0*/  IABS R2, R12 ;  /* 0x0000000c00027213 */ /* 0x000fe20000000000 */
[----:B------:R-:W-:Y:S01]  /*2db0*/  IMAD.HI.U32 R5, R9, R4, RZ ;  /* 0x0000000409057227 */ /* 0x000fe200078e00ff */
[----:B------:R-:W-:Y:S03]  /*2dc0*/  STL [R1+0x1060], R11 ;  /* 0x0010600b01007387 */ /* 0x000fe60000100800 */
[----:B------:R-:W-:-:S02]  /*2dd0*/  IMAD R6, R8, R7, R6 ;  /* 0x0000000708067224 */ /* 0x000fc400078e0206 */
[----:B0-----:R-:W-:-:S03]  /*2de0*/  IMAD.HI.U32 R3, R9, R74, RZ ;  /* 0x0000004a09037227 */ /* 0x001fc600078e00ff */
[----:B------:R0:W-:Y:S01]  /*2df0*/  STL [R1+0x51c], R6 ;  /* 0x00051c0601007387 */ /* 0x0001e20000100800 */
[----:B------:R-:W-:Y:S02]  /*2e00*/  IMAD.MOV R5, RZ, RZ, -R5 ;  /* 0x000000ffff057224 */ /* 0x000fe400078e0a05 */
[----:B------:R-:W-:Y:S02]  /*2e10*/  IMAD.MOV R3, RZ, RZ, -R3 ;  /* 0x000000ffff037224 */ /* 0x000fe400078e0a03 */
[----:B------:R-:W-:Y:S02]  /*2e20*/  IMAD R4, R8, R5, R4 ;  /* 0x0000000508047224 */ /* 0x000fe400078e0204 */
[----:B-1----:R-:W-:Y:S02]  /*2e30*/  VIADD R12, R0, 0x56 ;  /* 0x00000056000c7836 */ /* 0x002fe40000000000 */
[----:B------:R-:W-:Y:S01]  /*2e40*/  IMAD R74, R8, R3, R74 ;  /* 0x00000003084a7224 */ /* 0x000fe200078e024a */
[----:B------:R-:W-:Y:S01]  /*2e50*/  IABS R3, R11 ;  /* 0x0000000b00037213 */ /* 0x000fe20000000000 */
[----:B0-----:R-:W-:Y:S01]  /*2e60*/  IMAD.HI.U32 R6, R9, R2, RZ ;  /* 0x0000000209067227 */ /* 0x001fe200078e00ff */
[----:B------:R0:W-:Y:S01]  /*2e70*/  STL [R1+0x520], R4 ;  /* 0x0005200401007387 */ /* 0x0001e20000100800 */
[----:B------:R-:W-:-:S02]  /*2e80*/  IABS R5, R12 ;  /* 0x0000000c00057213 */ /* 0x000fc40000000000 */
[C---:B------:R-:W-:Y:S01]  /*2e90*/  VIADD R7, R0.reuse, 0x57 ;  /* 0x0000005700077836 */ /* 0x040fe20000000000 */
[----:B------:R1:W-:Y:S01]  /*2ea0*/  STL [R1+0x1038], R12 ;  /* 0x0010380c01007387 */ /* 0x0003e20000100800 */
[----:B------:R-:W-:Y:S02]  /*2eb0*/  IMAD.MOV R6, RZ, RZ, -R6 ;  /* 0x000000ffff067224 */ /* 0x000fe400078e0a06 */
[----:B------:R-:W-:Y:S01]  /*2ec0*/  VIADD R11, R0, 0x58 ;  /* 0x00000058000b7836 */ /* 0x000fe20000000000 */
[----:B------:R2:W-:Y:S01]  /*2ed0*/  STL [R1+0x1040], R7 ;  /* 0x0010400701007387 */ /* 0x0005e20000100800 */
[----:B------:R-:W-:Y:S02]  /*2ee0*/  IMAD R6, R8, R6, R2 ;  /* 0x0000000608067224 */ /* 0x000fe400078e0202 */
[----:B0-----:R-:W-:Y:S01]  /*2ef0*/  IMAD.HI.U32 R4, R9, R3, RZ ;  /* 0x0000000309047227 */ /* 0x001fe200078e00ff */
[----:B------:R0:W-:Y:S01]  /*2f00*/  STL [R1+0x104c], R11 ;  /* 0x00104c0b01007387 */ /* 0x0001e20000100800 */
[----:B------:R-:W-:-:S02]  /*2f10*/  IABS R75, R11 ;  /* 0x0000000b004b7213 */ /* 0x000fc40000000000 */
[----:B------:R-:W-:Y:S01]  /*2f20*/  IMAD.MOV R4, RZ, RZ, -R4 ;  /* 0x000000ffff047224 */ /* 0x000fe200078e0a04 */
[----:B------:R4:W-:Y:S01]  /*2f30*/  STL [R1+0x53c], R6 ;  /* 0x00053c0601007387 */ /* 0x0009e20000100800 */
[----:B-1----:R-:W-:Y:S01]  /*2f40*/  VIADD R12, R0, 0x5c ;  /* 0x0000005c000c7836 */ /* 0x002fe20000000000 */
[----:B--2---:R-:W-:Y:S01]  /*2f50*/  IABS R7, R7 ;  /* 0x0000000700077213 */ /* 0x004fe20000000000 */
[----:B------:R-:W-:Y:S02]  /*2f60*/  IMAD R4, R8, R4, R3 ;  /* 0x0000000408047224 */ /* 0x000fe400078e0203 */
[C---:B------:R-:W-:Y:S02]  /*2f70*/  VIADD R30, R0.reuse, 0xc8 ;  /* 0x000000c8001e7836 */ /* 0x040fe40000000000 */
[----:B------:R-:W-:Y:S01]  /*2f80*/  IMAD.MOV.U32 R2, RZ, RZ, R7 ;  /* 0x000000ffff027224 */ /* 0x000fe200078e0007 */
[----:B------:R1:W-:Y:S01]  /*2f90*/  STL [R1+0x544], R4 ;  /* 0x0005440401007387 */ /* 0x0003e20000100800 */
[----:B0-----:R-:W-:Y:S01]  /*2fa0*/  VIADD R11, R0, 0x59 ;  /* 0x00000059000b7836 */ /* 0x001fe20000000000 */
[----:B------:R-:W-:Y:S01]  /*2fb0*/  IABS R60, R30 ;  /* 0x0000001e003c7213 */ /* 0x000fe20000000000 */
[----:B----4-:R-:W-:-:S03]  /*2fc0*/  IMAD.HI.U32 R6, R9, R5, RZ ;  /* 0x0000000509067227 */ /* 0x010fc600078e00ff */
[----:B------:R-:W-:Y:S01]  /*2fd0*/  STL [R1+0x1058], R11 ;  /* 0x0010580b01007387 */ /* 0x000fe20000100800 */
[----:B------:R-:W-:Y:S01]  /*2fe0*/  IMAD.MOV R6, RZ, RZ, -R6 ;  /* 0x000000ffff067224 */ /* 0x000fe200078e0a06 */
[----:B------:R-:W-:Y:S01]  /*2ff0*/  IABS R80, R11 ;  /* 0x0000000b00507213 */ /* 0x000fe20000000000 */
[----:B------:R-:W-:-:S04]  /*3000*/  IMAD.HI.U32 R3, R9, R2, RZ ;  /* 0x0000000209037227 */ /* 0x000fc800078e00ff */
[----:B------:R-:W-:Y:S02]  /*3010*/  VIADD R7, R0, 0x5a ;  /* 0x0000005a00077836 */ /* 0x000fe40000000000 */
[C---:B------:R-:W-:Y:S02]  /*3020*/  IMAD R6, R8.reuse, R6, R5 ;  /* 0x0000000608067224 */ /* 0x040fe400078e0205 */
[----:B------:R-:W-:Y:S01]  /*3030*/  IMAD.MOV R3, RZ, RZ, -R3 ;  /* 0x000000ffff037224 */ /* 0x000fe200078e0a03 */
[----:B------:R0:W-:Y:S01]  /*3040*/  STL [R1+0x105c], R7 ;  /* 0x00105c0701007387 */ /* 0x0001e20000100800 */
[----:B------:R-:W-:Y:S01]  /*3050*/  IABS R5, R7 ;  /* 0x0000000700057213 */ /* 0x000fe20000000000 */
[----:B-1----:R-:W-:Y:S02]  /*3060*/  IMAD.HI.U32 R4, R9, R75, RZ ;  /* 0x0000004b09047227 */ /* 0x002fe400078e00ff */
[----:B------:R1:W-:Y:S02]  /*3070*/  STL [R1+0x54c], R6 ;  /* 0x00054c0601007387 */ /* 0x0003e40000100800 */
[----:B------:R-:W-:-:S02]  /*3080*/  IMAD R2, R8, R3, R2 ;  /* 0x0000000308027224 */ /* 0x000fc400078e0202 */
[----:B------:R-:W-:Y:S02]  /*3090*/  IMAD.MOV R4, RZ, RZ, -R4 ;  /* 0x000000ffff047224 */ /* 0x000fe400078e0a04 */
[C---:B0-----:R-:W-:Y:S01]  /*30a0*/  IMAD.HI.U32 R7, R9.reuse, R80, RZ ;  /* 0x0000005009077227 */ /* 0x041fe200078e00ff */
[----:B------:R0:W-:Y:S03]  /*30b0*/  STL [R1+0x554], R2 ;  /* 0x0005540201007387 */ /* 0x0001e60000100800 */
[C---:B-1----:R-:W-:Y:S02]  /*30c0*/  VIADD R6, R0.reuse, 0x5b ;  /* 0x0000005b00067836 */ /* 0x042fe40000000000 */
[----:B------:R-:W-:Y:S02]  /*30d0*/  VIADD R11, R0, 0x5d ;  /* 0x0000005d000b7836 */ /* 0x000fe40000000000 */
[----:B------:R-:W-:Y:S01]  /*30e0*/  IMAD.MOV R7, RZ, RZ, -R7 ;  /* 0x000000ffff077224 */ /* 0x000fe200078e0a07 */
[----:B------:R1:W-:Y:S01]  /*30f0*/  STL [R1+0x1030], R6 ;  /* 0x0010300601007387 */ /* 0x0003e20000100800 */
[C---:B------:R-:W-:Y:S01]  /*3100*/  IMAD R75, R8.reuse, R4, R75 ;  /* 0x00000004084b7224 */ /* 0x040fe200078e024b */
[----:B0-----:R-:W-:Y:S01]  /*3110*/  IABS R2, R6 ;  /* 0x0000000600027213 */ /* 0x001fe20000000000 */
[----:B------:R-:W-:Y:S01]  /*3120*/  IMAD R80, R8, R7, R80 ;  /* 0x0000000708507224 */ /* 0x000fe200078e0250 */
[----:B------:R-:W-:Y:S01]  /*3130*/  IABS R4, R12 ;  /* 0x0000000c00047213 */ /* 0x000fe20000000000 */
[----:B------:R0:W-:Y:S01]  /*3140*/  STL [R1+0x10a4], R12 ;  /* 0x0010a40c01007387 */ /* 0x0001e20000100800 */
[----:B------:R-:W-:Y:S01]  /*3150*/  IABS R3, R11 ;  /* 0x0000000b00037213 */ /* 0x000fe20000000000 */
[----:B------:R-:W-:-:S02]  /*3160*/  IMAD.HI.U32 R7, R9, R2, RZ ;  /* 0x0000000209077227 */ /* 0x000fc400078e00ff */
[----:B------:R2:W-:Y:S02]  /*3170*/  STL [R1+0x10a0], R11 ;  /* 0x0010a00b01007387 */ /* 0x0005e40000100800 */
[----:B-1----:R-:W-:-:S04]  /*3180*/  IMAD.HI.U32 R6, R9, R5, RZ ;  /* 0x0000000509067227 */ /* 0x002fc800078e00ff */
[----:B------:R-:W-:Y:S02]  /*3190*/  IMAD.MOV R6, RZ, RZ, -R6 ;  /* 0x000000ffff067224 */ /* 0x000fe400078e0a06 */
[----:B0-----:R-:W-:Y:S02]  /*31a0*/  VIADD R12, R0, 0x5e ;  /* 0x0000005e000c7836 */ /* 0x001fe40000000000 */
[----:B------:R-:W-:Y:S02]  /*31b0*/  IMAD R6, R8, R6, R5 ;  /* 0x0000000608067224 */ /* 0x000fe400078e0205 */
[----:B------:R-:W-:-:S03]  /*31c0*/  IMAD.HI.U32 R5, R9, R4, RZ ;  /* 0x0000000409057227 */ /* 0x000fc600078e00ff */
[----:B------:R0:W-:Y:S01]  /*31d0*/  STL [R1+0x560], R6 ;  /* 0x0005600601007387 */ /* 0x0001e20000100800 */
[----:B------:R-:W-:Y:S02]  /*31e0*/  IMAD.MOV R7, RZ, RZ, -R7 ;  /* 0x000000ffff077224 */ /* 0x000fe400078e0a07 */
[----:B--2---:R-:W-:Y:S01]  /*31f0*/  VIADD R11, R0, 0x5f ;  /* 0x0000005f000b7836 */ /* 0x004fe20000000000 */
[----:B------:R1:W-:Y:S01]  /*3200*/  STL [R1+0x1078], R12 ;  /* 0x0010780c01007387 */ /* 0x0003e20000100800 */
[----:B------:R-:W-:Y:S02]  /*3210*/  IMAD.MOV R5, RZ, RZ, -R5 ;  /* 0x000000ffff057224 */ /* 0x000fe400078e0a05 */
[----:B------:R-:W-:Y:S01]  /*3220*/  IMAD R13, R8, R7, R2 ;  /* 0x00000007080d7224 */ /* 0x000fe200078e0202 */
[----:B------:R2:W-:Y:S01]  /*3230*/  STL [R1+0x107c], R11 ;  /* 0x00107c0b01007387 */ /* 0x0005e20000100800 */
[----:B------:R-:W-:Y:S01]  /*3240*/  IABS R7, R11 ;  /* 0x0000000b00077213 */ /* 0x000fe20000000000 */
[----:B0-----:R-:W-:-:S02]  /*3250*/  IMAD.HI.U32 R6, R9, R3, RZ ;  /* 0x0000000309067227 */ /* 0x001fc400078e00ff */
[----:B------:R-:W-:Y:S02]  /*3260*/  STL [R1+0x55c], R13 ;  /* 0x00055c0d01007387 */ /* 0x000fe40000100800 */
[----:B------:R-:W-:Y:S01]  /*3270*/  IMAD.MOV R6, RZ, RZ, -R6 ;  /* 0x000000ffff067224 */ /* 0x000fe200078e0a06 */
[----:B-1----:R-:W-:Y:S01]  /*3280*/  IABS R12, R12 ;  /* 0x0000000c000c7213 */ /* 0x002fe20000000000 */
[----:B------:R-:W-:Y:S02]  /*3290*/  VIADD R29, R0, 0xc9 ;  /* 0x000000c9001d7836 */ /* 0x000fe40000000000 */
[C---:B--2---:R-:W-:Y:S02]  /*32a0*/  IMAD R11, R8.reuse, R5, R4 ;  /* 0x00000005080b7224 */ /* 0x044fe400078e0204 */
[----:B------:R-:W-:Y:S01]  /*32b0*/  IMAD R5, R8, R6, R3 ;  /* 0x0000000608057224 */ /* 0x000fe200078e0203 */
[----:B------:R-:W-:Y:S01]  /*32c0*/  IABS R61, R29 ;  /* 0x0000001d003d7213 */ /* 0x000fe20000000000 */
[----:B------:R-:W-:Y:S01]  /*32d0*/  IMAD.MOV.U32 R2, RZ, RZ, R12 ;  /* 0x000000ffff027224 */ /* 0x000fe200078e000c */
[----:B------:R0:W-:Y:S01]  /*32e0*/  STL [R1+0x580], R11 ;  /* 0x0005800b01007387 */ /* 0x0001e20000100800 */
[----:B------:R-:W-:-:S02]  /*32f0*/  VIADD R4, R0, 0x60 ;  /* 0x0000006000047836 */ /* 0x000fc40000000000 */
[----:B------:R-:W-:Y:S01]  /*3300*/  IMAD.HI.U32 R6, R9, R2, RZ ;  /* 0x0000000209067227 */ /* 0x000fe200078e00ff */
[----:B------:R1:W-:Y:S02]  /*3310*/  STL [R1+0x57c], R5 ;  /* 0x00057c0501007387 */ /* 0x0003e40000100800 */
[----:B------:R-:W-:Y:S01]  /*3320*/  IABS R76, R4 ;  /* 0x00000004004c7213 */ /* 0x000fe20000000000 */
[----:B------:R-:W-:Y:S01]  /*3330*/  IMAD.MOV.U32 R3, RZ, RZ, R7 ;  /* 0x000000ffff037224 */ /* 0x000fe200078e0007 */
[----:B------:R2:W-:Y:S01]  /*3340*/  STL [R1+0x1050], R4 ;  /* 0x0010500401007387 */ /* 0x0005e20000100800 */
[----:B------:R-:W-:Y:S02]  /*3350*/  IMAD.MOV R6, RZ, RZ, -R6 ;  /* 0x000000ffff067224 */ /* 0x000fe400078e0a06 */
[----:B0-----:R-:W-:Y:S02]  /*3360*/  VIADD R11, R0, 0x61 ;  /* 0x00000061000b7836 */ /* 0x001fe40000000000 */
[----:B------:R-:W-:-:S02]  /*3370*/  IMAD R6, R8, R6, R2 ;  /* 0x0000000608067224 */ /* 0x000fc400078e0202 */
[C---:B-1----:R-:W-:Y:S01]  /*3380*/  VIADD R5, R0.reuse, 0x62 ;  /* 0x0000006200057836 */ /* 0x042fe20000000000 */
[----:B------:R0:W-:Y:S01]  /*3390*/  STL [R1+0x1090], R11 ;  /* 0x0010900b01007387 */ /* 0x0001e20000100800 */
[----:B------:R-:W-:Y:S01]  /*33a0*/  IABS R77, R11 ;  /* 0x0000000b004d7213 */ /* 0x000fe20000000000 */
[----:B--2---:R-:W-:Y:S02]  /*33b0*/  IMAD.HI.U32 R4, R9, R3, RZ ;  /* 0x0000000309047227 */ /* 0x004fe400078e00ff */
[----:B------:R1:W-:Y:S02]  /*33c0*/  STL [R1+0x109c], R5 ;  /* 0x00109c0501007387 */ /* 0x0003e40000100800 */
[----:B------:R-:W-:Y:S02]  /*33d0*/  IMAD.MOV R4, RZ, RZ, -R4 ;  /* 0x000000ffff047224 */ /* 0x000fe400078e0a04 */
[----:B------:R2:W-:Y:S01]  /*33e0*/  STL [R1+0x58c], R6 ;  /* 0x00058c0601007387 */ /* 0x0005e20000100800 */
[----:B------:R-:W-:-:S02]  /*33f0*/  VIADD R7, R0, 0x64 ;  /* 0x0000006400077836 */ /* 0x000fc40000000000 */
[----:B------:R-:W-:Y:S02]  /*3400*/  IMAD R3, R8, R4, R3 ;  /* 0x0000000408037224 */ /* 0x000fe400078e0203 */
[C---:B0-----:R-:W-:Y:S01]  /*3410*/  VIADD R11, R0.reuse, 0x63 ;  /* 0x00000063000b7836 */ /* 0x041fe20000000000 */
[----:B-1----:R-:W-:Y:S01]  /*3420*/  IABS R5, R5 ;  /* 0x0000000500057213 */ /* 0x002fe20000000000 */
[C---:B------:R-:W-:Y:S01]  /*3430*/  VIADD R12, R0.reuse, 0x66 ;  /* 0x00000066000c7836 */ /* 0x040fe20000000000 */
[----:B------:R0:W-:Y:S01]  /*3440*/  STL [R1+0x594], R3 ;  /* 0x0005940301007387 */ /* 0x0001e20000100800 */
[----:B------:R-:W-:Y:S02]  /*3450*/  VIADD R28, R0, 0xd0 ;  /* 0x000000d0001c7836 */ /* 0x000fe40000000000 */
[----:B------:R-:W-:Y:S01]  /*3460*/  IMAD.MOV.U32 R2, RZ, RZ, R5 ;  /* 0x000000ffff027224 */ /* 0x000fe200078e0005 */
[----:B------:R-:W-:Y:S01]  /*3470*/  STL [R1+0x1070], R11 ;  /* 0x0010700b01007387 */ /* 0x000fe20000100800 */
[----:B------:R-:W-:Y:S01]  /*3480*/  IMAD.HI.U32 R5, R9, R76, RZ ;  /* 0x0000004c09057227 */ /* 0x000fe200078e00ff */
[----:B------:R-:W-:-:S02]  /*3490*/  IABS R50, R28 ;  /* 0x0000001c00327213 */ /* 0x000fc40000000000 */
[----:B------:R1:W-:Y:S01]  /*34a0*/  STL [R1+0x10dc], R7 ;  /* 0x0010dc0701007387 */ /* 0x0003e20000100800 */
[----:B--2---:R-:W-:Y:S01]  /*34b0*/  IMAD.HI.U32 R6, R9, R77, RZ ;  /* 0x0000004d09067227 */ /* 0x004fe200078e00ff */
[----:B0-----:R-:W-:-:S03]  /*34c0*/  IABS R3, R11 ;  /* 0x0000000b00037213 */ /* 0x001fc60000000000 */
[----:B------:R-:W-:-:S04]  /*34d0*/  IMAD.HI.U32 R4, R9, R2, RZ ;  /* 0x0000000209047227 */ /* 0x000fc800078e00ff */
[----:B------:R-:W-:Y:S02]  /*34e0*/  IMAD.MOV R5, RZ, RZ, -R5 ;  /* 0x000000ffff057224 */ /* 0x000fe400078e0a05 */
[----:B------:R-:W-:Y:S02]  /*34f0*/  IMAD.MOV R6, RZ, RZ, -R6 ;  /* 0x000000ffff067224 */ /* 0x000fe400078e0a06 */
[----:B------:R-:W-:Y:S02]  /*3500*/  IMAD.MOV R4, RZ, RZ, -R4 ;  /* 0x000000ffff047224 */ /* 0x000fe400078e0a04 */
[C---:B------:R-:W-:Y:S01]  /*3510*/  IMAD R76, R8.reuse, R5, R76 ;  /* 0x00000005084c7224 */ /* 0x040fe200078e024c */
[----:B------:R-:W-:Y:S01]  /*3520*/  IABS R5, R7 ;  /* 0x0000000700057213 */ /* 0x000fe20000000000 */
[C---:B------:R-:W-:Y:S02]  /*3530*/  IMAD R77, R8.reuse, R6, R77 ;  /* 0x00000006084d7224 */ /* 0x040fe400078e024d */
[----:B------:R-:W-:-:S02]  /*3540*/  IMAD R2, R8, R4, R2 ;  /* 0x0000000408027224 */ /* 0x000fc400078e0202 */
[C---:B------:R-:W-:Y:S02]  /*3550*/  VIADD R6, R0.reuse, 0x65 ;  /* 0x0000006500067836 */ /* 0x040fe40000000000 */
[C---:B-1----:R-:W-:Y:S01]  /*3560*/  IMAD.HI.U32 R7, R9.reuse, R3, RZ ;  /* 0x0000000309077227 */ /* 0x042fe200078e00ff */
[----:B------:R-:W-:Y:S03]  /*3570*/  STL [R1+0x59c], R2 ;  /* 0x00059c0201007387 */ /* 0x000fe60000100800 */
[----:B------:R-:W-:Y:S01]  /*3580*/  IMAD.MOV.U32 R4, RZ, RZ, R5 ;  /* 0x000000ffff047224 */ /* 0x000fe200078e0005 */
[----:B------:R0:W-:Y:S01]  /*3590*/  STL [R1+0x10b0], R6 ;  /* 0x0010b00601007387 */ /* 0x0001e20000100800 */
[----:B------:R-:W-:Y:S02]  /*35a0*/  IMAD.MOV R7, RZ, RZ, -R7 ;  /* 0x000000ffff077224 */ /* 0x000fe400078e0a07 */
[----:B------:R-:W-:Y:S01]  /*35b0*/  IMAD.HI.U32 R5, R9, R4, RZ ;  /* 0x0000000409057227 */ /* 0x000fe200078e00ff */
[----:B------:R1:W-:Y:S03]  /*35c0*/  STL [R1+0x10b4], R12 ;  /* 0x0010b40c01007387 */ /* 0x0003e60000100800 */
[----:B------:R-:W-:-:S02]  /*35d0*/  VIADD R11, R0, 0x67 ;  /* 0x00000067000b7836 */ /* 0x000fc40000000000 */
[----:B------:R-:W-:Y:S01]  /*35e0*/  IMAD R7, R8, R7, R3 ;  /* 0x0000000708077224 */ /* 0x000fe200078e0203 */
[----:B0-----:R-:W-:Y:S01]  /*35f0*/  IABS R6, R6 ;  /* 0x0000000600067213 */ /* 0x001fe20000000000 */
[----:B------:R-:W-:Y:S01]  /*3600*/  IMAD.MOV R5, RZ, RZ, -R5 ;  /* 0x000000ffff057224 */ /* 0x000fe200078e0a05 */
[----:B------:R-:W-:Y:S01]  /*3610*/  STL [R1+0x10bc], R11 ;  /* 0x0010bc0b01007387 */ /* 0x000fe20000100800 */
[----:B------:R-:W-:Y:S01]  /*3620*/  IABS R2, R11 ;  /* 0x0000000b00027213 */ /* 0x000fe20000000000 */
[----:B------:R-:W-:Y:S01]  /*3630*/  VIADD R27, R0, 0xd1 ;  /* 0x000000d1001b7836 */ /* 0x000fe20000000000 */
[----:B-1----:R-:W-:Y:S01]  /*3640*/  IABS R12, R12 ;  /* 0x0000000c000c7213 */ /* 0x002fe20000000000 */
[----:B------:R0:W-:Y:S01]  /*3650*/  STL [R1+0x5b4], R7 ;  /* 0x0005b40701007387 */ /* 0x0001e20000100800 */
[----:B------:R-:W-:Y:S02]  /*3660*/  IMAD R5, R8, R5, R4 ;  /* 0x0000000508057224 */ /* 0x000fe400078e0204 */
[----:B------:R-:W-:-:S02]  /*3670*/  IMAD R81, R38, 0x80, R22 ;  /* 0x0000008026517824 */ /* 0x000fc400078e0216 */
[----:B------:R-:W-:Y:S01]  /*3680*/  IMAD.MOV.U32 R3, RZ, RZ, R12 ;  /* 0x000000ffff037224 */ /* 0x000fe200078e000c */
[----:B------:R1:W-:Y:S01]  /*3690*/  STL [R1+0x5c0], R5 ;  /* 0x0005c00501007387 */ /* 0x0003e20000100800 */
[----:B------:R-:W-:Y:S01]  /*36a0*/  VIADD R12, R0, 0x68 ;  /* 0x00000068000c7836 */ /* 0x000fe20000000000 */
[----:B------:R-:W-:Y:S01]  /*36b0*/  IABS R39, R81 ;  /* 0x0000005100277213 */ /* 0x000fe20000000000 */
[----:B------:R-:W-:Y:S01]  /*36c0*/  IMAD.HI.U32 R4, R9, R3, RZ ;  /* 0x0000000309047227 */ /* 0x000fe200078e00ff */
[----:B------:R-:W-:Y:S02]  /*36d0*/  ISETP.GE.AND P2, PT, R81, RZ, PT ;  /* 0x000000ff5100720c */ /* 0x000fe40003f46270 */
[----:B------:R-:W-:Y:S01]  /*36e0*/  STL [R1+0x1088], R12 ;  /* 0x0010880c01007387 */ /* 0x000fe20000100800 */
[----:B0-----:R-:W-:Y:S01]  /*36f0*/  IMAD.HI.U32 R7, R9, R6, RZ ;  /* 0x0000000609077227 */ /* 0x001fe200078e00ff */
[----:B------:R-:W-:-:S03]  /*3700*/  IABS R78, R12 ;  /* 0x0000000c004e7213 */ /* 0x000fc60000000000 */
[----:B------:R-:W-:Y:S02]  /*3710*/  IMAD.MOV R7, RZ, RZ, -R7 ;  /* 0x000000ffff077224 */ /* 0x000fe400078e0a07 */
[----:B-1----:R-:W-:-:S04]  /*3720*/  IMAD.HI.U32 R5, R9, R2, RZ ;  /* 0x0000000209057227 */ /* 0x002fc800078e00ff */
[----:B------:R-:W-:Y:S02]  /*3730*/  IMAD.MOV R4, RZ, RZ, -R4 ;  /* 0x000000ffff047224 */ /* 0x000fe400078e0a04 */
[----:B------:R-:W-:Y:S02]  /*3740*/  VIADD R11, R0, 0x69 ;  /* 0x00000069000b7836 */ /* 0x000fe40000000000 */
[C---:B------:R-:W-:Y:S02]  /*3750*/  IMAD R6, R8.reuse, R7, R6 ;  /* 0x0000000708067224 */ /* 0x040fe400078e0206 */
[----:B------:R-:W-:Y:S01]  /*3760*/  IMAD.MOV R5, RZ, RZ, -R5 ;  /* 0x000000ffff057224 */ /* 0x000fe200078e0a05 */
[----:B------:R-:W-:Y:S01]  /*3770*/  STL [R1+0x10cc], R11 ;  /* 0x0010cc0b01007387 */ /* 0x000fe20000100800 */
[C---:B------:R-:W-:Y:S01]  /*3780*/  IMAD R3, R8.reuse, R4, R3 ;  /* 0x0000000408037224 */ /* 0x040fe200078e0203 */
[----:B------:R-:W-:Y:S01]  /*3790*/  IABS R79, R11 ;  /* 0x0000000b004f7213 */ /* 0x000fe20000000000 */
[----:B------:R-:W-:Y:S01]  /*37a0*/  IMAD R2, R8, R5, R2 ;  /* 0x0000000508027224 */ /* 0x000fe200078e0202 */
[----:B------:R0:W-:Y:S01]  /*37b0*/  STL [R1+0x5bc], R6 ;  /* 0x0005bc0601007387 */ /* 0x0001e20000100800 */
[----:B------:R-:W-:-:S02]  /*37c0*/  VIADD R4, R0, 0x6a ;  /* 0x0000006a00047836 */ /* 0x000fc40000000000 */
[C---:B------:R-:W-:Y:S01]  /*37d0*/  IMAD.HI.U32 R5, R9.reuse, R79, RZ ;  /* 0x0000004f09057227 */ /* 0x040fe200078e00ff */
[----:B------:R1:W-:Y:S03]  /*37e0*/  STL [R1+0x5d0], R3 ;  /* 0x0005d00301007387 */ /* 0x0003e60000100800 */
[C---:B------:R-:W-:Y:S01]  /*37f0*/  VIADD R7, R0.reuse, 0x6c ;  /* 0x0000006c00077836 */ /* 0x040fe20000000000 */
[----:B------:R2:W-:Y:S01]  /*3800*/  STL [R1+0x5cc], R2 ;  /* 0x0005cc0201007387 */ /* 0x0005e20000100800 */
[----:B------:R-:W-:Y:S02]  /*3810*/  IMAD.MOV R5, RZ, RZ, -R5 ;  /* 0x000000ffff057224 */ /* 0x000fe400078e0a05 */
[----:B0-----:R-:W-:Y:S01]  /*3820*/  IMAD.HI.U32 R6, R9, R78, RZ ;  /* 0x0000004e09067227 */ /* 0x001fe200078e00ff */
[----:B------:R0:W-:Y:S03]  /*3830*/  STL [R1+0x10ac], R4 ;  /* 0x0010ac0401007387 */ /* 0x0001e60000100800 */
[----:B-1----:R-:W-:-:S02]  /*3840*/  VIADD R3, R0, 0x6b ;  /* 0x0000006b00037836 */ /* 0x002fc40000000000 */
[----:B------:R-:W-:Y:S01]  /*3850*/  IMAD R79, R8, R5, R79 ;  /* 0x00000005084f7224 */ /* 0x000fe200078e024f */
[----:B--2---:R-:W-:Y:S01]  /*3860*/  IABS R2, R7 ;  /* 0x0000000700027213 */ /* 0x004fe20000000000 */
[----:B------:R-:W-:Y:S01]  /*3870*/  IMAD.MOV R6, RZ, RZ, -R6 ;  /* 0x000000ffff067224 */ /* 0x000fe200078e0a06 */
[----:B------:R1:W-:Y:S01]  /*3880*/  STL [R1+0x10a8], R3 ;  /* 0x0010a80301007387 */ /* 0x0003e20000100800 */
[----:B------:R-:W-:Y:S01]  /*3890*/  VIADD R12, R0, 0x6d ;  /* 0x0000006d000c7836 */ /* 0x000fe20000000000 */
[----:B0-----:R-:W-:Y:S01]  /*38a0*/  IABS R4, R4 ;  /* 0x0000000400047213 */ /* 0x001fe20000000000 */
[----:B------:R-:W-:Y:S01]  /*38b0*/  IMAD R78, R8, R6, R78 ;  /* 0x00000006084e7224 */ /* 0x000fe200078e024e */
[----:B------:R0:W-:Y:S01]  /*38c0*/  STL [R1+0x1118], R7 ;  /* 0x0011180701007387 */ /* 0x0001e20000100800 */
[----:B------:R-:W-:Y:S02]  /*38d0*/  VIADD R11, R0, 0x6e ;  /* 0x0000006e000b7836 */ /* 0x000fe40000000000 */
[----:B------:R-:W-:Y:S01]  /*38e0*/  IMAD.HI.U32 R6, R9, R2, RZ ;  /* 0x0000000209067227 */ /* 0x000fe200078e00ff */
[----:B------:R2:W-:Y:S01]  /*38f0*/  STL [R1+0x10ec], R12 ;  /* 0x0010ec0c01007387 */ /* 0x0005e20000100800 */
[----:B-1----:R-:W-:-:S02]  /*3900*/  IABS R3, R3 ;  /* 0x0000000300037213 */ /* 0x002fc40000000000 */
[----:B------:R-:W-:Y:S01]  /*3910*/  IMAD.MOV R6, RZ, RZ, -R6 ;  /* 0x000000ffff067224 */ /* 0x000fe200078e0a06 */
[----:B------:R1:W-:Y:S01]  /*3920*/  STL [R1+0x10f4], R11 ;  /* 0x0010f40b01007387 */ /* 0x0003e20000100800 */
[----:B------:R-:W-:Y:S02]  /*3930*/  VIADD R26, R0, 0xd8 ;  /* 0x000000d8001a7836 */ /* 0x000fe40000000000 */
[----:B0-----:R-:W-:Y:S01]  /*3940*/  IMAD.HI.U32 R7, R9, R4, RZ ;  /* 0x0000000409077227 */ /* 0x001fe200078e00ff */
[----:B--2---:R-:W-:-:S03]  /*3950*/  IABS R12, R12 ;  /* 0x0000000c000c7213 */ /* 0x004fc60000000000 */
[----:B------:R-:W-:-:S04]  /*3960*/  IMAD.HI.U32 R5, R9, R3, RZ ;  /* 0x0000000309057227 */ /* 0x000fc800078e00ff */
[----:B------:R-:W-:Y:S02]  /*3970*/  IMAD.MOV R7, RZ, RZ, -R7 ;  /* 0x000000ffff077224 */ /* 0x000fe400078e0a07 */
[----:B------:R-:W-:Y:S02]  /*3980*/  IMAD.MOV R5, RZ, RZ, -R5 ;  /* 0x000000ffff057224 */ /* 0x000fe400078e0a05 */
[C---:B------:R-:W-:Y:S01]  /*3990*/  IMAD R13, R8.reuse, R7, R4 ;  /* 0x00000007080d7224 */ /* 0x040fe200078e0204 */
[----:B------:R-:W-:Y:S01]  /*39a0*/  IABS R7, R11 ;  /* 0x0000000b00077213 */ /* 0x000fe20000000000 */
[C---:B------:R-:W-:Y:S02]  /*39b0*/  IMAD R3, R8.reuse, R5, R3 ;  /* 0x0000000508037224 */ /* 0x040fe400078e0203 */
[----:B------:R-:W-:Y:S01]  /*39c0*/  IMAD.MOV.U32 R4, RZ, RZ, R12 ;  /* 0x000000ffff047224 */ /* 0x000fe200078e000c */
[----:B------:R0:W-:Y:S01]  /*39d0*/  STL [R1+0x5dc], R13 ;  /* 0x0005dc0d01007387 */ /* 0x0001e20000100800 */
[----:B------:R-:W-:-:S02]  /*39e0*/  IMAD R2, R8, R6, R2 ;  /* 0x0000000608027224 */ /* 0x000fc400078e0202 */
[C---:B------:R-:W-:Y:S01]  /*39f0*/  VIADD R12, R0.reuse, 0x6f ;  /* 0x0000006f000c7836 */ /* 0x040fe20000000000 */
[----:B------:R2:W-:Y:S01]  /*3a00*/  STL [R1+0x5f4], R3 ;  /* 0x0005f40301007387 */ /* 0x0005e20000100800 */
[C---:B-1----:R-:W-:Y:S02]  /*3a10*/  VIADD R11, R0.reuse, 0x70 ;  /* 0x00000070000b7836 */ /* 0x042fe40000000000 */
[C---:B------:R-:W-:Y:S01]  /*3a20*/  VIADD R5, R0.reuse, 0x71 ;  /* 0x0000007100057836 */ /* 0x040fe20000000000 */
[----:B------:R1:W-:Y:S01]  /*3a30*/  STL [R1+0x5fc], R2 ;  /* 0x0005fc0201007387 */ /* 0x0003e20000100800 */
[C---:B------:R-:W-:Y:S02]  /*3a40*/  VIADD R25, R0.reuse, 0xd9 ;  /* 0x000000d900197836 */ /* 0x040fe40000000000 */
[C---:B0-----:R-:W-:Y:S01]  /*3a50*/  VIADD R13, R0.reuse, 0x74 ;  /* 0x00000074000d7836 */ /* 0x041fe20000000000 */
[----:B------:R0:W-:Y:S01]  /*3a60*/  STL [R1+0x10c8], R12 ;  /* 0x0010c80c01007387 */ /* 0x0001e20000100800 */
[----:B------:R-:W-:-:S02]  /*3a70*/  VIADD R24, R0, 0xe0 ;  /* 0x000000e000187836 */ /* 0x000fc40000000000 */
[----:B--2---:R-:W-:Y:S01]  /*3a80*/  IMAD.MOV.U32 R3, RZ, RZ, R7 ;  /* 0x000000ffff037224 */ /* 0x004fe200078e0007 */
[----:B------:R-:W-:Y:S01]  /*3a90*/  STL [R1+0x10c4], R11 ;  /* 0x0010c40b01007387 */ /* 0x000fe20000100800 */
[C---:B------:R-:W-:Y:S01]  /*3aa0*/  IMAD.HI.U32 R7, R9.reuse, R4, RZ ;  /* 0x0000000409077227 */ /* 0x040fe200078e00ff */
[----:B-1----:R-:W-:Y:S02]  /*3ab0*/  IABS R2, R12 ;  /* 0x0000000c00027213 */ /* 0x002fe40000000000 */
[----:B------:R1:W-:Y:S01]  /*3ac0*/  STL [R1+0x1108], R5 ;  /* 0x0011080501007387 */ /* 0x0003e20000100800 */
[----:B------:R-:W-:Y:S01]  /*3ad0*/  IMAD.MOV R7, RZ, RZ, -R7 ;  /* 0x000000ffff077224 */ /* 0x000fe200078e0a07 */
[----:B0-----:R-:W-:Y:S01]  /*3ae0*/  IABS R12, R11 ;  /* 0x0000000b000c7213 */ /* 0x001fe20000000000 */
[----:B------:R-:W-:-:S04]  /*3af0*/  IMAD.HI.U32 R6, R9, R3, RZ ;  /* 0x0000000309067227 */ /* 0x000fc800078e00ff */
[----:B------:R-:W-:Y:S02]  /*3b00*/  IMAD R7, R8, R7, R4 ;  /* 0x0000000708077224 */ /* 0x000fe400078e0204 */
[----:B------:R-:W-:Y:S01]  /*3b10*/  IMAD.MOV R6, RZ, RZ, -R6 ;  /* 0x000000ffff067224 */ /* 0x000fe200078e0a06 */
[----:B-1----:R-:W-:Y:S01]  /*3b20*/  IABS R5, R5 ;  /* 0x0000000500057213 */ /* 0x002fe20000000000 */
[----:B------:R-:W-:Y:S01]  /*3b30*/  IMAD.MOV.U32 R4, RZ, RZ, R12 ;  /* 0x000000ffff047224 */ /* 0x000fe200078e000c */
[----:B------:R0:W-:Y:S01]  /*3b40*/  STL [R1+0x604], R7 ;  /* 0x0006040701007387 */ /* 0x0001e20000100800 */
[----:B------:R-:W-:-:S04]  /*3b50*/  IMAD.HI.U32 R12, R9, R2, RZ ;  /* 0x00000002090c7227 */ /* 0x000fc800078e00ff */
[----:B------:R-:W-:Y:S02]  /*3b60*/  IMAD R3, R8, R6, R3 ;  /* 0x0000000608037224 */ /* 0x000fe400078e0203 */
[----:B------:R-:W-:Y:S02]  /*3b70*/  IMAD.MOV R12, RZ, RZ, -R12 ;  /* 0x000000ffff0c7224 */ /* 0x000fe400078e0a0c */
[C---:B------:R-:W-:Y:S01]  /*3b80*/  VIADD R11, R0.reuse, 0x73 ;  /* 0x00000073000b7836 */ /* 0x040fe20000000000 */
[----:B------:R1:W-:Y:S01]  /*3b90*/  STL [R1+0x610], R3 ;  /* 0x0006100301007387 */ /* 0x0003e20000100800 */
[----:B0-----:R-:W-:Y:S02]  /*3ba0*/  VIADD R7, R0, 0x72 ;  /* 0x0000007200077836 */ /* 0x001fe40000000000 */
[----:B------:R-:W-:Y:S01]  /*3bb0*/  IMAD R12, R8, R12, R2 ;  /* 0x0000000c080c7224 */ /* 0x000fe200078e0202 */
[----:B------:R-:W-:Y:S01]  /*3bc0*/  IABS R2, R11 ;  /* 0x0000000b00027213 */ /* 0x000fe20000000000 */
[C---:B------:R-:W-:Y:S01]  /*3bd0*/  IMAD.HI.U32 R6, R9.reuse, R4, RZ ;  /* 0x0000000409067227 */ /* 0x040fe200078e00ff */
[----:B------:R0:W-:Y:S03]  /*3be0*/  STL [R1+0x10e8], R7 ;  /* 0x0010e80701007387 */ /* 0x0001e60000100800 */
[----:B------:R-:W-:Y:S01]  /*3bf0*/  IMAD.MOV R6, RZ, RZ, -R6 ;  /* 0x000000ffff067224 */ /* 0x000fe200078e0a06 */
[----:B------:R2:W-:Y:S01]  /*3c00*/  STL [R1+0x10e4], R11 ;  /* 0x0010e40b01007387 */ /* 0x0005e20000100800 */
[----:B-1----:R-:W-:-:S03]  /*3c10*/  IMAD.HI.U32 R3, R9, R5, RZ ;  /* 0x0000000509037227 */ /* 0x002fc600078e00ff */
[----:B------:R1:W-:Y:S01]  /*3c20*/  STL [R1+0x60c], R12 ;  /* 0x00060c0c01007387 */ /* 0x0003e20000100800 */
[----:B------:R-:W-:Y:S01]  /*3c30*/  IMAD.MOV R3, RZ, RZ, -R3 ;  /* 0x000000ffff037224 */ /* 0x000fe200078e0a03 */
[----:B0-----:R-:W-:Y:S01]  /*3c40*/  IABS R7, R7 ;  /* 0x0000000700077213 */ /* 0x001fe20000000000 */
[----:B------:R-:W-:Y:S01]  /*3c50*/  IMAD R4, R8, R6, R4 ;  /* 0x0000000608047224 */ /* 0x000fe200078e0204 */
[----:B------:R0:W-:Y:S01]  /*3c60*/  STL [R1+0x1120], R13 ;  /* 0x0011200d01007387 */ /* 0x0001e20000100800 */
[----:B------:R-:W-:-:S03]  /*3c70*/  IMAD.HI.U32 R6, R9, R2, RZ ;  /* 0x0000000209067227 */ /* 0x000fc600078e00ff */
[----:B------:R4:W-:Y:S01]  /*3c80*/  STL [R1+0x1114], R18 ;  /* 0x0011141201007387 */ /* 0x0009e20000100800 */
[----:B--2---:R-:W-:Y:S02]  /*3c90*/  VIADD R11, R0, 0x76 ;  /* 0x00000076000b7836 */ /* 0x004fe40000000000 */
[----:B-1----:R-:W-:Y:S01]  /*3ca0*/  IMAD.HI.U32 R12, R9, R7, RZ ;  /* 0x00000007090c7227 */ /* 0x002fe200078e00ff */
[----:B0-----:R-:W-:-:S03]  /*3cb0*/  IABS R13, R13 ;  /* 0x0000000d000d7213 */ /* 0x001fc60000000000 */
[----:B------:R-:W-:Y:S01]  /*3cc0*/  IMAD.MOV R12, RZ, RZ, -R12 ;  /* 0x000000ffff0c7224 */ /* 0x000fe200078e0a0c */
[----:B------:R0:W-:Y:S01]  /*3cd0*/  STL [R1+0x1130], R11 ;  /* 0x0011300b01007387 */ /* 0x0001e20000100800 */
[----:B------:R-:W-:Y:S01]  /*3ce0*/  IMAD R5, R8, R3, R5 ;  /* 0x0000000308057224 */ /* 0x000fe200078e0205 */
[----:B------:R-:W-:Y:S01]  /*3cf0*/  IABS R3, R11 ;  /* 0x0000000b00037213 */ /* 0x000fe20000000000 */
[----:B------:R-:W-:Y:S02]  /*3d00*/  IMAD.MOV R6, RZ, RZ, -R6 ;  /* 0x000000ffff067224 */ /* 0x000fe400078e0a06 */
[----:B----4-:R-:W-:Y:S02]  /*3d10*/  VIADD R18, R0, 0x77 ;  /* 0x0000007700127836 */ /* 0x010fe40000000000 */
[----:B------:R-:W-:Y:S02]  /*3d20*/  IMAD R6, R8, R6, R2 ;  /* 0x0000000608067224 */ /* 0x000fe400078e0202 */
[----:B------:R-:W-:-:S02]  /*3d30*/  VIADD R23, R0, 0xe1 ;  /* 0x000000e100177836 */ /* 0x000fc40000000000 */
[----:B0-----:R-:W-:Y:S02]  /*3d40*/  IMAD R11, R8, R12, R7 ;  /* 0x0000000c080b7224 */ /* 0x001fe400078e0207 */
[----:B------:R-:W-:Y:S02]  /*3d50*/  IMAD.MOV.U32 R7, RZ, RZ, R37 ;  /* 0x000000ffff077224 */ /* 0x000fe400078e0025 */
[C---:B------:R-:W-:Y:S01]  /*3d60*/  IMAD.HI.U32 R12, R9.reuse, R13, RZ ;  /* 0x0000000d090c7227 */ /* 0x040fe200078e00ff */
[----:B------:R-:W-:Y:S03]  /*3d70*/  STL [R1+0x620], R11 ;  /* 0x0006200b01007387 */ /* 0x000fe60000100800 */
[C---:B------:R-:W-:Y:S01]  /*3d80*/  IMAD.HI.U32 R2, R9.reuse, R7, RZ ;  /* 0x0000000709027227 */ /* 0x040fe200078e00ff */
[----:B------:R0:W-:Y:S03]  /*3d90*/  STL [R1+0x61c], R6 ;  /* 0x00061c0601007387 */ /* 0x0001e60000100800 */
[----:B------:R-:W-:Y:S01]  /*3da0*/  IMAD.HI.U32 R37, R9, R3, RZ ;  /* 0x0000000309257227 */ /* 0x000fe200078e00ff */
[----:B------:R1:W-:Y:S03]  /*3db0*/  STL [R1+0x10fc], R18 ;  /* 0x0010fc1201007387 */ /* 0x0003e60000100800 */
[----:B------:R-:W-:-:S02]  /*3dc0*/  IMAD.MOV R12, RZ, RZ, -R12 ;  /* 0x000000ffff0c7224 */ /* 0x000fc400078e0a0c */
[----:B------:R-:W-:Y:S01]  /*3dd0*/  IMAD.MOV R2, RZ, RZ, -R2 ;  /* 0x000000ffff027224 */ /* 0x000fe200078e0a02 */
[----:B0-----:R-:W-:Y:S01]  /*3de0*/  IABS R6, R18 ;  /* 0x0000001200067213 */ /* 0x001fe20000000000 */
[----:B------:R-:W-:Y:S02]  /*3df0*/  VIADD R11, R0, 0x78 ;  /* 0x00000078000b7836 */ /* 0x000fe40000000000 */
[----:B------:R-:W-:Y:S02]  /*3e00*/  IMAD.MOV R37, RZ, RZ, -R37 ;  /* 0x000000ffff257224 */ /* 0x000fe400078e0a25 */
[C---:B------:R-:W-:Y:S01]  /*3e10*/  IMAD R12, R8.reuse, R12, R13 ;  /* 0x0000000c080c7224 */ /* 0x040fe200078e020d */
[----:B------:R0:W-:Y:S01]  /*3e20*/  STL [R1+0x10f8], R11 ;  /* 0x0010f80b01007387 */ /* 0x0001e20000100800 */
[C---:B------:R-:W-:Y:S01]  /*3e30*/  IMAD R7, R8.reuse, R2, R7 ;  /* 0x0000000208077224 */ /* 0x040fe200078e0207 */
[----:B------:R-:W-:Y:S01]  /*3e40*/  IABS R40, R11 ;  /* 0x0000000b00287213 */ /* 0x000fe20000000000 */
[----:B------:R-:W-:Y:S01]  /*3e50*/  IMAD R3, R8, R37, R3 ;  /* 0x0000002508037224 */ /* 0x000fe200078e0203 */
[----:B------:R2:W-:Y:S01]  /*3e60*/  STL [R1+0x63c], R12 ;  /* 0x00063c0c01007387 */ /* 0x0005e20000100800 */
[----:B------:R-:W-:-:S02]  /*3e70*/  VIADD R2, R0, 0x79 ;  /* 0x0000007900027836 */ /* 0x000fc40000000000 */
[C---:B-1----:R-:W-:Y:S01]  /*3e80*/  VIADD R18, R0.reuse, 0x7c ;  /* 0x0000007c00127836 */ /* 0x042fe20000000000 */
[----:B------:R1:W-:Y:S01]  /*3e90*/  STL [R1+0x644], R7 ;  /* 0x0006440701007387 */ /* 0x0003e20000100800 */
[----:B------:R-:W-:Y:S01]  /*3ea0*/  IMAD.HI.U32 R38, R91, R39, RZ ;  /* 0x000000275b267227 */ /* 0x000fe200078e00ff */
[----:B------:R-:W-:Y:S02]  /*3eb0*/  IABS R41, R2 ;  /* 0x0000000200297213 */ /* 0x000fe40000000000 */
[----:B------:R4:W-:Y:S01]  /*3ec0*/  STL [R1+0x64c], R3 ;  /* 0x00064c0301007387 */ /* 0x0009e20000100800 */
[C---:B0-----:R-:W-:Y:S02]  /*3ed0*/  VIADD R11, R0.reuse, 0x7b ;  /* 0x0000007b000b7836 */ /* 0x041fe40000000000 */
[----:B--2---:R-:W-:Y:S01]  /*3ee0*/  VIADD R12, R0, 0x7a ;  /* 0x0000007a000c7836 */ /* 0x004fe20000000000 */
[----:B------:R0:W-:Y:S01]  /*3ef0*/  STL [R1+0x110c], R2 ;  /* 0x00110c0201007387 */ /* 0x0001e20000100800 */
[----:B------:R-:W-:-:S03]  /*3f00*/  IMAD.HI.U32 R13, R9, R41, RZ ;  /* 0x00000029090d7227 */ /* 0x000fc600078e00ff */
[----:B------:R2:W-:Y:S01]  /*3f10*/  STL [R1+0x1110], R12 ;  /* 0x0011100c01007387 */ /* 0x0005e20000100800 */
[C---:B-1----:R-:W-:Y:S01]  /*3f20*/  IMAD.HI.U32 R7, R9.reuse, R6, RZ ;  /* 0x0000000609077227 */ /* 0x042fe200078e00ff */
[----:B----4-:R-:W-:Y:S02]  /*3f30*/  IABS R3, R11 ;  /* 0x0000000b00037213 */ /* 0x010fe40000000000 */
[----:B------:R1:W-:Y:S01]  /*3f40*/  STL [R1+0x111c], R11 ;  /* 0x00111c0b01007387 */ /* 0x0003e20000100800 */
[----:B------:R-:W-:Y:S02]  /*3f50*/  IMAD.MOV R7, RZ, RZ, -R7 ;  /* 0x000000ffff077224 */ /* 0x000fe400078e0a07 */
[----:B0-----:R-:W-:Y:S01]  /*3f60*/  IMAD.HI.U32 R2, R9, R40, RZ ;  /* 0x0000002809027227 */ /* 0x001fe200078e00ff */
[----:B--2---:R-:W-:-:S03]  /*3f70*/  IABS R12, R12 ;  /* 0x0000000c000c7213 */ /* 0x004fc60000000000 */
[----:B------:R-:W-:Y:S02]  /*3f80*/  IMAD R7, R8, R7, R6 ;  /* 0x0000000708077224 */ /* 0x000fe400078e0206 */
[----:B------:R-:W-:Y:S02]  /*3f90*/  IMAD.MOV R2, RZ, RZ, -R2 ;  /* 0x000000ffff027224 */ /* 0x000fe400078e0a02 */
[----:B------:R-:W-:Y:S01]  /*3fa0*/  IMAD.MOV.U32 R6, RZ, RZ, R12 ;  /* 0x000000ffff067224 */ /* 0x000fe200078e000c */
[----:B------:R0:W-:Y:S01]  /*3fb0*/  STL [R1+0x320], R7 ;  /* 0x0003200701007387 */ /* 0x0001e20000100800 */
[----:B------:R-:W-:-:S03]  /*3fc0*/  IMAD.HI.U32 R12, R9, R3, RZ ;  /* 0x00000003090c7227 */ /* 0x000fc600078e00ff */
[----:B------:R2:W-:Y:S01]  /*3fd0*/  STL [R1+0x1150], R18 ;  /* 0x0011501201007387 */ /* 0x0005e20000100800 */
[----:B------:R-:W-:Y:S02]  /*3fe0*/  IMAD.MOV R13, RZ, RZ, -R13 ;  /* 0x000000ffff0d7224 */ /* 0x000fe400078e0a0d */
[----:B-1----:R-:W-:Y:S02]  /*3ff0*/  VIADD R11, R0, 0x7d ;  /* 0x0000007d000b7836 */ /* 0x002fe40000000000 */
[----:B------:R-:W-:Y:S01]  /*4000*/  IMAD R40, R8, R2, R40 ;  /* 0x0000000208287224 */ /* 0x000fe200078e0228 */
[----:B------:R-:W-:Y:S01]  /*4010*/  IABS R2, R18 ;  /* 0x0000001200027213 */ /* 0x000fe20000000000 */
[----:B0-----:R-:W-:Y:S01]  /*4020*/  IMAD.HI.U32 R7, R9, R6, RZ ;  /* 0x0000000609077227 */ /* 0x001fe200078e00ff */
[----:B------:R0:W-:Y:S03]  /*4030*/  STL [R1+0x114c], R11 ;  /* 0x00114c0b01007387 */ /* 0x0001e60000100800 */
[----:B------:R-:W-:-:S02]  /*4040*/  IMAD.MOV R7, RZ, RZ, -R7 ;  /* 0x000000ffff077224 */ /* 0x000fc400078e0a07 */
[----:B------:R-:W-:Y:S02]  /*4050*/  IMAD.MOV R12, RZ, RZ, -R12 ;  /* 0x000000ffff0c7224 */ /* 0x000fe400078e0a0c */
[----:B------:R-:W-:Y:S01]  /*4060*/  IMAD R41, R8, R13, R41 ;  /* 0x0000000d08297224 */ /* 0x000fe200078e0229 */
[----:B------:R-:W-:Y:S01]  /*4070*/  IABS R13, R11 ;  /* 0x0000000b000d7213 */ /* 0x000fe20000000000 */
[----:B--2---:R-:W-:Y:S02]  /*4080*/  VIADD R18, R0, 0x7f ;  /* 0x0000007f00127836 */ /* 0x004fe40000000000 */
[C---:B0-----:R-:W-:Y:S02]  /*4090*/  IMAD R11, R8.reuse, R7, R6 ;  /* 0x00000007080b7224 */ /* 0x041fe400078e0206 */
[----:B------:R-:W-:Y:S02]  /*40a0*/  IMAD R7, R8, R12, R3 ;  /* 0x0000000c08077224 */ /* 0x000fe400078e0203 */
[----:B------:R-:W-:Y:S01]  /*40b0*/  VIADD R6, R0, 0x7e ;  /* 0x0000007e00067836 */ /* 0x000fe20000000000 */
[----:B------:R0:W-:Y:S01]  /*40c0*/  STL [R1+0x31c], R11 ;  /* 0x00031c0b01007387 */ /* 0x0001e20000100800 */
[----:B------:R-:W-:-:S03]  /*40d0*/  IMAD.HI.U32 R12, R9, R2, RZ ;  /* 0x00000002090c7227 */ /* 0x000fc600078e00ff */
[----:B------:R1:W-:Y:S01]  /*40e0*/  STL [R1+0x318], R7 ;  /* 0x0003180701007387 */ /* 0x0003e20000100800 */
[----:B------:R-:W-:Y:S01]  /*40f0*/  IMAD.MOV.U32 R3, RZ, RZ, R13 ;  /* 0x000000ffff037224 */ /* 0x000fe200078e000d */
[----:B------:R-:W-:Y:S01]  /*4100*/  IABS R13, R18 ;  /* 0x00000012000d7213 */ /* 0x000fe20000000000 */
[----:B------:R-:W-:Y:S01]  /*4110*/  IMAD.MOV R12, RZ, RZ, -R12 ;  /* 0x000000ffff0c7224 */ /* 0x000fe200078e0a0c */
[----:B------:R2:W-:Y:S01]  /*4120*/  STL [R1+0x1134], R6 ;  /* 0x0011340601007387 */ /* 0x0005e20000100800 */
[----:B------:R-:W-:Y:S02]  /*4130*/  IMAD.MOV R38, RZ, RZ, -R38 ;  /* 0x000000ffff267224 */ /* 0x000fe400078e0a26 */
[----:B0-----:R-:W-:Y:S01]  /*4140*/  VIADD R11, R0, 0x80 ;  /* 0x00000080000b7836 */ /* 0x001fe20000000000 */
[----:B------:R0:W-:Y:S01]  /*4150*/  STL [R1+0x1138], R18 ;  /* 0x0011381201007387 */ /* 0x0001e20000100800 */
[----:B------:R-:W-:Y:S01]  /*4160*/  IMAD R39, R15, R38, R39 ;  /* 0x000000260f277224 */ /* 0x000fe200078e0227 */
[----:B-1----:R-:W-:-:S02]  /*4170*/  IABS R7, R6 ;  /* 0x0000000600077213 */ /* 0x002fc40000000000 */
[----:B------:R1:W-:Y:S01]  /*4180*/  STL [R1+0x113c], R11 ;  /* 0x00113c0b01007387 */ /* 0x0003e20000100800 */
[----:B------:R-:W-:Y:S01]  /*4190*/  IABS R42, R11 ;  /* 0x0000000b002a7213 */ /* 0x000fe20000000000 */
[----:B--2---:R-:W-:Y:S01]  /*41a0*/  IMAD.HI.U32 R6, R9, R3, RZ ;  /* 0x0000000309067227 */ /* 0x004fe200078e00ff */
[----:B------:R-:W-:-:S03]  /*41b0*/  ISETP.GT.U32.AND P0, PT, R15, R39, PT ;  /* 0x000000270f00720c */ /* 0x000fc60003f04070 */
[----:B------:R-:W-:Y:S02]  /*41c0*/  IMAD.MOV R6, RZ, RZ, -R6 ;  /* 0x000000ffff067224 */ /* 0x000fe400078e0a06 */
[----:B0-----:R-:W-:Y:S02]  /*41d0*/  VIADD R18, R0, 0x84 ;  /* 0x0000008400127836 */ /* 0x001fe40000000000 */
[----:B-1----:R-:W-:Y:S02]  /*41e0*/  IMAD R11, R8, R12, R2 ;  /* 0x0000000c080b7224 */ /* 0x002fe400078e0202 */
[----:B------:R-:W-:-:S03]  /*41f0*/  IMAD.HI.U32 R12, R9, R7, RZ ;  /* 0x00000007090c7227 */ /* 0x000fc600078e00ff */
[----:B------:R0:W-:Y:S01]  /*4200*/  STL [R1+0x314], R11 ;  /* 0x0003140b01007387 */ /* 0x0001e20000100800 */
[----:B------:R-:W-:Y:S02]  /*4210*/  IMAD.MOV.U32 R2, RZ, RZ, R13 ;  /* 0x000000ffff027224 */ /* 0x000fe400078e000d */
[----:B------:R-:W-:Y:S02]  /*4220*/  IMAD R6, R8, R6, R3 ;  /* 0x0000000608067224 */ /* 0x000fe400078e0203 */
[----:B------:R-:W-:Y:S02]  /*4230*/  IMAD.MOV R12, RZ, RZ, -R12 ;  /* 0x000000ffff0c7224 */ /* 0x000fe400078e0a0c */
[----:B------:R-:W-:Y:S01]  /*4240*/  IMAD.HI.U32 R3, R9, R2, RZ ;  /* 0x0000000209037227 */ /* 0x000fe200078e00ff */
[----:B------:R1:W-:Y:S03]  /*4250*/  STL [R1+0x310], R6 ;  /* 0x0003100601007387 */ /* 0x0003e60000100800 */
[----:B------:R-:W-:-:S02]  /*4260*/  VIADD R13, R0, 0x81 ;  /* 0x00000081000d7836 */ /* 0x000fc40000000000 */
[----:B0-----:R-:W-:Y:S02]  /*4270*/  VIADD R11, R0, 0x82 ;  /* 0x00000082000b7836 */ /* 0x001fe40000000000 */
[C---:B------:R-:W-:Y:S01]  /*4280*/  IMAD R12, R8.reuse, R12, R7 ;  /* 0x0000000c080c7224 */ /* 0x040fe200078e0207 */
[----:B------:R0:W-:Y:S01]  /*4290*/  STL [R1+0x1144], R13 ;  /* 0x0011440d01007387 */ /* 0x0001e20000100800 */
[----:B------:R-:W-:Y:S01]  /*42a0*/  IMAD.MOV R3, RZ, RZ, -R3 ;  /* 0x000000ffff037224 */ /* 0x000fe200078e0a03 */
[----:B------:R-:W-:Y:S01]  /*42b0*/  IABS R7, R11 ;  /* 0x0000000b00077213 */ /* 0x000fe20000000000 */
[----:B-1----:R-:W-:Y:S01]  /*42c0*/  IMAD.HI.U32 R6, R9, R42, RZ ;  /* 0x0000002a09067227 */ /* 0x002fe200078e00ff */
[----:B------:R1:W-:Y:S01]  /*42d0*/  STL [R1+0x1148], R11 ;  /* 0x0011480b01007387 */ /* 0x0003e20000100800 */
[----:B------:R-:W-:Y:S02]  /*42e0*/  IABS R43, R13 ;  /* 0x0000000d002b7213 */ /* 0x000fe40000000000 */
[----:B------:R-:W-:Y:S01]  /*42f0*/  IMAD R2, R8, R3, R2 ;  /* 0x0000000308027224 */ /* 0x000fe200078e0202 */
[----:B------:R2:W-:Y:S01]  /*4300*/  STL [R1+0x30c], R12 ;  /* 0x00030c0c01007387 */ /* 0x0005e20000100800 */
[----:B------:R-:W-:-:S02]  /*4310*/  IMAD.MOV R6, RZ, RZ, -R6 ;  /* 0x000000ffff067224 */ /* 0x000fc400078e0a06 */
[----:B0-----:R-:W-:Y:S01]  /*4320*/  IMAD.HI.U32 R13, R9, R43, RZ ;  /* 0x0000002b090d7227 */ /* 0x001fe200078e00ff */
[----:B------:R0:W-:Y:S03]  /*4330*/  STL [R1+0x308], R2 ;  /* 0x0003080201007387 */ /* 0x0001e60000100800 */
[C---:B-1----:R-:W-:Y:S02]  /*4340*/  VIADD R11, R0.reuse, 0x85 ;  /* 0x00000085000b7836 */ /* 0x042fe40000000000 */
[----:B------:R-:W-:Y:S02]  /*4350*/  IMAD.MOV R13, RZ, RZ, -R13 ;  /* 0x000000ffff0d7224 */ /* 0x000fe400078e0a0d */
[----:B--2---:R-:W-:Y:S01]  /*4360*/  VIADD R12, R0, 0x83 ;  /* 0x00000083000c7836 */ /* 0x004fe20000000000 */
[----:B------:R-:W-:Y:S01]  /*4370*/  IABS R3, R11 ;  /* 0x0000000b00037213 */ /* 0x000fe20000000000 */
[C---:B------:R-:W-:Y:S01]  /*4380*/  IMAD R42, R8.reuse, R6, R42 ;  /* 0x00000006082a7224 */ /* 0x040fe200078e022a */
[----:B------:R-:W-:Y:S01]  /*4390*/  IABS R6, R18 ;  /* 0x0000001200067213 */ /* 0x000fe20000000000 */
[----:B------:R-:W-:Y:S01]  /*43a0*/  IMAD R43, R8, R13, R43 ;  /* 0x0000000d082b7224 */ /* 0x000fe200078e022b */
[----:B------:R1:W-:Y:S01]  /*43b0*/  STL [R1+0x112c], R12 ;  /* 0x00112c0c01007387 */ /* 0x0003e20000100800 */
[----:B0-----:R-:W-:Y:S01]  /*43c0*/  IABS R2, R12 ;  /* 0x0000000c00027213 */ /* 0x001fe20000000000 */
[----:B------:R-:W-:-:S02]  /*43d0*/  @!P0 IMAD.IADD R39, R39, 0x1, -R15 ;  /* 0x0000000127278824 */ /* 0x000fc400078e0a0f */
[----:B------:R0:W-:Y:S02]  /*43e0*/  STL [R1+0x1174], R18 ;  /* 0x0011741201007387 */ /* 0x0001e40000100800 */
[----:B------:R-:W-:Y:S01]  /*43f0*/  IMAD.HI.U32 R13, R9, R2, RZ ;  /* 0x00000002090d7227 */ /* 0x000fe200078e00ff */
[----:B------:R-:W-:Y:S01]  /*4400*/  ISETP.GT.U32.AND P0, PT, R15, R39, PT ;  /* 0x000000270f00720c */ /* 0x000fe20003f04070 */
[----:B------:R2:W-:Y:S02]  /*4410*/  STL [R1+0x1170], R11 ;  /* 0x0011700b01007387 */ /* 0x0005e40000100800 */
[----:B-1----:R-:W-:-:S04]  /*4420*/  IMAD.HI.U32 R12, R9, R7, RZ ;  /* 0x00000007090c7227 */ /* 0x002fc800078e00ff */
[----:B------:R-:W-:Y:S02]  /*4430*/  IMAD.MOV R12, RZ, RZ, -R12 ;  /* 0x000000ffff0c7224 */ /* 0x000fe400078e0a0c */
[----:B0-----:R-:W-:Y:S02]  /*4440*/  VIADD R18, R0, 0x86 ;  /* 0x0000008600127836 */ /* 0x001fe40000000000 */
[----:B--2---:R-:W-:Y:S02]  /*4450*/  IMAD R11, R8, R12, R7 ;  /* 0x0000000c080b7224 */ /* 0x004fe400078e0207 */
[C---:B------:R-:W-:Y:S01]  /*4460*/  IMAD.HI.U32 R7, R9.reuse, R6, RZ ;  /* 0x0000000609077227 */ /* 0x040fe200078e00ff */
[----:B------:R-:W-:Y:S02]  /*4470*/  IABS R37, R18 ;  /* 0x0000001200257213 */ /* 0x000fe40000000000 */
[----:B------:R0:W-:Y:S01]  /*4480*/  STL [R1+0x2e4], R11 ;  /* 0x0002e40b01007387 */ /* 0x0001e20000100800 */
[----:B------:R-:W-:-:S03]  /*4490*/  IMAD.HI.U32 R12, R9, R3, RZ ;  /* 0x00000003090c7227 */ /* 0x000fc600078e00ff */
[----:B------:R1:W-:Y:S01]  /*44a0*/  STL [R1+0x1158], R18 ;  /* 0x0011581201007387 */ /* 0x0003e20000100800 */
[----:B------:R-:W-:Y:S02]  /*44b0*/  IMAD.MOV R13, RZ, RZ, -R13 ;  /* 0x000000ffff0d7224 */ /* 0x000fe400078e0a0d */
[----:B------:R-:W-:Y:S02]  /*44c0*/  IMAD.MOV R7, RZ, RZ, -R7 ;  /* 0x000000ffff077224 */ /* 0x000fe400078e0a07 */
[----:B------:R-:W-:Y:S02]  /*44d0*/  IMAD.MOV R12, RZ, RZ, -R12 ;  /* 0x000000ffff0c7224 */ /* 0x000fe400078e0a0c */
[----:B0-----:R-:W-:Y:S02]  /*44e0*/  VIADD R11, R0, 0x87 ;  /* 0x00000087000b7836 */ /* 0x001fe40000000000 */
[----:B-1----:R-:W-:-:S03]  /*44f0*/  IMAD R18, R8, R13, R2 ;  /* 0x0000000d08127224 */ /* 0x002fc600078e0202 */
[----:B------:R0:W-:Y:S01]  /*4500*/  STL [R1+0x115c], R11 ;  /* 0x00115c0b01007387 */ /* 0x0001e20000100800 */
[----:B------:R-:W-:Y:S01]  /*4510*/  IABS R13, R11 ;  /* 0x0000000b000d7213 */ /* 0x000fe20000000000 */
[----:B------:R-:W-:Y:S02]  /*4520*/  IMAD.MOV.U32 R2, RZ, RZ, R37 ;  /* 0x000000ffff027224 */ /* 0x000fe400078e0025 */
[----:B------:R-:W-:Y:S01]  /*4530*/  STL [R1+0x1cc], R18 ;  /* 0x0001cc1201007387 */ /* 0x000fe20000100800 */
        /* <DEDUP_REMOVED lines=10> */
[C---:B------:R-:W-:Y:S02]  /*45e0*/  VIADD R13, R0.reuse, 0x8b ;  /* 0x0000008b000d7836 */ /* 0x040fe40000000000 */
[C---:B0-----:R-:W-:Y:S02]  /*45f0*/  VIADD R11, R0.reuse, 0x89 ;  /* 0x00000089000b7836 */ /* 0x041fe40000000000 */
[C---:B------:R-:W-:Y:S02]  /*4600*/  VIADD R18, R0.reuse, 0x8e ;  /* 0x0000008e00127836 */ /* 0x040fe40000000000 */
[----:B-1----:R-:W-:Y:S01]  /*4610*/  VIADD R7, R0, 0x8a ;  /* 0x0000008a00077836 */ /* 0x002fe20000000000 */
[----:B------:R0:W-:Y:S01]  /*4620*/  STL [R1+0x1168], R11 ;  /* 0x0011680b01007387 */ /* 0x0001e20000100800 */
[----:B------:R-:W-:Y:S01]  /*4630*/  IABS R45, R11 ;  /* 0x0000000b002d7213 */ /* 0x000fe20000000000 */
[----:B--2---:R-:W-:Y:S01]  /*4640*/  IMAD.HI.U32 R6, R9, R3, RZ ;  /* 0x0000000309067227 */ /* 0x004fe200078e00ff */
[----:B------:R-:W-:Y:S01]  /*4650*/  IABS R37, R18 ;  /* 0x0000001200257213 */ /* 0x000fe20000000000 */
[----:B------:R1:W-:Y:S02]  /*4660*/  STL [R1+0x116c], R7 ;  /* 0x00116c0701007387 */ /* 0x0003e40000100800 */
[----:B------:R-:W-:-:S02]  /*4670*/  IMAD.MOV R6, RZ, RZ, -R6 ;  /* 0x000000ffff067224 */ /* 0x000fc400078e0a06 */
[C---:B0-----:R-:W-:Y:S02]  /*4680*/  IMAD R11, R8.reuse, R12, R2 ;  /* 0x0000000c080b7224 */ /* 0x041fe400078e0202 */
[----:B------:R-:W-:Y:S01]  /*4690*/  IMAD R3, R8, R6, R3 ;  /* 0x0000000608037224 */ /* 0x000fe200078e0203 */
[----:B-1----:R-:W-:Y:S02]  /*46a0*/  IABS R7, R7 ;  /* 0x0000000700077213 */ /* 0x002fe40000000000 */
[----:B------:R0:W-:Y:S01]  /*46b0*/  STL [R1+0x1a4], R11 ;  /* 0x0001a40b01007387 */ /* 0x0001e20000100800 */
[----:B------:R-:W-:-:S03]  /*46c0*/  IMAD.HI.U32 R12, R9, R45, RZ ;  /* 0x0000002d090c7227 */ /* 0x000fc600078e00ff */
[----:B------:R1:W-:Y:S01]  /*46d0*/  STL [R1+0x1a0], R3 ;  /* 0x0001a00301007387 */ /* 0x0003e20000100800 */
[----:B------:R-:W-:Y:S02]  /*46e0*/  IMAD.MOV.U32 R2, RZ, RZ, R7 ;  /* 0x000000ffff027224 */ /* 0x000fe400078e0007 */
[C---:B------:R-:W-:Y:S01]  /*46f0*/  IMAD.HI.U32 R7, R9.reuse, R44, RZ ;  /* 0x0000002c09077227 */ /* 0x040fe200078e00ff */
[----:B------:R2:W-:Y:S03]  /*4700*/  STL [R1+0x1154], R13 ;  /* 0x0011540d01007387 */ /* 0x0005e60000100800 */
[----:B------:R-:W-:Y:S02]  /*4710*/  IMAD.MOV R7, RZ, RZ, -R7 ;  /* 0x000000ffff077224 */ /* 0x000fe400078e0a07 */
[----:B0-----:R-:W-:Y:S01]  /*4720*/  VIADD R11, R0, 0x8c ;  /* 0x0000008c000b7836 */ /* 0x001fe20000000000 */
[----:B-1----:R-:W-:Y:S01]  /*4730*/  IABS R3, R13 ;  /* 0x0000000d00037213 */ /* 0x002fe20000000000 */
[----:B------:R-:W-:-:S03]  /*4740*/  IMAD.HI.U32 R6, R9, R2, RZ ;  /* 0x0000000209067227 */ /* 0x000fc600078e00ff */
[----:B------:R0:W-:Y:S01]  /*4750*/  STL [R1+0x1198], R11 ;  /* 0x0011980b01007387 */ /* 0x0001e20000100800 */
[C---:B------:R-:W-:Y:S01]  /*4760*/  IMAD R44, R8.reuse, R7, R44 ;  /* 0x00000007082c7224 */ /* 0x040fe200078e022c */
[----:B------:R-:W-:Y:S01]  /*4770*/  IABS R7, R11 ;  /* 0x0000000b00077213 */ /* 0x000fe20000000000 */
[----:B------:R-:W-:Y:S02]  /*4780*/  IMAD.MOV R6, RZ, RZ, -R6 ;  /* 0x000000ffff067224 */ /* 0x000fe400078e0a06 */
[----:B------:R-:W-:Y:S02]  /*4790*/  IMAD.MOV R12, RZ, RZ, -R12 ;  /* 0x000000ffff0c7224 */ /* 0x000fe400078e0a0c */
[C---:B------:R-:W-:Y:S02]  /*47a0*/  IMAD R2, R8.reuse, R6, R2 ;  /* 0x0000000608027224 */ /* 0x040fe400078e0202 */
[----:B------:R-:W-:Y:S02]  /*47b0*/  IMAD.MOV.U32 R6, RZ, RZ, R7 ;  /* 0x000000ffff067224 */ /* 0x000fe400078e0007 */
[----:B------:R-:W-:Y:S01]  /*47c0*/  IMAD R45, R8, R12, R45 ;  /* 0x0000000c082d7224 */ /* 0x000fe200078e022d */
[----:B------:R1:W-:Y:S01]  /*47d0*/  STL [R1+0x19c], R2 ;  /* 0x00019c0201007387 */ /* 0x0003e20000100800 */
[----:B------:R-:W-:-:S02]  /*47e0*/  VIADD R12, R0, 0x8d ;  /* 0x0000008d000c7836 */ /* 0x000fc40000000000 */
[----:B--2---:R-:W-:-:S03]  /*47f0*/  IMAD.HI.U32 R13, R9, R3, RZ ;  /* 0x00000003090d7227 */ /* 0x004fc600078e00ff */
[----:B------:R2:W-:Y:S01]  /*4800*/  STL [R1+0x1180], R12 ;  /* 0x0011800c01007387 */ /* 0x0005e20000100800 */
[----:B------:R-:W-:-:S03]  /*4810*/  IMAD.HI.U32 R7, R9, R6, RZ ;  /* 0x0000000609077227 */ /* 0x000fc600078e00ff */
[----:B------:R4:W-:Y:S01]  /*4820*/  STL [R1+0x1184], R18 ;  /* 0x0011841201007387 */ /* 0x0009e20000100800 */
[----:B0-----:R-:W-:Y:S02]  /*4830*/  VIADD R11, R0, 0x8f ;  /* 0x0000008f000b7836 */ /* 0x001fe40000000000 */
[----:B------:R-:W-:Y:S02]  /*4840*/  IMAD.MOV R13, RZ, RZ, -R13 ;  /* 0x000000ffff0d7224 */ /* 0x000fe400078e0a0d */
[----:B------:R-:W-:Y:S01]  /*4850*/  IMAD.MOV R7, RZ, RZ, -R7 ;  /* 0x000000ffff077224 */ /* 0x000fe200078e0a07 */
[----:B------:R0:W-:Y:S01]  /*4860*/  STL [R1+0x1188], R11 ;  /* 0x0011880b01007387 */ /* 0x0001e20000100800 */
[----:B-1----:R-:W-:Y:S02]  /*4870*/  IABS R2, R11 ;  /* 0x0000000b00027213 */ /* 0x002fe40000000000 */
[----:B--2---:R-:W-:Y:S01]  /*4880*/  IABS R12, R12 ;  /* 0x0000000c000c7213 */ /* 0x004fe20000000000 */
[----:B------:R-:W-:-:S02]  /*4890*/  IMAD R7, R8, R7, R6 ;  /* 0x0000000708077224 */ /* 0x000fc400078e0206 */
[----:B----4-:R-:W-:Y:S02]  /*48a0*/  VIADD R18, R0, 0x90 ;  /* 0x0000009000127836 */ /* 0x010fe40000000000 */
[----:B0-----:R-:W-:-:S03]  /*48b0*/  IMAD R11, R8, R13, R3 ;  /* 0x0000000d080b7224 */ /* 0x001fc600078e0203 */
[----:B------:R-:W-:Y:S01]  /*48c0*/  IABS R46, R18 ;  /* 0x00000012002e7213 */ /* 0x000fe20000000000 */
[----:B------:R-:W-:Y:S02]  /*48d0*/  IMAD.MOV.U32 R3, RZ, RZ, R37 ;  /* 0x000000ffff037224 */ /* 0x000fe400078e0025 */
[C---:B------:R-:W-:Y:S01]  /*48e0*/  IMAD.HI.U32 R13, R9.reuse, R12, RZ ;  /* 0x0000000c090d7227 */ /* 0x040fe200078e00ff */
[----:B------:R0:W-:Y:S03]  /*48f0*/  STL [R1+0x194], R11 ;  /* 0x0001940b01007387 */ /* 0x0001e60000100800 */
[----:B------:R-:W-:Y:S01]  /*4900*/  IMAD.HI.U32 R6, R9, R3, RZ ;  /* 0x0000000309067227 */ /* 0x000fe200078e00ff */
[----:B------:R1:W-:Y:S03]  /*4910*/  STL [R1+0x190], R7 ;  /* 0x0001900701007387 */ /* 0x0003e60000100800 */
[----:B------:R-:W-:Y:S01]  /*4920*/  IMAD.MOV R13, RZ, RZ, -R13 ;  /* 0x000000ffff0d7224 */ /* 0x000fe200078e0a0d */
[----:B------:R-:W-:Y:S01]  /*4930*/  STL [R1+0x1164], R18 ;  /* 0x0011641201007387 */ /* 0x000fe20000100800 */
[----:B------:R-:W-:-:S02]  /*4940*/  IMAD.MOV R6, RZ, RZ, -R6 ;  /* 0x000000ffff067224 */ /* 0x000fc400078e0a06 */
[----:B0-----:R-:W-:Y:S02]  /*4950*/  VIADD R11, R0, 0x91 ;  /* 0x00000091000b7836 */ /* 0x001fe40000000000 */
[C---:B------:R-:W-:Y:S02]  /*4960*/  IMAD R12, R8.reuse, R13, R12 ;  /* 0x0000000d080c7224 */ /* 0x040fe400078e020c */
[----:B-1----:R-:W-:Y:S01]  /*4970*/  IMAD.HI.U32 R7, R9, R2, RZ ;  /* 0x0000000209077227 */ /* 0x002fe200078e00ff */
[----:B------:R0:W-:Y:S01]  /*4980*/  STL [R1+0x1194], R11 ;  /* 0x0011940b01007387 */ /* 0x0001e20000100800 */
[----:B------:R-:W-:Y:S02]  /*4990*/  IABS R47, R11 ;  /* 0x0000000b002f7213 */ /* 0x000fe40000000000 */
[----:B------:R-:W-:Y:S01]  /*49a0*/  IMAD.MOV R7, RZ, RZ, -R7 ;  /* 0x000000ffff077224 */ /* 0x000fe200078e0a07 */
[----:B------:R1:W-:Y:S01]  /*49b0*/  STL [R1+0x188], R12 ;  /* 0x0001880c01007387 */ /* 0x0003e20000100800 */
[----:B------:R-:W-:-:S02]  /*49c0*/  IMAD R3, R8, R6, R3 ;  /* 0x0000000608037224 */ /* 0x000fc400078e0203 */
[----:B------:R-:W-:Y:S02]  /*49d0*/  IMAD R2, R8, R7, R2 ;  /* 0x0000000708027224 */ /* 0x000fe400078e0202 */
[C---:B------:R-:W-:Y:S01]  /*49e0*/  VIADD R6, R0.reuse, 0x92 ;  /* 0x0000009200067836 */ /* 0x040fe20000000000 */
[----:B------:R2:W-:Y:S01]  /*49f0*/  STL [R1+0x184], R3 ;  /* 0x0001840301007387 */ /* 0x0005e20000100800 */
[C---:B0-----:R-:W-:Y:S02]  /*4a00*/  VIADD R11, R0.reuse, 0x94 ;  /* 0x00000094000b7836 */ /* 0x041fe40000000000 */
[C---:B------:R-:W-:Y:S01]  /*4a10*/  VIADD R18, R0.reuse, 0x95 ;  /* 0x0000009500127836 */ /* 0x040fe20000000000 */
[----:B------:R0:W-:Y:S01]  /*4a20*/  STL [R1+0x180], R2 ;  /* 0x0001800201007387 */ /* 0x0001e20000100800 */
[----:B------:R-:W-:Y:S01]  /*4a30*/  IABS R7, R6 ;  /* 0x0000000600077213 */ /* 0x000fe20000000000 */
[----:B-1----:R-:W-:Y:S02]  /*4a40*/  IMAD.HI.U32 R12, R9, R46, RZ ;  /* 0x0000002e090c7227 */ /* 0x002fe400078e00ff */
[----:B------:R1:W-:Y:S01]  /*4a50*/  STL [R1+0x117c], R6 ;  /* 0x00117c0601007387 */ /* 0x0003e20000100800 */
[----:B------:R-:W-:Y:S01]  /*4a60*/  IABS R37, R18 ;  /* 0x0000001200257213 */ /* 0x000fe20000000000 */
[----:B--2---:R-:W-:-:S02]  /*4a70*/  VIADD R3, R0, 0x93 ;  /* 0x0000009300037836 */ /* 0x004fc40000000000 */
[----:B------:R-:W-:Y:S01]  /*4a80*/  IMAD.MOV R12, RZ, RZ, -R12 ;  /* 0x000000ffff0c7224 */ /* 0x000fe200078e0a0c */
[----:B0-----:R-:W-:Y:S02]  /*4a90*/  IABS R2, R11 ;  /* 0x0000000b00027213 */ /* 0x001fe40000000000 */
[----:B------:R0:W-:Y:S01]  /*4aa0*/  STL [R1+0x1178], R3 ;  /* 0x0011780301007387 */ /* 0x0001e20000100800 */
[----:B------:R-:W-:-:S03]  /*4ab0*/  IMAD.HI.U32 R13, R9, R7, RZ ;  /* 0x00000007090d7227 */ /* 0x000fc600078e00ff */
[----:B------:R2:W-:Y:S01]  /*4ac0*/  STL [R1+0x11c8], R11 ;  /* 0x0011c80b01007387 */ /* 0x0005e20000100800 */
[----:B-1----:R-:W-:-:S03]  /*4ad0*/  IMAD.HI.U32 R6, R9, R47, RZ ;  /* 0x0000002f09067227 */ /* 0x002fc600078e00ff */
[----:B------:R1:W-:Y:S01]  /*4ae0*/  STL [R1+0x11a4], R18 ;  /* 0x0011a41201007387 */ /* 0x0003e20000100800 */
[----:B------:R-:W-:Y:S01]  /*4af0*/  IMAD.MOV R6, RZ, RZ, -R6 ;  /* 0x000000ffff067224 */ /* 0x000fe200078e0a06 */
[----:B0-----:R-:W-:Y:S01]  /*4b00*/  IABS R3, R3 ;  /* 0x0000000300037213 */ /* 0x001fe20000000000 */
[C---:B------:R-:W-:Y:S02]  /*4b10*/  IMAD R46, R8.reuse, R12, R46 ;  /* 0x0000000c082e7224 */ /* 0x040fe400078e022e */
[----:B------:R-:W-:Y:S02]  /*4b20*/  IMAD R47, R8, R6, R47 ;  /* 0x00000006082f7224 */ /* 0x000fe400078e022f */
[----:B------:R-:W-:-:S04]  /*4b30*/  IMAD.HI.U32 R6, R9, R3, RZ ;  /* 0x0000000309067227 */ /* 0x000fc800078e00ff */
[----:B------:R-:W-:-:S04]  /*4b40*/  IMAD.HI.U32 R12, R9, R2, RZ ;  /* 0x00000002090c7227 */ /* 0x000fc800078e00ff */
[----:B------:R-:W-:Y:S02]  /*4b50*/  IMAD.MOV R13, RZ, RZ, -R13 ;  /* 0x000000ffff0d7224 */ /* 0x000fe400078e0a0d */
[----:B--2---:R-:W-:Y:S02]  /*4b60*/  VIADD R11, R0, 0x96 ;  /* 0x00000096000b7836 */ /* 0x004fe40000000000 */
[----:B------:R-:W-:Y:S02]  /*4b70*/  IMAD.MOV R6, RZ, RZ, -R6 ;  /* 0x000000ffff067224 */ /* 0x000fe400078e0a06 */
[----:B------:R-:W-:Y:S01]  /*4b80*/  IMAD.MOV R12, RZ, RZ, -R12 ;  /* 0x000000ffff0c7224 */ /* 0x000fe200078e0a0c */
[----:B------:R-:W-:Y:S01]  /*4b90*/  STL [R1+0x11a8], R11 ;  /* 0x0011a80b01007387 */ /* 0x000fe20000100800 */
[C---:B-1----:R-:W-:Y:S01]  /*4ba0*/  IMAD R18, R8.reuse, R13, R7 ;  /* 0x0000000d08127224 */ /* 0x042fe200078e0207 */
[----:B------:R-:W-:Y:S01]  /*4bb0*/  IABS R13, R11 ;  /* 0x0000000b000d7213 */ /* 0x000fe20000000000 */
[----:B------:R-:W-:-:S02]  /*4bc0*/  IMAD R3, R8, R6, R3 ;  /* 0x0000000608037224 */ /* 0x000fc400078e0203 */
[----:B------:R-:W-:Y:S01]  /*4bd0*/  IMAD.MOV.U32 R7, RZ, RZ, R37 ;  /* 0x000000ffff077224 */ /* 0x000fe200078e0025 */
[----:B------:R0:W-:Y:S01]  /*4be0*/  STL [R1+0x17c], R18 ;  /* 0x00017c1201007387 */ /* 0x0001e20000100800 */
[----:B------:R-:W-:Y:S02]  /*4bf0*/  IMAD R2, R8, R12, R2 ;  /* 0x0000000c08027224 */ /* 0x000fe400078e0202 */
[----:B------:R-:W-:Y:S01]  /*4c00*/  VIADD R6, R0, 0x97 ;  /* 0x0000009700067836 */ /* 0x000fe20000000000 */
[----:B------:R1:W-:Y:S01]  /*4c10*/  STL [R1+0x174], R3 ;  /* 0x0001740301007387 */ /* 0x0003e20000100800 */
[----:B------:R-:W-:-:S03]  /*4c20*/  IMAD.HI.U32 R12, R9, R7, RZ ;  /* 0x00000007090c7227 */ /* 0x000fc600078e00ff */
[----:B------:R2:W-:Y:S01]  /*4c30*/  STL [R1+0x178], R2 ;  /* 0x0001780201007387 */ /* 0x0005e20000100800 */
[----:B------:R-:W-:Y:S02]  /*4c40*/  IMAD.MOV R12, RZ, RZ, -R12 ;  /* 0x000000ffff0c7224 */ /* 0x000fe400078e0a0c */
[C---:B0-----:R-:W-:Y:S01]  /*4c50*/  VIADD R18, R0.reuse, 0x98 ;  /* 0x0000009800127836 */ /* 0x041fe20000000000 */
[----:B------:R0:W-:Y:S01]  /*4c60*/  STL [R1+0x1190], R6 ;  /* 0x0011900601007387 */ /* 0x0001e20000100800 */
[----:B------:R-:W-:Y:S02]  /*4c70*/  VIADD R11, R0, 0x99 ;  /* 0x00000099000b7836 */ /* 0x000fe40000000000 */
[----:B-1----:R-:W-:Y:S01]  /*4c80*/  IMAD.MOV.U32 R3, RZ, RZ, R13 ;  /* 0x000000ffff037224 */ /* 0x002fe200078e000d */
[----:B------:R-:W-:Y:S01]  /*4c90*/  STL [R1+0x118c], R18 ;  /* 0x00118c1201007387 */ /* 0x000fe20000100800 */
[----:B------:R-:W-:Y:S01]  /*4ca0*/  IMAD R7, R8, R12, R7 ;  /* 0x0000000c08077224 */ /* 0x000fe200078e0207 */
[----:B--2---:R-:W-:Y:S01]  /*4cb0*/  IABS R2, R6 ;  /* 0x0000000600027213 */ /* 0x004fe20000000000 */
[----:B------:R-:W-:Y:S01]  /*4cc0*/  VIADD R13, R0, 0x9c ;  /* 0x0000009c000d7836 */ /* 0x000fe20000000000 */
[----:B------:R-:W-:Y:S01]  /*4cd0*/  STL [R1+0x11b4], R11 ;  /* 0x0011b40b01007387 */ /* 0x000fe20000100800 */
[----:B------:R-:W-:Y:S01]  /*4ce0*/  IABS R48, R18 ;  /* 0x0000001200307213 */ /* 0x000fe20000000000 */
[----:B0-----:R-:W-:Y:S01]  /*4cf0*/  IMAD.HI.U32 R6, R9, R3, RZ ;  /* 0x0000000309067227 */ /* 0x001fe200078e00ff */
[----:B------:R-:W-:Y:S01]  /*4d00*/  IABS R49, R11 ;  /* 0x0000000b00317213 */ /* 0x000fe20000000000 */
[----:B------:R0:W-:Y:S02]  /*4d10*/  STL [R1+0x170], R7 ;  /* 0x0001700701007387 */ /* 0x0001e40000100800 */
[----:B------:R-:W-:-:S02]  /*4d20*/  IMAD.MOV R6, RZ, RZ, -R6 ;  /* 0x000000ffff067224 */ /* 0x000fc400078e0a06 */
[----:B------:R-:W-:-:S04]  /*4d30*/  IMAD.HI.U32 R12, R9, R2, RZ ;  /* 0x00000002090c7227 */ /* 0x000fc800078e00ff */
[----:B------:R-:W-:Y:S02]  /*4d40*/  IMAD R3, R8, R6, R3 ;  /* 0x0000000608037224 */ /* 0x000fe400078e0203 */
[C---:B0-----:R-:W-:Y:S02]  /*4d50*/  VIADD R7, R0.reuse, 0x9a ;  /* 0x0000009a00077836 */ /* 0x041fe40000000000 */
[----:B------:R-:W-:Y:S01]  /*4d60*/  IMAD.MOV R12, RZ, RZ, -R12 ;  /* 0x000000ffff0c7224 */ /* 0x000fe200078e0a0c */
[----:B------:R0:W-:Y:S01]  /*4d70*/  STL [R1+0x16c], R3 ;  /* 0x00016c0301007387 */ /* 0x0001e20000100800 */
[----:B------:R-:W-:Y:S02]  /*4d80*/  VIADD R11, R0, 0x9b ;  /* 0x0000009b000b7836 */ /* 0x000fe40000000000 */
[----:B------:R-:W-:Y:S01]  /*4d90*/  IMAD R12, R8, R12, R2 ;  /* 0x0000000c080c7224 */ /* 0x000fe200078e0202 */
[----:B------:R1:W-:Y:S01]  /*4da0*/  STL [R1+0x11a0], R7 ;  /* 0x0011a00701007387 */ /* 0x0003e20000100800 */
[----:B------:R-:W-:Y:S01]  /*4db0*/  IMAD.HI.U32 R6, R9, R48, RZ ;  /* 0x0000003009067227 */ /* 0x000fe200078e00ff */
[----:B------:R-:W-:-:S02]  /*4dc0*/  IABS R2, R11 ;  /* 0x0000000b00027213 */ /* 0x000fc40000000000 */
[----:B------:R2:W-:Y:S01]  /*4dd0*/  STL [R1+0x119c], R11 ;  /* 0x00119c0b01007387 */ /* 0x0005e20000100800 */
[----:B------:R-:W-:Y:S02]  /*4de0*/  IMAD.MOV R6, RZ, RZ, -R6 ;  /* 0x000000ffff067224 */ /* 0x000fe400078e0a06 */
[C---:B0-----:R-:W-:Y:S01]  /*4df0*/  IMAD.HI.U32 R3, R9.reuse, R49, RZ ;  /* 0x0000003109037227 */ /* 0x041fe200078e00ff */
[----:B------:R0:W-:Y:S01]  /*4e00*/  STL [R1+0x168], R12 ;  /* 0x0001680c01007387 */ /* 0x0001e20000100800 */
[----:B-1----:R-:W-:Y:S02]  /*4e10*/  IABS R7, R7 ;  /* 0x0000000700077213 */ /* 0x002fe40000000000 */
[C---:B------:R-:W-:Y:S01]  /*4e20*/  VIADD R18, R0.reuse, 0x9d ;  /* 0x0000009d00127836 */ /* 0x040fe20000000000 */
[----:B------:R1:W-:Y:S01]  /*4e30*/  STL [R1+0x11d0], R13 ;  /* 0x0011d00d01007387 */ /* 0x0003e20000100800 */
[----:B------:R-:W-:Y:S02]  /*4e40*/  IMAD.MOV R3, RZ, RZ, -R3 ;  /* 0x000000ffff037224 */ /* 0x000fe400078e0a03 */
[----:B--2---:R-:W-:Y:S01]  /*4e50*/  VIADD R11, R0, 0x9e ;  /* 0x0000009e000b7836 */ /* 0x004fe20000000000 */
[----:B------:R-:W-:Y:S01]  /*4e60*/  IABS R37, R18 ;  /* 0x0000001200257213 */ /* 0x000fe20000000000 */
[----:B------:R-:W-:Y:S01]  /*4e70*/  IMAD R48, R8, R6, R48 ;  /* 0x0000000608307224 */ /* 0x000fe200078e0230 */
[----:B------:R2:W-:Y:S01]  /*4e80*/  STL [R1+0x11c4], R18 ;  /* 0x0011c41201007387 */ /* 0x0005e20000100800 */
[----:B0-----:R-:W-:Y:S01]  /*4e90*/  IMAD.HI.U32 R12, R9, R7, RZ ;  /* 0x00000007090c7227 */ /* 0x001fe200078e00ff */
[----:B-1----:R-:W-:-:S03]  /*4ea0*/  IABS R13, R13 ;  /* 0x0000000d000d7213 */ /* 0x002fc60000000000 */
[----:B------:R-:W-:Y:S01]  /*4eb0*/  IMAD.HI.U32 R6, R9, R2, RZ ;  /* 0x0000000209067227 */ /* 0x000fe200078e00ff */
[----:B------:R0:W-:Y:S03]  /*4ec0*/  STL [R1+0x11d8], R11 ;  /* 0x0011d80b01007387 */ /* 0x0001e60000100800 */
[----:B------:R-:W-:Y:S02]  /*4ed0*/  IMAD.MOV R12, RZ, RZ, -R12 ;  /* 0x000000ffff0c7224 */ /* 0x000fe400078e0a0c */
[----:B------:R-:W-:Y:S01]  /*4ee0*/  IMAD R49, R8, R3, R49 ;  /* 0x0000000308317224 */ /* 0x000fe200078e0231 */
[----:B------:R-:W-:Y:S01]  /*4ef0*/  IABS R3, R11 ;  /* 0x0000000b00037213 */ /* 0x000fe20000000000 */
[----:B------:R-:W-:Y:S02]  /*4f00*/  IMAD.MOV R6, RZ, RZ, -R6 ;  /* 0x000000ffff067224 */ /* 0x000fe400078e0a06 */
[----:B--2---:R-:W-:-:S02]  /*4f10*/  VIADD R18, R0, 0x9f ;  /* 0x0000009f00127836 */ /* 0x004fc40000000000 */
[C---:B0-----:R-:W-:Y:S02]  /*4f20*/  IMAD R11, R8.reuse, R12, R7 ;  /* 0x0000000c080b7224 */ /* 0x041fe400078e0207 */
[----:B------:R-:W-:Y:S02]  /*4f30*/  IMAD.MOV.U32 R7, RZ, RZ, R37 ;  /* 0x000000ffff077224 */ /* 0x000fe400078e0025 */
[C---:B------:R-:W-:Y:S01]  /*4f40*/  IMAD.HI.U32 R12, R9.reuse, R13, RZ ;  /* 0x0000000d090c7227 */ /* 0x040fe200078e00ff */
[----:B------:R0:W-:Y:S03]  /*4f50*/  STL [R1+0x15c], R11 ;  /* 0x00015c0b01007387 */ /* 0x0001e60000100800 */
[----:B------:R-:W-:Y:S02]  /*4f60*/  IMAD R6, R8, R6, R2 ;  /* 0x0000000608067224 */ /* 0x000fe400078e0202 */
[----:B------:R-:W-:-:S03]  /*4f70*/  IMAD.HI.U32 R2, R9, R7, RZ ;  /* 0x0000000709027227 */ /* 0x000fc600078e00ff */
[----:B------:R1:W-:Y:S01]  /*4f80*/  STL [R1+0x158], R6 ;  /* 0x0001580601007387 */ /* 0x0003e20000100800 */
[----:B------:R-:W-:-:S03]  /*4f90*/  IMAD.HI.U32 R37, R9, R3, RZ ;  /* 0x0000000309257227 */ /* 0x000fc600078e00ff */
[----:B------:R2:W-:Y:S01]  /*4fa0*/  STL [R1+0x11b0], R18 ;  /* 0x0011b01201007387 */ /* 0x0005e20000100800 */
[----:B------:R-:W-:Y:S02]  /*4fb0*/  IMAD.MOV R12, RZ, RZ, -R12 ;  /* 0x000000ffff0c7224 */ /* 0x000fe400078e0a0c */
[----:B------:R-:W-:Y:S02]  /*4fc0*/  IMAD.MOV R2, RZ, RZ, -R2 ;  /* 0x000000ffff027224 */ /* 0x000fe400078e0a02 */
[----:B0-----:R-:W-:Y:S01]  /*4fd0*/  VIADD R11, R0, 0xa0 ;  /* 0x000000a0000b7836 */ /* 0x001fe20000000000 */
[----:B-1----:R-:W-:Y:S01]  /*4fe0*/  IABS R6, R18 ;  /* 0x0000001200067213 */ /* 0x002fe20000000000 */
        /* <DEDUP_REMOVED lines=8> */
[C---:B--2---:R-:W-:Y:S01]  /*5070*/  VIADD R18, R0.reuse, 0xa4 ;  /* 0x000000a400127836 */ /* 0x044fe20000000000 */
[----:B------:R2:W-:Y:S01]  /*5080*/  STL [R1+0x14c], R7 ;  /* 0x00014c0701007387 */ /* 0x0005e20000100800 */
[C---:B0-----:R-:W-:Y:S01]  /*5090*/  VIADD R11, R0.reuse, 0xa3 ;  /* 0x000000a3000b7836 */ /* 0x041fe20000000000 */
[----:B------:R-:W-:Y:S02]  /*50a0*/  IABS R51, R2 ;  /* 0x0000000200337213 */ /* 0x000fe40000000000 */
[----:B------:R0:W-:Y:S01]  /*50b0*/  STL [R1+0x150], R3 ;  /* 0x0001500301007387 */ /* 0x0001e20000100800 */
[----:B-1----:R-:W-:-:S03]  /*50c0*/  VIADD R12, R0, 0xa2 ;  /* 0x000000a2000c7836 */ /* 0x002fc60000000000 */
[----:B------:R1:W-:Y:S01]  /*50d0*/  STL [R1+0x11bc], R2 ;  /* 0x0011bc0201007387 */ /* 0x0003e20000100800 */
[----:B------:R-:W-:-:S03]  /*50e0*/  IMAD.HI.U32 R13, R9, R51, RZ ;  /* 0x00000033090d7227 */ /* 0x000fc600078e00ff */
[----:B------:R4:W-:Y:S01]  /*50f0*/  STL [R1+0x11c0], R12 ;  /* 0x0011c00c01007387 */ /* 0x0009e20000100800 */
[C---:B--2---:R-:W-:Y:S01]  /*5100*/  IMAD.HI.U32 R7, R9.reuse, R6, RZ ;  /* 0x0000000609077227 */ /* 0x044fe200078e00ff */
[----:B0-----:R-:W-:Y:S02]  /*5110*/  IABS R3, R11 ;  /* 0x0000000b00037213 */ /* 0x001fe40000000000 */
[----:B------:R0:W-:Y:S01]  /*5120*/  STL [R1+0x11cc], R11 ;  /* 0x0011cc0b01007387 */ /* 0x0001e20000100800 */
[----:B------:R-:W-:Y:S02]  /*5130*/  IMAD.MOV R7, RZ, RZ, -R7 ;  /* 0x000000ffff077224 */ /* 0x000fe400078e0a07 */
[----:B-1----:R-:W-:Y:S01]  /*5140*/  IMAD.HI.U32 R2, R9, R62, RZ ;  /* 0x0000003e09027227 */ /* 0x002fe200078e00ff */
[----:B----4-:R-:W-:-:S03]  /*5150*/  IABS R12, R12 ;  /* 0x0000000c000c7213 */ /* 0x010fc60000000000 */
[----:B------:R-:W-:Y:S02]  /*5160*/  IMAD R7, R8, R7, R6 ;  /* 0x0000000708077224 */ /* 0x000fe400078e0206 */
[----:B------:R-:W-:Y:S02]  /*5170*/  IMAD.MOV R2, RZ, RZ, -R2 ;  /* 0x000000ffff027224 */ /* 0x000fe400078e0a02 */
[----:B------:R-:W-:Y:S01]  /*5180*/  IMAD.MOV.U32 R6, RZ, RZ, R12 ;  /* 0x000000ffff067224 */ /* 0x000fe200078e000c */
[----:B------:R1:W-:Y:S01]  /*5190*/  STL [R1+0x148], R7 ;  /* 0x0001480701007387 */ /* 0x0003e20000100800 */
[----:B------:R-:W-:-:S03]  /*51a0*/  IMAD.HI.U32 R12, R9, R3, RZ ;  /* 0x00000003090c7227 */ /* 0x000fc600078e00ff */
[----:B------:R2:W-:Y:S01]  /*51b0*/  STL [R1+0x11f8], R18 ;  /* 0x0011f81201007387 */ /* 0x0005e20000100800 */
[----:B------:R-:W-:Y:S02]  /*51c0*/  IMAD.MOV R13, RZ, RZ, -R13 ;  /* 0x000000ffff0d7224 */ /* 0x000fe400078e0a0d */
[----:B0-----:R-:W-:Y:S02]  /*51d0*/  VIADD R11, R0, 0xa5 ;  /* 0x000000a5000b7836 */ /* 0x001fe40000000000 */
[----:B------:R-:W-:Y:S01]  /*51e0*/  IMAD R62, R8, R2, R62 ;  /* 0x00000002083e7224 */ /* 0x000fe200078e023e */
[----:B------:R-:W-:Y:S01]  /*51f0*/  IABS R2, R18 ;  /* 0x0000001200027213 */ /* 0x000fe20000000000 */
[----:B-1----:R-:W-:Y:S01]  /*5200*/  IMAD.HI.U32 R7, R9, R6, RZ ;  /* 0x0000000609077227 */ /* 0x002fe200078e00ff */
        /* <DEDUP_REMOVED lines=16> */
[----:B0-----:R-:W-:-:S03]  /*5310*/  VIADD R11, R0, 0xa8 ;  /* 0x000000a8000b7836 */ /* 0x001fc60000000000 */
[----:B------:R0:W-:Y:S01]  /*5320*/  STL [R1+0x11e0], R18 ;  /* 0x0011e01201007387 */ /* 0x0001e20000100800 */
[----:B-1----:R-:W-:-:S03]  /*5330*/  IABS R7, R6 ;  /* 0x0000000600077213 */ /* 0x002fc60000000000 */
[----:B------:R1:W-:Y:S01]  /*5340*/  STL [R1+0x11e4], R11 ;  /* 0x0011e40b01007387 */ /* 0x0003e20000100800 */
[----:B------:R-:W-:Y:S01]  /*5350*/  IABS R52, R11 ;  /* 0x0000000b00347213 */ /* 0x000fe20000000000 */
[----:B--2---:R-:W-:-:S04]  /*5360*/  IMAD.HI.U32 R6, R9, R3, RZ ;  /* 0x0000000309067227 */ /* 0x004fc800078e00ff */
        /* <DEDUP_REMOVED lines=10> */
[----:B0-----:R-:W-:Y:S01]  /*5410*/  VIADD R11, R0, 0xaa ;  /* 0x000000aa000b7836 */ /* 0x001fe20000000000 */
[----:B------:R-:W-:Y:S01]  /*5420*/  STL [R1+0x11ec], R93 ;  /* 0x0011ec5d01007387 */ /* 0x000fe20000100800 */
[----:B------:R-:W-:-:S02]  /*5430*/  IMAD R12, R8, R12, R7 ;  /* 0x0000000c080c7224 */ /* 0x000fc400078e0207 */
[----:B------:R-:W-:Y:S01]  /*5440*/  IMAD.MOV R3, RZ, RZ, -R3 ;  /* 0x000000ffff037224 */ /* 0x000fe200078e0a03 */
[----:B------:R-:W-:Y:S01]  /*5450*/  STL [R1+0x11f0], R11 ;  /* 0x0011f00b01007387 */ /* 0x000fe20000100800 */
[----:B------:R-:W-:Y:S01]  /*5460*/  IABS R7, R11 ;  /* 0x0000000b00077213 */ /* 0x000fe20000000000 */
[C---:B-1----:R-:W-:Y:S02]  /*5470*/  IMAD.HI.U32 R6, R9.reuse, R52, RZ ;  /* 0x0000003409067227 */ /* 0x042fe400078e00ff */
[----:B------:R0:W-:Y:S02]  /*5480*/  STL [R1+0x130], R12 ;  /* 0x0001300c01007387 */ /* 0x0001e40000100800 */
[----:B------:R-:W-:Y:S02]  /*5490*/  IMAD R2, R8, R3, R2 ;  /* 0x0000000308027224 */ /* 0x000fe400078e0202 */
[----:B------:R-:W-:Y:S02]  /*54a0*/  IMAD.MOV R6, RZ, RZ, -R6 ;  /* 0x000000ffff067224 */ /* 0x000fe400078e0a06 */
[----:B------:R-:W-:Y:S01]  /*54b0*/  IMAD.HI.U32 R13, R9, R53, RZ ;  /* 0x00000035090d7227 */ /* 0x000fe200078e00ff */
[----:B------:R1:W-:Y:S03]  /*54c0*/  STL [R1+0x128], R2 ;  /* 0x0001280201007387 */ /* 0x0003e60000100800 */
[----:B0-----:R-:W-:-:S02]  /*54d0*/  VIADD R12, R0, 0xab ;  /* 0x000000ab000c7836 */ /* 0x001fc40000000000 */
[----:B------:R-:W-:Y:S02]  /*54e0*/  VIADD R11, R0, 0xad ;  /* 0x000000ad000b7836 */ /* 0x000fe40000000000 */
[C---:B------:R-:W-:Y:S01]  /*54f0*/  IMAD R52, R8.reuse, R6, R52 ;  /* 0x0000000608347224 */ /* 0x040fe200078e0234 */
[----:B------:R0:W-:Y:S01]  /*5500*/  STL [R1+0x11d4], R12 ;  /* 0x0011d40c01007387 */ /* 0x0001e20000100800 */
[----:B------:R-:W-:Y:S01]  /*5510*/  IMAD.MOV R13, RZ, RZ, -R13 ;  /* 0x000000ffff0d7224 */ /* 0x000fe200078e0a0d */
[----:B-1----:R-:W-:Y:S02]  /*5520*/  IABS R2, R12 ;  /* 0x0000000c00027213 */ /* 0x002fe40000000000 */
[----:B------:R-:W-:Y:S01]  /*5530*/  IABS R6, R18 ;  /* 0x0000001200067213 */ /* 0x000fe20000000000 */
[----:B------:R-:W-:Y:S01]  /*5540*/  STL [R1+0x1218], R18 ;  /* 0x0012181201007387 */ /* 0x000fe20000100800 */
[----:B------:R-:W-:Y:S01]  /*5550*/  IABS R3, R11 ;  /* 0x0000000b00037213 */ /* 0x000fe20000000000 */
[----:B------:R-:W-:-:S02]  /*5560*/  IMAD R53, R8, R13, R53 ;  /* 0x0000000d08357224 */ /* 0x000fc400078e0235 */
[----:B------:R1:W-:Y:S01]  /*5570*/  STL [R1+0x1214], R11 ;  /* 0x0012140b01007387 */ /* 0x0003e20000100800 */
[----:B0-----:R-:W-:-:S04]  /*5580*/  IMAD.HI.U32 R12, R9, R7, RZ ;  /* 0x00000007090c7227 */ /* 0x001fc800078e00ff */
[----:B------:R-:W-:Y:S02]  /*5590*/  IMAD.MOV R12, RZ, RZ, -R12 ;  /* 0x000000ffff0c7224 */ /* 0x000fe400078e0a0c */
[----:B------:R-:W-:-:S04]  /*55a0*/  IMAD.HI.U32 R13, R9, R2, RZ ;  /* 0x00000002090d7227 */ /* 0x000fc800078e00ff */
[----:B-1----:R-:W-:Y:S02]  /*55b0*/  IMAD R11, R8, R12, R7 ;  /* 0x0000000c080b7224 */ /* 0x002fe400078e0207 */
[----:B------:R-:W-:-:S03]  /*55c0*/  IMAD.HI.U32 R7, R9, R6, RZ ;  /* 0x0000000609077227 */ /* 0x000fc600078e00ff */
[----:B------:R0:W-:Y:S01]  /*55d0*/  STL [R1+0x124], R11 ;  /* 0x0001240b01007387 */ /* 0x0001e20000100800 */
[----:B------:R-:W-:Y:S02]  /*55e0*/  VIADD R18, R0, 0xae ;  /* 0x000000ae00127836 */ /* 0x000fe40000000000 */
[----:B------:R-:W-:-:S03]  /*55f0*/  IMAD.HI.U32 R12, R9, R3, RZ ;  /* 0x00000003090c7227 */ /* 0x000fc600078e00ff */
[----:B------:R1:W-:Y:S01]  /*5600*/  STL [R1+0x1200], R18 ;  /* 0x0012001201007387 */ /* 0x0003e20000100800 */
[----:B------:R-:W-:Y:S01]  /*5610*/  IMAD.MOV R13, RZ, RZ, -R13 ;  /* 0x000000ffff0d7224 */ /* 0x000fe200078e0a0d */
[----:B------:R-:W-:Y:S01]  /*5620*/  IABS R37, R18 ;  /* 0x0000001200257213 */ /* 0x000fe20000000000 */
[----:B------:R-:W-:Y:S02]  /*5630*/  IMAD.MOV R7, RZ, RZ, -R7 ;  /* 0x000000ffff077224 */ /* 0x000fe400078e0a07 */
[----:B0-----:R-:W-:Y:S02]  /*5640*/  VIADD R11, R0, 0xaf ;  /* 0x000000af000b7836 */ /* 0x001fe40000000000 */
[----:B------:R-:W-:Y:S02]  /*5650*/  IMAD.MOV R12, RZ, RZ, -R12 ;  /* 0x000000ffff0c7224 */ /* 0x000fe400078e0a0c */
[C---:B------:R-:W-:Y:S01]  /*5660*/  IMAD R7, R8.reuse, R7, R6 ;  /* 0x0000000708077224 */ /* 0x040fe200078e0206 */
[----:B------:R0:W-:Y:S01]  /*5670*/  STL [R1+0x1204], R11 ;  /* 0x0012040b01007387 */ /* 0x0001e20000100800 */
[C---:B-1----:R-:W-:Y:S01]  /*5680*/  IMAD R18, R8.reuse, R13, R2 ;  /* 0x0000000d08127224 */ /* 0x042fe200078e0202 */
[----:B------:R-:W-:Y:S01]  /*5690*/  IABS R13, R11 ;  /* 0x0000000b000d7213 */ /* 0x000fe20000000000 */
[----:B------:R-:W-:-:S02]  /*56a0*/  IMAD R6, R8, R12, R3 ;  /* 0x0000000c08067224 */ /* 0x000fc400078e0203 */
[----:B------:R-:W-:Y:S01]  /*56b0*/  IMAD.MOV.U32 R2, RZ, RZ, R37 ;  /* 0x000000ffff027224 */ /* 0x000fe200078e0025 */
[----:B------:R-:W-:Y:S01]  /*56c0*/  STL [R1+0x120], R18 ;  /* 0x0001201201007387 */ /* 0x000fe20000100800 */
[----:B------:R-:W-:Y:S02]  /*56d0*/  IMAD.MOV.U32 R3, RZ, RZ, R13 ;  /* 0x000000ffff037224 */ /* 0x000fe400078e000d */
[----:B------:R-:W-:Y:S01]  /*56e0*/  IMAD.HI.U32 R12, R9, R2, RZ ;  /* 0x00000002090c7227 */ /* 0x000fe200078e00ff */
[----:B------:R1:W-:Y:S03]  /*56f0*/  STL [R1+0x118], R7 ;  /* 0x0001180701007387 */ /* 0x0003e60000100800 */
[----:B------:R-:W-:Y:S01]  /*5700*/  IMAD.MOV R12, RZ, RZ, -R12 ;  /* 0x000000ffff0c7224 */ /* 0x000fe200078e0a0c */
[----:B------:R2:W-:Y:S01]  /*5710*/  STL [R1+0x11c], R6 ;  /* 0x00011c0601007387 */ /* 0x0005e20000100800 */
[----:B------:R-:W-:-:S02]  /*5720*/  VIADD R13, R0, 0xb3 ;  /* 0x000000b3000d7836 */ /* 0x000fc40000000000 */
[----:B0-----:R-:W-:Y:S01]  /*5730*/  IMAD R11, R8, R12, R2 ;  /* 0x0000000c080b7224 */ /* 0x001fe200078e0202 */
[----:B------:R-:W-:Y:S01]  /*5740*/  STL [R1+0x11e8], R36 ;  /* 0x0011e82401007387 */ /* 0x000fe20000100800 */
[----:B------:R-:W-:-:S03]  /*5750*/  IMAD.HI.U32 R12, R9, R55, RZ ;  /* 0x00000037090c7227 */ /* 0x000fc600078e00ff */
[----:B------:R-:W-:Y:S01]  /*5760*/  STL [R1+0x120c], R35 ;  /* 0x00120c2301007387 */ /* 0x000fe20000100800 */
[----:B-1----:R-:W-:Y:S02]  /*5770*/  VIADD R7, R0, 0xb2 ;  /* 0x000000b200077836 */ /* 0x002fe40000000000 */
[----:B--2---:R-:W-:-:S03]  /*5780*/  IMAD.HI.U32 R6, R9, R3, RZ ;  /* 0x0000000309067227 */ /* 0x004fc600078e00ff */
[----:B------:R0:W-:Y:S01]  /*5790*/  STL [R1+0x1210], R7 ;  /* 0x0012100701007387 */ /* 0x0001e20000100800 */
[----:B------:R-:W-:Y:S02]  /*57a0*/  IMAD.MOV R6, RZ, RZ, -R6 ;  /* 0x000000ffff067224 */ /* 0x000fe400078e0a06 */
[----:B------:R-:W-:Y:S01]  /*57b0*/  IMAD.MOV R12, RZ, RZ, -R12 ;  /* 0x000000ffff0c7224 */ /* 0x000fe200078e0a0c */
[----:B------:R1:W-:Y:S01]  /*57c0*/  STL [R1+0x114], R11 ;  /* 0x0001140b01007387 */ /* 0x0003e20000100800 */
[C---:B------:R-:W-:Y:S02]  /*57d0*/  IMAD R3, R8.reuse, R6, R3 ;  /* 0x0000000608037224 */ /* 0x040fe400078e0203 */
[----:B------:R-:W-:Y:S02]  /*57e0*/  IMAD R55, R8, R12, R55 ;  /* 0x0000000c08377224 */ /* 0x000fe400078e0237 */
[C---:B------:R-:W-:Y:S01]  /*57f0*/  VIADD R12, R0.reuse, 0xb5 ;  /* 0x000000b5000c7836 */ /* 0x040fe20000000000 */
[----:B0-----:R-:W-:Y:S01]  /*5800*/  IABS R7, R7 ;  /* 0x0000000700077213 */ /* 0x001fe20000000000 */
[----:B------:R0:W-:Y:S01]  /*5810*/  STL [R1+0x10c], R3 ;  /* 0x00010c0301007387 */ /* 0x0001e20000100800 */
[----:B------:R-:W-:-:S02]  /*5820*/  VIADD R18, R0, 0xb6 ;  /* 0x000000b600127836 */ /* 0x000fc40000000000 */
[----:B-1----:R-:W-:Y:S01]  /*5830*/  VIADD R11, R0, 0xb4 ;  /* 0x000000b4000b7836 */ /* 0x002fe20000000000 */
[----:B------:R1:W-:Y:S01]  /*5840*/  STL [R1+0x11fc], R13 ;  /* 0x0011fc0d01007387 */ /* 0x0003e20000100800 */
[----:B------:R-:W-:Y:S01]  /*5850*/  IMAD.MOV.U32 R2, RZ, RZ, R7 ;  /* 0x000000ffff027224 */ /* 0x000fe200078e0007 */
[----:B------:R-:W-:Y:S01]  /*5860*/  IABS R37, R18 ;  /* 0x0000001200257213 */ /* 0x000fe20000000000 */
[C---:B------:R-:W-:Y:S01]  /*5870*/  IMAD.HI.U32 R7, R9.reuse, R54, RZ ;  /* 0x0000003609077227 */ /* 0x040fe200078e00ff */
[----:B------:R2:W-:Y:S01]  /*5880*/  STL [R1+0x1240], R11 ;  /* 0x0012400b01007387 */ /* 0x0005e20000100800 */
[----:B0-----:R-:W-:Y:S02]  /*5890*/  IABS R3, R13 ;  /* 0x0000000d00037213 */ /* 0x001fe40000000000 */
[----:B------:R-:W-:Y:S02]  /*58a0*/  IMAD.MOV R7, RZ, RZ, -R7 ;  /* 0x000000ffff077224 */ /* 0x000fe400078e0a07 */
[----:B------:R-:W-:-:S04]  /*58b0*/  IMAD.HI.U32 R6, R9, R2, RZ ;  /* 0x0000000209067227 */ /* 0x000fc800078e00ff */
[----:B------:R-:W-:Y:S01]  /*58c0*/  IMAD R54, R8, R7, R54 ;  /* 0x0000000708367224 */ /* 0x000fe200078e0236 */
[----:B------:R-:W-:Y:S01]  /*58d0*/  IABS R7, R11 ;  /* 0x0000000b00077213 */ /* 0x000fe20000000000 */
[----:B------:R-:W-:Y:S02]  /*58e0*/  IMAD.MOV R6, RZ, RZ, -R6 ;  /* 0x000000ffff067224 */ /* 0x000fe400078e0a06 */
[----:B-1----:R-:W-:-:S04]  /*58f0*/  IMAD.HI.U32 R13, R9, R3, RZ ;  /* 0x00000003090d7227 */ /* 0x002fc800078e00ff */
[----:B------:R-:W-:Y:S02]  /*5900*/  IMAD R2, R8, R6, R2 ;  /* 0x0000000608027224 */ /* 0x000fe400078e0202 */
[----:B------:R-:W-:Y:S02]  /*5910*/  IMAD.MOV.U32 R6, RZ, RZ, R7 ;  /* 0x000000ffff067224 */ /* 0x000fe400078e0007 */
[----:B--2---:R-:W-:Y:S01]  /*5920*/  VIADD R11, R0, 0xb7 ;  /* 0x000000b7000b7836 */ /* 0x004fe20000000000 */
[----:B------:R0:W-:Y:S01]  /*5930*/  STL [R1+0x104], R2 ;  /* 0x0001040201007387 */ /* 0x0001e20000100800 */
[----:B------:R-:W-:-:S03]  /*5940*/  IMAD.HI.U32 R7, R9, R6, RZ ;  /* 0x0000000609077227 */ /* 0x000fc600078e00ff */
[----:B------:R1:W-:Y:S01]  /*5950*/  STL [R1+0x1224], R12 ;  /* 0x0012240c01007387 */ /* 0x0003e20000100800 */
[----:B------:R-:W-:Y:S02]  /*5960*/  IMAD.MOV R13, RZ, RZ, -R13 ;  /* 0x000000ffff0d7224 */ /* 0x000fe400078e0a0d */
[----:B------:R-:W-:Y:S01]  /*5970*/  IMAD.MOV R7, RZ, RZ, -R7 ;  /* 0x000000ffff077224 */ /* 0x000fe200078e0a07 */
[----:B------:R2:W-:Y:S01]  /*5980*/  STL [R1+0x122c], R18 ;  /* 0x00122c1201007387 */ /* 0x0005e20000100800 */
[----:B0-----:R-:W-:Y:S02]  /*5990*/  IABS R2, R11 ;  /* 0x0000000b00027213 */ /* 0x001fe40000000000 */
[----:B------:R-:W-:Y:S01]  /*59a0*/  IMAD R7, R8, R7, R6 ;  /* 0x0000000708077224 */ /* 0x000fe200078e0206 */
[----:B------:R0:W-:Y:S01]  /*59b0*/  STL [R1+0x1230], R11 ;  /* 0x0012300b01007387 */ /* 0x0001e20000100800 */
[----:B-1----:R-:W-:Y:S01]  /*59c0*/  IABS R12, R12 ;  /* 0x0000000c000c7213 */ /* 0x002fe20000000000 */
[----:B--2---:R-:W-:-:S02]  /*59d0*/  VIADD R18, R0, 0xbd ;  /* 0x000000bd00127836 */ /* 0x004fc40000000000 */
[----:B0-----:R-:W-:Y:S02]  /*59e0*/  IMAD R11, R8, R13, R3 ;  /* 0x0000000d080b7224 */ /* 0x001fe400078e0203 */
[----:B------:R-:W-:Y:S01]  /*59f0*/  IMAD.MOV.U32 R3, RZ, RZ, R37 ;  /* 0x000000ffff037224 */ /* 0x000fe200078e0025 */
[----:B------:R-:W-:Y:S01]  /*5a00*/  IABS R37, R18 ;  /* 0x0000001200257213 */ /* 0x000fe20000000000 */
[C---:B------:R-:W-:Y:S01]  /*5a10*/  IMAD.HI.U32 R13, R9.reuse, R12, RZ ;  /* 0x0000000c090d7227 */ /* 0x040fe200078e00ff */
[----:B------:R0:W-:Y:S03]  /*5a20*/  STL [R1+0x100], R11 ;  /* 0x0001000b01007387 */ /* 0x0001e60000100800 */
[----:B------:R-:W-:Y:S01]  /*5a30*/  IMAD.HI.U32 R6, R9, R3, RZ ;  /* 0x0000000309067227 */ /* 0x000fe200078e00ff */
[----:B------:R1:W-:Y:S03]  /*5a40*/  STL [R1+0xfc], R7 ;  /* 0x0000fc0701007387 */ /* 0x0003e60000100800 */
[----:B------:R-:W-:Y:S01]  /*5a50*/  IMAD.MOV R13, RZ, RZ, -R13 ;  /* 0x000000ffff0d7224 */ /* 0x000fe200078e0a0d */
[----:B------:R-:W-:Y:S01]  /*5a60*/  STL [R1+0x1208], R34 ;  /* 0x0012082201007387 */ /* 0x000fe20000100800 */
[----:B------:R-:W-:-:S02]  /*5a70*/  IMAD.MOV R6, RZ, RZ, -R6 ;  /* 0x000000ffff067224 */ /* 0x000fc400078e0a06 */
[C---:B0-----:R-:W-:Y:S01]  /*5a80*/  IMAD R11, R8.reuse, R13, R12 ;  /* 0x0000000d080b7224 */ /* 0x041fe200078e020c */
[----:B------:R-:W-:Y:S01]  /*5a90*/  STL [R1+0x123c], R33 ;  /* 0x00123c2101007387 */ /* 0x000fe20000100800 */
[----:B------:R-:W-:Y:S02]  /*5aa0*/  IMAD R3, R8, R6, R3 ;  /* 0x0000000608037224 */ /* 0x000fe400078e0203 */
[----:B-1----:R-:W-:Y:S01]  /*5ab0*/  IMAD.HI.U32 R7, R9, R2, RZ ;  /* 0x0000000209077227 */ /* 0x002fe200078e00ff */
[----:B------:R0:W-:Y:S03]  /*5ac0*/  STL [R1+0xf8], R11 ;  /* 0x0000f80b01007387 */ /* 0x0001e60000100800 */
[----:B------:R-:W-:Y:S01]  /*5ad0*/  IMAD.MOV R7, RZ, RZ, -R7 ;  /* 0x000000ffff077224 */ /* 0x000fe200078e0a07 */
[----:B------:R1:W-:Y:S01]  /*5ae0*/  STL [R1+0xf0], R3 ;  /* 0x0000f00301007387 */ /* 0x0003e20000100800 */
[----:B------:R-:W-:-:S02]  /*5af0*/  VIADD R6, R0, 0xba ;  /* 0x000000ba00067836 */ /* 0x000fc40000000000 */
[----:B------:R-:W-:Y:S02]  /*5b00*/  IMAD R2, R8, R7, R2 ;  /* 0x0000000708027224 */ /* 0x000fe400078e0202 */
[----:B------:R-:W-:Y:S01]  /*5b10*/  IMAD.HI.U32 R12, R9, R56, RZ ;  /* 0x00000038090c7227 */ /* 0x000fe200078e00ff */
[----:B------:R-:W-:Y:S02]  /*5b20*/  IABS R7, R6 ;  /* 0x0000000600077213 */ /* 0x000fe40000000000 */
[----:B------:R2:W-:Y:S01]  /*5b30*/  STL [R1+0xf4], R2 ;  /* 0x0000f40201007387 */ /* 0x0005e20000100800 */
[C---:B0-----:R-:W-:Y:S02]  /*5b40*/  VIADD R11, R0.reuse, 0xbc ;  /* 0x000000bc000b7836 */ /* 0x041fe40000000000 */
[----:B-1----:R-:W-:Y:S01]  /*5b50*/  VIADD R3, R0, 0xbb ;  /* 0x000000bb00037836 */ /* 0x002fe20000000000 */
[----:B------:R0:W-:Y:S01]  /*5b60*/  STL [R1+0x1220], R6 ;  /* 0x0012200601007387 */ /* 0x0001e20000100800 */
[----:B------:R-:W-:-:S02]  /*5b70*/  IMAD.MOV R12, RZ, RZ, -R12 ;  /* 0x000000ffff0c7224 */ /* 0x000fc400078e0a0c */
[C---:B------:R-:W-:Y:S01]  /*5b80*/  IMAD.HI.U32 R13, R9.reuse, R7, RZ ;  /* 0x00000007090d7227 */ /* 0x040fe200078e00ff */
[----:B------:R1:W-:Y:S01]  /*5b90*/  STL [R1+0x121c], R3 ;  /* 0x00121c0301007387 */ /* 0x0003e20000100800 */
[----:B--2---:R-:W-:Y:S02]  /*5ba0*/  IABS R2, R11 ;  /* 0x0000000b00027213 */ /* 0x004fe40000000000 */
[----:B------:R-:W-:Y:S01]  /*5bb0*/  IMAD R56, R8, R12, R56 ;  /* 0x0000000c08387224 */ /* 0x000fe200078e0238 */
[----:B------:R2:W-:Y:S01]  /*5bc0*/  STL [R1+0x1274], R11 ;  /* 0x0012740b01007387 */ /* 0x0005e20000100800 */
[----:B------:R-:W-:Y:S02]  /*5bd0*/  IMAD.MOV R13, RZ, RZ, -R13 ;  /* 0x000000ffff0d7224 */ /* 0x000fe400078e0a0d */
[----:B0-----:R-:W-:Y:S01]  /*5be0*/  IMAD.HI.U32 R6, R9, R57, RZ ;  /* 0x0000003909067227 */ /* 0x001fe200078e00ff */
[----:B------:R0:W-:Y:S01]  /*5bf0*/  STL [R1+0x124c], R18 ;  /* 0x00124c1201007387 */ /* 0x0001e20000100800 */
[----:B-1----:R-:W-:-:S02]  /*5c00*/  IABS R3, R3 ;  /* 0x0000000300037213 */ /* 0x002fc40000000000 */
[----:B------:R-:W-:Y:S02]  /*5c10*/  IMAD.MOV R6, RZ, RZ, -R6 ;  /* 0x000000ffff067224 */ /* 0x000fe400078e0a06 */
[----:B------:R-:W-:-:S04]  /*5c20*/  IMAD.HI.U32 R12, R9, R2, RZ ;  /* 0x00000002090c7227 */ /* 0x000fc800078e00ff */
[----:B------:R-:W-:Y:S02]  /*5c30*/  IMAD R57, R8, R6, R57 ;  /* 0x0000000608397224 */ /* 0x000fe400078e0239 */
[----:B------:R-:W-:-:S04]  /*5c40*/  IMAD.HI.U32 R6, R9, R3, RZ ;  /* 0x0000000309067227 */ /* 0x000fc800078e00ff */
[----:B--2---:R-:W-:Y:S02]  /*5c50*/  VIADD R11, R0, 0xbe ;  /* 0x000000be000b7836 */ /* 0x004fe40000000000 */
[----:B------:R-:W-:Y:S02]  /*5c60*/  IMAD.MOV R6, RZ, RZ, -R6 ;  /* 0x000000ffff067224 */ /* 0x000fe400078e0a06 */
[----:B------:R-:W-:Y:S01]  /*5c70*/  IMAD.MOV R12, RZ, RZ, -R12 ;  /* 0x000000ffff0c7224 */ /* 0x000fe200078e0a0c */
[----:B------:R1:W-:Y:S01]  /*5c80*/  STL [R1+0x1250], R11 ;  /* 0x0012500b01007387 */ /* 0x0003e20000100800 */
[C---:B0-----:R-:W-:Y:S01]  /*5c90*/  IMAD R18, R8.reuse, R13, R7 ;  /* 0x0000000d08127224 */ /* 0x041fe200078e0207 */
[----:B------:R-:W-:Y:S01]  /*5ca0*/  IABS R13, R11 ;  /* 0x0000000b000d7213 */ /* 0x000fe20000000000 */
[C---:B------:R-:W-:Y:S02]  /*5cb0*/  IMAD R3, R8.reuse, R6, R3 ;  /* 0x0000000608037224 */ /* 0x040fe400078e0203 */
[----:B------:R-:W-:Y:S01]  /*5cc0*/  IMAD.MOV.U32 R7, RZ, RZ, R37 ;  /* 0x000000ffff077224 */ /* 0x000fe200078e0025 */
[----:B------:R-:W-:Y:S01]  /*5cd0*/  STL [R1+0xec], R18 ;  /* 0x0000ec1201007387 */ /* 0x000fe20000100800 */
[----:B------:R-:W-:-:S02]  /*5ce0*/  IMAD R2, R8, R12, R2 ;  /* 0x0000000c08027224 */ /* 0x000fc400078e0202 */
[----:B------:R-:W-:Y:S01]  /*5cf0*/  VIADD R6, R0, 0xbf ;  /* 0x000000bf00067836 */ /* 0x000fe20000000000 */
[----:B------:R0:W-:Y:S01]  /*5d00*/  STL [R1+0xe4], R3 ;  /* 0x0000e40301007387 */ /* 0x0001e20000100800 */
[----:B------:R-:W-:-:S03]  /*5d10*/  IMAD.HI.U32 R12, R9, R7, RZ ;  /* 0x00000007090c7227 */ /* 0x000fc600078e00ff */
[----:B------:R2:W-:Y:S01]  /*5d20*/  STL [R1+0xe8], R2 ;  /* 0x0000e80201007387 */ /* 0x0005e20000100800 */
[----:B------:R-:W-:Y:S02]  /*5d30*/  IMAD.MOV R12, RZ, RZ, -R12 ;  /* 0x000000ffff0c7224 */ /* 0x000fe400078e0a0c */
[----:B-1----:R-:W-:Y:S01]  /*5d40*/  VIADD R11, R0, 0xc3 ;  /* 0x000000c3000b7836 */ /* 0x002fe20000000000 */
[----:B------:R1:W-:Y:S01]  /*5d50*/  STL [R1+0x1238], R6 ;  /* 0x0012380601007387 */ /* 0x0003e20000100800 */
[----:B------:R-:W-:Y:S02]  /*5d60*/  IMAD R7, R8, R12, R7 ;  /* 0x0000000c08077224 */ /* 0x000fe400078e0207 */
[----:B0-----:R-:W-:Y:S01]  /*5d70*/  IMAD.MOV.U32 R3, RZ, RZ, R13 ;  /* 0x000000ffff037224 */ /* 0x001fe200078e000d */
[----:B------:R-:W-:Y:S01]  /*5d80*/  STL [R1+0x1234], R32 ;  /* 0x0012342001007387 */ /* 0x000fe20000100800 */
[C---:B------:R-:W-:Y:S01]  /*5d90*/  VIADD R13, R0.reuse, 0xc4 ;  /* 0x000000c4000d7836 */ /* 0x040fe20000000000 */
[----:B--2---:R-:W-:Y:S01]  /*5da0*/  IABS R2, R6 ;  /* 0x0000000600027213 */ /* 0x004fe20000000000 */
[----:B------:R-:W-:Y:S01]  /*5db0*/  VIADD R18, R0, 0xc5 ;  /* 0x000000c500127836 */ /* 0x000fe20000000000 */
[----:B------:R-:W-:Y:S01]  /*5dc0*/  STL [R1+0x125c], R31 ;  /* 0x00125c1f01007387 */ /* 0x000fe20000100800 */
[----:B-1----:R-:W-:-:S03]  /*5dd0*/  IMAD.HI.U32 R6, R9, R3, RZ ;  /* 0x0000000309067227 */ /* 0x002fc600078e00ff */
[----:B------:R0:W-:Y:S01]  /*5de0*/  STL [R1+0xdc], R7 ;  /* 0x0000dc0701007387 */ /* 0x0001e20000100800 */
[----:B------:R-:W-:Y:S01]  /*5df0*/  IABS R37, R18 ;  /* 0x0000001200257213 */ /* 0x000fe20000000000 */
[----:B------:R-:W-:Y:S02]  /*5e00*/  IMAD.MOV R6, RZ, RZ, -R6 ;  /* 0x000000ffff067224 */ /* 0x000fe400078e0a06 */
[----:B------:R-:W-:-:S04]  /*5e10*/  IMAD.HI.U32 R12, R9, R2, RZ ;  /* 0x00000002090c7227 */ /* 0x000fc800078e00ff */
[----:B------:R-:W-:Y:S02]  /*5e20*/  IMAD R3, R8, R6, R3 ;  /* 0x0000000608037224 */ /* 0x000fe400078e0203 */
[----:B0-----:R-:W-:Y:S02]  /*5e30*/  VIADD R7, R0, 0xc2 ;  /* 0x000000c200077836 */ /* 0x001fe40000000000 */
[----:B------:R-:W-:Y:S01]  /*5e40*/  IMAD.MOV R12, RZ, RZ, -R12 ;  /* 0x000000ffff0c7224 */ /* 0x000fe200078e0a0c */
[----:B------:R0:W-:Y:S01]  /*5e50*/  STL [R1+0xd8], R3 ;  /* 0x0000d80301007387 */ /* 0x0001e20000100800 */
[----:B------:R-:W-:-:S03]  /*5e60*/  IMAD.HI.U32 R6, R9, R58, RZ ;  /* 0x0000003a09067227 */ /* 0x000fc600078e00ff */
[----:B------:R1:W-:Y:S01]  /*5e70*/  STL [R1+0x1248], R7 ;  /* 0x0012480701007387 */ /* 0x0003e20000100800 */
[----:B------:R-:W-:Y:S01]  /*5e80*/  IMAD R12, R8, R12, R2 ;  /* 0x0000000c080c7224 */ /* 0x000fe200078e0202 */
[----:B------:R-:W-:Y:S01]  /*5e90*/  IABS R2, R11 ;  /* 0x0000000b00027213 */ /* 0x000fe20000000000 */
[----:B------:R-:W-:Y:S01]  /*5ea0*/  IMAD.MOV R6, RZ, RZ, -R6 ;  /* 0x000000ffff067224 */ /* 0x000fe200078e0a06 */
[----:B------:R2:W-:Y:S01]  /*5eb0*/  STL [R1+0x1244], R11 ;  /* 0x0012440b01007387 */ /* 0x0005e20000100800 */
[----:B0-----:R-:W-:-:S03]  /*5ec0*/  IMAD.HI.U32 R3, R9, R59, RZ ;  /* 0x0000003b09037227 */ /* 0x001fc600078e00ff */
[----:B------:R0:W-:Y:S01]  /*5ed0*/  STL [R1+0xd0], R12 ;  /* 0x0000d00c01007387 */ /* 0x0001e20000100800 */
[----:B-1----:R-:W-:Y:S01]  /*5ee0*/  IABS R7, R7 ;  /* 0x0000000700077213 */ /* 0x002fe20000000000 */
[----:B------:R-:W-:Y:S02]  /*5ef0*/  IMAD.MOV R3, RZ, RZ, -R3 ;  /* 0x000000ffff037224 */ /* 0x000fe400078e0a03 */
[----:B------:R1:W-:Y:S01]  /*5f00*/  STL [R1+0x127c], R13 ;  /* 0x00127c0d01007387 */ /* 0x0003e20000100800 */
[----:B------:R-:W-:Y:S02]  /*5f10*/  IMAD R58, R8, R6, R58 ;  /* 0x00000006083a7224 */ /* 0x000fe400078e023a */
[----:B--2---:R-:W-:Y:S01]  /*5f20*/  VIADD R11, R0, 0xc6 ;  /* 0x000000c6000b7836 */ /* 0x004fe20000000000 */
[----:B------:R-:W-:Y:S01]  /*5f30*/  STL [R1+0x1270], R18 ;  /* 0x0012701201007387 */ /* 0x000fe20000100800 */
[----:B------:R-:W-:-:S03]  /*5f40*/  IMAD.HI.U32 R6, R9, R2, RZ ;  /* 0x0000000209067227 */ /* 0x000fc600078e00ff */
[----:B------:R2:W-:Y:S01]  /*5f50*/  STL [R1+0x1280], R11 ;  /* 0x0012800b01007387 */ /* 0x0005e20000100800 */
[----:B0-----:R-:W-:Y:S01]  /*5f60*/  IMAD.HI.U32 R12, R9, R7, RZ ;  /* 0x00000007090c7227 */ /* 0x001fe200078e00ff */
[----:B-1----:R-:W-:-:S03]  /*5f70*/  IABS R13, R13 ;  /* 0x0000000d000d7213 */ /* 0x002fc60000000000 */
[----:B------:R-:W-:Y:S02]  /*5f80*/  IMAD.MOV R12, RZ, RZ, -R12 ;  /* 0x000000ffff0c7224 */ /* 0x000fe400078e0a0c */
[C---:B------:R-:W-:Y:S01]  /*5f90*/  IMAD R59, R8.reuse, R3, R59 ;  /* 0x00000003083b7224 */ /* 0x040fe200078e023b */
[----:B------:R-:W-:Y:S01]  /*5fa0*/  IABS R3, R11 ;  /* 0x0000000b00037213 */ /* 0x000fe20000000000 */
[----:B------:R-:W-:Y:S02]  /*5fb0*/  IMAD.MOV R6, RZ, RZ, -R6 ;  /* 0x000000ffff067224 */ /* 0x000fe400078e0a06 */
[----:B--2---:R-:W-:Y:S02]  /*5fc0*/  IMAD R11, R8, R12, R7 ;  /* 0x0000000c080b7224 */ /* 0x004fe400078e0207 */
[----:B------:R-:W-:-:S03]  /*5fd0*/  IMAD.HI.U32 R12, R9, R13, RZ ;  /* 0x0000000d090c7227 */ /* 0x000fc600078e00ff */
[----:B------:R0:W-:Y:S01]  /*5fe0*/  STL [R1+0xcc], R11 ;  /* 0x0000cc0b01007387 */ /* 0x0001e20000100800 */
[----:B------:R-:W-:Y:S02]  /*5ff0*/  IMAD.MOV.U32 R7, RZ, RZ, R37 ;  /* 0x000000ffff077224 */ /* 0x000fe400078e0025 */
[----:B------:R-:W-:Y:S02]  /*6000*/  IMAD R6, R8, R6, R2 ;  /* 0x0000000608067224 */ /* 0x000fe400078e0202 */
[----:B------:R-:W-:Y:S02]  /*6010*/  IMAD.MOV R12, RZ, RZ, -R12 ;  /* 0x000000ffff0c7224 */ /* 0x000fe400078e0a0c */
[----:B------:R-:W-:Y:S01]  /*6020*/  IMAD.HI.U32 R2, R9, R7, RZ ;  /* 0x0000000709027227 */ /* 0x000fe200078e00ff */
[----:B------:R1:W-:Y:S03]  /*6030*/  STL [R1+0xc8], R6 ;  /* 0x0000c80601007387 */ /* 0x0003e60000100800 */
[----:B0-----:R-:W-:-:S02]  /*6040*/  VIADD R11, R0, 0xc7 ;  /* 0x000000c7000b7836 */ /* 0x001fc40000000000 */
[----:B------:R-:W-:-:S03]  /*6050*/  IMAD.HI.U32 R37, R9, R3, RZ ;  /* 0x0000000309257227 */ /* 0x000fc600078e00ff */
[----:B------:R0:W-:Y:S01]  /*6060*/  STL [R1+0x1258], R11 ;  /* 0x0012580b01007387 */ /* 0x0001e20000100800 */
[----:B------:R-:W-:Y:S01]  /*6070*/  IMAD.MOV R2, RZ, RZ, -R2 ;  /* 0x000000ffff027224 */ /* 0x000fe200078e0a02 */
[----:B-1----:R-:W-:Y:S01]  /*6080*/  IABS R6, R11 ;  /* 0x0000000b00067213 */ /* 0x002fe20000000000 */
[----:B------:R-:W-:Y:S01]  /*6090*/  IMAD.MOV R37, RZ, RZ, -R37 ;  /* 0x000000ffff257224 */ /* 0x000fe200078e0a25 */
[----:B------:R-:W-:Y:S01]  /*60a0*/  STL [R1+0x1254], R30 ;  /* 0x0012541e01007387 */ /* 0x000fe20000100800 */
[C---:B------:R-:W-:Y:S02]  /*60b0*/  IMAD R7, R8.reuse, R2, R7 ;  /* 0x0000000208077224 */ /* 0x040fe400078e0207 */
[----:B------:R-:W-:Y:S02]  /*60c0*/  IMAD R2, R8, R37, R3 ;  /* 0x0000002508027224 */ /* 0x000fe400078e0203 */
[----:B------:R-:W-:-:S04]  /*60d0*/  IMAD.HI.U32 R3, R9, R6, RZ ;  /* 0x0000000609037227 */ /* 0x000fc800078e00ff */
[C---:B0-----:R-:W-:Y:S02]  /*60e0*/  IMAD R11, R8.reuse, R12, R13 ;  /* 0x0000000c080b7224 */ /* 0x041fe400078e020d */
[----:B------:R-:W-:Y:S02]  /*60f0*/  IMAD.MOV R3, RZ, RZ, -R3 ;  /* 0x000000ffff037224 */ /* 0x000fe400078e0a03 */
[----:B------:R-:W-:Y:S01]  /*6100*/  IMAD.HI.U32 R13, R9, R61, RZ ;  /* 0x0000003d090d7227 */ /* 0x000fe200078e00ff */
[----:B------:R0:W-:Y:S03]  /*6110*/  STL [R1+0xc4], R11 ;  /* 0x0000c40b01007387 */ /* 0x0001e60000100800 */
[----:B------:R-:W-:Y:S01]  /*6120*/  IMAD R6, R8, R3, R6 ;  /* 0x0000000308067224 */ /* 0x000fe200078e0206 */
[----:B------:R1:W-:Y:S01]  /*6130*/  STL [R1+0xbc], R7 ;  /* 0x0000bc0701007387 */ /* 0x0003e20000100800 */
[----:B------:R-:W-:-:S02]  /*6140*/  VIADD R18, R0, 0xcc ;  /* 0x000000cc00127836 */ /* 0x000fc40000000000 */
[----:B------:R-:W-:Y:S01]  /*6150*/  IMAD.MOV R13, RZ, RZ, -R13 ;  /* 0x000000ffff0d7224 */ /* 0x000fe200078e0a0d */
[----:B------:R2:W-:Y:S01]  /*6160*/  STL [R1+0xc0], R2 ;  /* 0x0000c00201007387 */ /* 0x0005e20000100800 */
[----:B0-----:R-:W-:-:S03]  /*6170*/  VIADD R11, R0, 0xca ;  /* 0x000000ca000b7836 */ /* 0x001fc60000000000 */
[----:B------:R-:W-:Y:S01]  /*6180*/  STL [R1+0x1264], R29 ;  /* 0x0012641d01007387 */ /* 0x000fe20000100800 */
[----:B------:R-:W-:Y:S02]  /*6190*/  IMAD R61, R8, R13, R61 ;  /* 0x0000000d083d7224 */ /* 0x000fe400078e023d */
[----:B-1----:R-:W-:Y:S01]  /*61a0*/  IMAD.HI.U32 R7, R9, R60, RZ ;  /* 0x0000003c09077227 */ /* 0x002fe200078e00ff */
[----:B------:R-:W-:Y:S01]  /*61b0*/  IABS R12, R11 ;  /* 0x0000000b000c7213 */ /* 0x000fe20000000000 */
[----:B------:R0:W-:Y:S02]  /*61c0*/  STL [R1+0x126c], R11 ;  /* 0x00126c0b01007387 */ /* 0x0001e40000100800 */
[----:B--2---:R-:W-:Y:S02]  /*61d0*/  VIADD R2, R0, 0xcb ;  /* 0x000000cb00027836 */ /* 0x004fe40000000000 */
[----:B------:R-:W-:Y:S02]  /*61e0*/  IMAD.MOV R7, RZ, RZ, -R7 ;  /* 0x000000ffff077224 */ /* 0x000fe400078e0a07 */
[----:B------:R-:W-:Y:S01]  /*61f0*/  IMAD.MOV.U32 R3, RZ, RZ, R12 ;  /* 0x000000ffff037224 */ /* 0x000fe200078e000c */
[----:B------:R1:W-:Y:S01]  /*6200*/  STL [R1+0x1278], R2 ;  /* 0x0012780201007387 */ /* 0x0003e20000100800 */
[----:B------:R-:W-:-:S02]  /*6210*/  IMAD R60, R8, R7, R60 ;  /* 0x00000007083c7224 */ /* 0x000fc400078e023c */
[----:B------:R-:W-:Y:S01]  /*6220*/  IMAD.HI.U32 R7, R9, R3, RZ ;  /* 0x0000000309077227 */ /* 0x000fe200078e00ff */
[----:B------:R2:W-:Y:S03]  /*6230*/  STL [R1+0xb8], R6 ;  /* 0x0000b80601007387 */ /* 0x0005e60000100800 */
[----:B0-----:R-:W-:Y:S01]  /*6240*/  VIADD R11, R0, 0xcd ;  /* 0x000000cd000b7836 */ /* 0x001fe20000000000 */
[----:B------:R0:W-:Y:S01]  /*6250*/  STL [R1+0x12a8], R18 ;  /* 0x0012a81201007387 */ /* 0x0001e20000100800 */
[----:B------:R-:W-:Y:S01]  /*6260*/  IMAD.MOV R7, RZ, RZ, -R7 ;  /* 0x000000ffff077224 */ /* 0x000fe200078e0a07 */
[----:B-1----:R-:W-:Y:S02]  /*6270*/  IABS R2, R2 ;  /* 0x0000000200027213 */ /* 0x002fe40000000000 */
[----:B------:R1:W-:Y:S01]  /*6280*/  STL [R1+0x12a4], R11 ;  /* 0x0012a40b01007387 */ /* 0x0003e20000100800 */
[----:B------:R-:W-:-:S02]  /*6290*/  IABS R13, R11 ;  /* 0x0000000b000d7213 */ /* 0x000fc40000000000 */
[----:B------:R-:W-:Y:S01]  /*62a0*/  IMAD.HI.U32 R12, R9, R2, RZ ;  /* 0x00000002090c7227 */ /* 0x000fe200078e00ff */
[----:B--2---:R-:W-:-:S03]  /*62b0*/  IABS R6, R18 ;  /* 0x0000001200067213 */ /* 0x004fc60000000000 */
[----:B------:R-:W-:Y:S02]  /*62c0*/  IMAD.MOV R12, RZ, RZ, -R12 ;  /* 0x000000ffff0c7224 */ /* 0x000fe400078e0a0c */
[----:B0-----:R-:W-:Y:S02]  /*62d0*/  VIADD R18, R0, 0xd3 ;  /* 0x000000d300127836 */ /* 0x001fe40000000000 */
[C---:B-1----:R-:W-:Y:S02]  /*62e0*/  IMAD R11, R8.reuse, R7, R3 ;  /* 0x00000007080b7224 */ /* 0x042fe400078e0203 */
[----:B------:R-:W-:Y:S02]  /*62f0*/  IMAD R7, R8, R12, R2 ;  /* 0x0000000c08077224 */ /* 0x000fe400078e0202 */
[----:B------:R-:W-:Y:S01]  /*6300*/  IMAD.MOV.U32 R2, RZ, RZ, R13 ;  /* 0x000000ffff027224 */ /* 0x000fe200078e000d */
[----:B------:R0:W-:Y:S01]  /*6310*/  STL [R1+0xac], R11 ;  /* 0x0000ac0b01007387 */ /* 0x0001e20000100800 */
[----:B------:R-:W-:-:S03]  /*6320*/  IMAD.HI.U32 R12, R9, R6, RZ ;  /* 0x00000006090c7227 */ /* 0x000fc600078e00ff */
[----:B------:R1:W-:Y:S01]  /*6330*/  STL [R1+0xa8], R7 ;  /* 0x0000a80701007387 */ /* 0x0003e20000100800 */
[C---:B------:R-:W-:Y:S02]  /*6340*/  VIADD R3, R0.reuse, 0xce ;  /* 0x000000ce00037836 */ /* 0x040fe40000000000 */
[----:B------:R-:W-:Y:S02]  /*6350*/  IMAD.MOV R12, RZ, RZ, -R12 ;  /* 0x000000ffff0c7224 */ /* 0x000fe400078e0a0c */
[----:B0-----:R-:W-:Y:S01]  /*6360*/  VIADD R11, R0, 0xcf ;  /* 0x000000cf000b7836 */ /* 0x001fe20000000000 */
[----:B------:R0:W-:Y:S01]  /*6370*/  STL [R1+0x1284], R3 ;  /* 0x0012840301007387 */ /* 0x0001e20000100800 */
[----:B-1----:R-:W-:-:S03]  /*6380*/  IMAD.HI.U32 R7, R9, R2, RZ ;  /* 0x0000000209077227 */ /* 0x002fc600078e00ff */
[----:B------:R-:W-:Y:S01]  /*6390*/  IABS R13, R11 ;  /* 0x0000000b000d7213 */ /* 0x000fe20000000000 */
[----:B------:R1:W-:Y:S01]  /*63a0*/  STL [R1+0x1288], R11 ;  /* 0x0012880b01007387 */ /* 0x0003e20000100800 */
[----:B------:R-:W-:-:S03]  /*63b0*/  IMAD.MOV R7, RZ, RZ, -R7 ;  /* 0x000000ffff077224 */ /* 0x000fc600078e0a07 */
[----:B------:R-:W-:Y:S01]  /*63c0*/  STL [R1+0x128c], R28 ;  /* 0x00128c1c01007387 */ /* 0x000fe20000100800 */
[----:B0-----:R-:W-:Y:S01]  /*63d0*/  IABS R3, R3 ;  /* 0x0000000300037213 */ /* 0x001fe20000000000 */
[C---:B------:R-:W-:Y:S02]  /*63e0*/  IMAD R2, R8.reuse, R7, R2 ;  /* 0x0000000708027224 */ /* 0x040fe400078e0202 */
[----:B-1----:R-:W-:Y:S02]  /*63f0*/  IMAD R11, R8, R12, R6 ;  /* 0x0000000c080b7224 */ /* 0x002fe400078e0206 */
        /* <DEDUP_REMOVED lines=9> */
[C---:B------:R-:W-:Y:S01]  /*6490*/  IMAD R13, R8.reuse, R13, R3 ;  /* 0x0000000d080d7224 */ /* 0x040fe200078e0203 */
[----:B-1----:R-:W-:Y:S01]  /*64a0*/  IABS R2, R27 ;  /* 0x0000001b00027213 */ /* 0x002fe20000000000 */
[----:B------:R-:W-:Y:S01]  /*64b0*/  IMAD.HI.U32 R12, R9, R50, RZ ;  /* 0x00000032090c7227 */ /* 0x000fe200078e00ff */
[----:B------:R-:W-:Y:S01]  /*64c0*/  IABS R3, R11 ;  /* 0x0000000b00037213 */ /* 0x000fe20000000000 */
[----:B------:R0:W-:Y:S02]  /*64d0*/  STL [R1+0x12a0], R11 ;  /* 0x0012a00b01007387 */ /* 0x0001e40000100800 */
[C---:B------:R-:W-:Y:S02]  /*64e0*/  IMAD R6, R8.reuse, R7, R6 ;  /* 0x0000000708067224 */ /* 0x040fe400078e0206 */
[----:B------:R-:W-:Y:S01]  /*64f0*/  IMAD.MOV R12, RZ, RZ, -R12 ;  /* 0x000000ffff0c7224 */ /* 0x000fe200078e0a0c */
[----:B------:R1:W-:Y:S03]  /*6500*/  STL [R1+0x9c], R13 ;  /* 0x00009c0d01007387 */ /* 0x0003e60000100800 */
[----:B------:R-:W-:Y:S01]  /*6510*/  IMAD R50, R8, R12, R50 ;  /* 0x0000000c08327224 */ /* 0x000fe200078e0232 */
[----:B------:R2:W-:Y:S01]  /*6520*/  STL [R1+0x98], R6 ;  /* 0x0000980601007387 */ /* 0x0005e20000100800 */
[----:B0-----:R-:W-:Y:S01]  /*6530*/  VIADD R11, R0, 0xd4 ;  /* 0x000000d4000b7836 */ /* 0x001fe20000000000 */
[----:B------:R-:W-:-:S02]  /*6540*/  IABS R12, R18 ;  /* 0x00000012000c7213 */ /* 0x000fc40000000000 */
[----:B------:R-:W-:Y:S01]  /*6550*/  STL [R1+0x1268], R18 ;  /* 0x0012681201007387 */ /* 0x000fe20000100800 */
[C---:B-1----:R-:W-:Y:S01]  /*6560*/  IMAD.HI.U32 R13, R9.reuse, R2, RZ ;  /* 0x00000002090d7227 */ /* 0x042fe200078e00ff */
[----:B------:R-:W-:Y:S02]  /*6570*/  IABS R7, R11 ;  /* 0x0000000b00077213 */ /* 0x000fe40000000000 */
[----:B------:R0:W-:Y:S01]  /*6580*/  STL [R1+0x12b4], R11 ;  /* 0x0012b40b01007387 */ /* 0x0001e20000100800 */
[----:B--2---:R-:W-:-:S03]  /*6590*/  IMAD.HI.U32 R6, R9, R3, RZ ;  /* 0x0000000309067227 */ /* 0x004fc600078e00ff */
[----:B------:R-:W-:Y:S01]  /*65a0*/  STL [R1+0xf04], R81 ;  /* 0x000f045101007387 */ /* 0x000fe20000100800 */
[----:B------:R-:W-:Y:S02]  /*65b0*/  IMAD.MOV R13, RZ, RZ, -R13 ;  /* 0x000000ffff0d7224 */ /* 0x000fe400078e0a0d */
[----:B------:R-:W-:Y:S02]  /*65c0*/  IMAD.MOV R6, RZ, RZ, -R6 ;  /* 0x000000ffff067224 */ /* 0x000fe400078e0a06 */
[C---:B------:R-:W-:Y:S02]  /*65d0*/  IMAD R2, R8.reuse, R13, R2 ;  /* 0x0000000d08027224 */ /* 0x040fe400078e0202 */
[----:B------:R-:W-:Y:S01]  /*65e0*/  IMAD R3, R8, R6, R3 ;  /* 0x0000000608037224 */ /* 0x000fe200078e0203 */
[----:B------:R-:W-:Y:S01]  /*65f0*/  IABS R6, R25 ;  /* 0x0000001900067213 */ /* 0x000fe20000000000 */
[----:B------:R-:W-:-:S03]  /*6600*/  IMAD.HI.U32 R13, R9, R12, RZ ;  /* 0x0000000c090d7227 */ /* 0x000fc600078e00ff */
[----:B------:R1:W-:Y:S01]  /*6610*/  STL [R1+0x94], R3 ;  /* 0x0000940301007387 */ /* 0x0003e20000100800 */
[----:B------:R-:W-:-:S03]  /*6620*/  IMAD.HI.U32 R37, R9, R7, RZ ;  /* 0x0000000709257227 */ /* 0x000fc600078e00ff */
[----:B------:R-:W-:Y:S01]  /*6630*/  STL [R1+0x1290], R26 ;  /* 0x0012901a01007387 */ /* 0x000fe20000100800 */
[----:B------:R-:W-:Y:S02]  /*6640*/  IMAD.MOV R13, RZ, RZ, -R13 ;  /* 0x000000ffff0d7224 */ /* 0x000fe400078e0a0d */
[----:B------:R-:W-:Y:S01]  /*6650*/  IMAD.MOV R37, RZ, RZ, -R37 ;  /* 0x000000ffff257224 */ /* 0x000fe200078e0a25 */
[----:B------:R-:W-:Y:S01]  /*6660*/  STL [R1+0x129c], R25 ;  /* 0x00129c1901007387 */ /* 0x000fe20000100800 */
[C---:B0-----:R-:W-:Y:S01]  /*6670*/  IMAD R11, R8.reuse, R13, R12 ;  /* 0x0000000d080b7224 */ /* 0x041fe200078e020c */
[----:B-1----:R-:W-:Y:S01]  /*6680*/  IABS R3, R26 ;  /* 0x0000001a00037213 */ /* 0x002fe20000000000 */
[----:B------:R-:W-:Y:S01]  /*6690*/  IMAD R7, R8, R37, R7 ;  /* 0x0000002508077224 */ /* 0x000fe200078e0207 */
[----:B------:R-:W-:Y:S01]  /*66a0*/  IABS R37, R23 ;  /* 0x0000001700257213 */ /* 0x000fe20000000000 */
[----:B------:R-:W-:Y:S01]  /*66b0*/  VIADD R18, R0, 0xe9 ;  /* 0x000000e900127836 */ /* 0x000fe20000000000 */
[----:B------:R0:W-:Y:S01]  /*66c0*/  STL [R1+0x84], R11 ;  /* 0x0000840b01007387 */ /* 0x0001e20000100800 */
[----:B------:R-:W-:-:S03]  /*66d0*/  IMAD.HI.U32 R13, R9, R3, RZ ;  /* 0x00000003090d7227 */ /* 0x000fc600078e00ff */
[----:B------:R1:W-:Y:S01]  /*66e0*/  STL [R1+0x88], R7 ;  /* 0x0000880701007387 */ /* 0x0003e20000100800 */
[----:B------:R-:W-:Y:S02]  /*66f0*/  IMAD.MOV R13, RZ, RZ, -R13 ;  /* 0x000000ffff0d7224 */ /* 0x000fe400078e0a0d */
[----:B------:R-:W-:Y:S01]  /*6700*/  IMAD.HI.U32 R12, R9, R6, RZ ;  /* 0x00000006090c7227 */ /* 0x000fe200078e00ff */
[----:B------:R-:W-:Y:S03]  /*6710*/  STL [R1+0x12ac], R24 ;  /* 0x0012ac1801007387 */ /* 0x000fe60000100800 */
[----:B0-----:R-:W-:Y:S01]  /*6720*/  VIADD R11, R0, 0xe8 ;  /* 0x000000e8000b7836 */ /* 0x001fe20000000000 */
[----:B------:R-:W-:Y:S01]  /*6730*/  STL [R1+0x12b0], R23 ;  /* 0x0012b01701007387 */ /* 0x000fe20000100800 */
[----:B------:R-:W-:Y:S01]  /*6740*/  IMAD R3, R8, R13, R3 ;  /* 0x0000000d08037224 */ /* 0x000fe200078e0203 */
[----:B------:R-:W-:Y:S01]  /*6750*/  IABS R13, R18 ;  /* 0x00000012000d7213 */ /* 0x000fe20000000000 */
[----:B------:R-:W-:Y:S01]  /*6760*/  IMAD.MOV R12, RZ, RZ, -R12 ;  /* 0x000000ffff0c7224 */ /* 0x000fe200078e0a0c */
[----:B------:R-:W-:Y:S01]  /*6770*/  STL [R1+0x12b8], R11 ;  /* 0x0012b80b01007387 */ /* 0x000fe20000100800 */
[----:B-1----:R-:W-:-:S02]  /*6780*/  IABS R7, R24 ;  /* 0x0000001800077213 */ /* 0x002fc40000000000 */
[----:B------:R-:W-:Y:S01]  /*6790*/  IMAD R6, R8, R12, R6 ;  /* 0x0000000c08067224 */ /* 0x000fe200078e0206 */
[----:B------:R0:W-:Y:S01]  /*67a0*/  STL [R1+0x1294], R18 ;  /* 0x0012941201007387 */ /* 0x0001e20000100800 */
[----:B------:R-:W-:Y:S01]  /*67b0*/  IMAD.HI.U32 R12, R9, R37, RZ ;  /* 0x00000025090c7227 */ /* 0x000fe200078e00ff */
[----:B------:R-:W-:-:S03]  /*67c0*/  IABS R38, R11 ;  /* 0x0000000b00267213 */ /* 0x000fc60000000000 */
[----:B------:R-:W-:Y:S02]  /*67d0*/  IMAD.MOV R12, RZ, RZ, -R12 ;  /* 0x000000ffff0c7224 */ /* 0x000fe400078e0a0c */
[----:B------:R-:W-:-:S04]  /*67e0*/  IMAD.HI.U32 R92, R9, R7, RZ ;  /* 0x00000007095c7227 */ /* 0x000fc800078e00ff */
[----:B0-----:R-:W-:Y:S02]  /*67f0*/  VIADD R18, R0, 0xf0 ;  /* 0x000000f000127836 */ /* 0x001fe40000000000 */
[----:B------:R-:W-:Y:S02]  /*6800*/  IMAD R37, R8, R12, R37 ;  /* 0x0000000c08257224 */ /* 0x000fe400078e0225 */
[----:B------:R-:W-:Y:S01]  /*6810*/  IMAD.MOV R92, RZ, RZ, -R92 ;  /* 0x000000ffff5c7224 */ /* 0x000fe200078e0a5c */
[----:B------:R0:W-:Y:S01]  /*6820*/  STL [R1+0x1260], R18 ;  /* 0x0012601201007387 */ /* 0x0001e20000100800 */
[----:B------:R-:W-:Y:S01]  /*6830*/  IABS R12, R18 ;  /* 0x00000012000c7213 */ /* 0x000fe20000000000 */
[----:B------:R-:W-:Y:S02]  /*6840*/  IMAD.HI.U32 R91, R9, R38, RZ ;  /* 0x00000026095b7227 */ /* 0x000fe400078e00ff */
[----:B------:R-:W2:Y:S02]  /*6850*/  LDL.LU R81, [R1+0x137c] ;  /* 0x00137c0001517983 */ /* 0x000ea40000300800 */
[----:B------:R-:W-:-:S02]  /*6860*/  @!P0 IMAD.IADD R39, R39, 0x1, -R15 ;  /* 0x0000000127278824 */ /* 0x000fc400078e0a0f */
[----:B------:R-:W-:Y:S02]  /*6870*/  IMAD R7, R8, R92, R7 ;  /* 0x0000005c08077224 */ /* 0x000fe400078e0207 */
[----:B0-----:R-:W-:Y:S02]  /*6880*/  VIADD R18, R0, 0xf1 ;  /* 0x000000f100127836 */ /* 0x001fe40000000000 */
[----:B------:R-:W-:Y:S02]  /*6890*/  IMAD.MOV R91, RZ, RZ, -R91 ;  /* 0x000000ffff5b7224 */ /* 0x000fe400078e0a5b */
[----:B------:R-:W-:Y:S01]  /*68a0*/  IMAD.HI.U32 R92, R9, R13, RZ ;  /* 0x0000000d095c7227 */ /* 0x000fe200078e00ff */
[----:B------:R0:W-:Y:S01]  /*68b0*/  STL [R1+0x1228], R18 ;  /* 0x0012281201007387 */ /* 0x0001e20000100800 */
[----:B------:R-:W-:Y:S02]  /*68c0*/  IABS R15, R18 ;  /* 0x00000012000f7213 */ /* 0x000fe40000000000 */
[----:B------:R-:W-:-:S02]  /*68d0*/  IMAD R38, R8, R91, R38 ;  /* 0x0000005b08267224 */ /* 0x000fc400078e0226 */
[----:B------:R-:W-:Y:S01]  /*68e0*/  IMAD.MOV R92, RZ, RZ, -R92 ;  /* 0x000000ffff5c7224 */ /* 0x000fe200078e0a5c */
[----:B0-----:R-:W4:Y:S01]  /*68f0*/  LDL R18, [R1+0xf50] ;  /* 0x000f500001127983 */ /* 0x001f220000100800 */
[----:B------:R-:W-:-:S04]  /*6900*/  IMAD.HI.U32 R91, R9, R12, RZ ;  /* 0x0000000c095b7227 */ /* 0x000fc800078e00ff */
[----:B------:R-:W-:Y:S02]  /*6910*/  IMAD R13, R8, R92, R13 ;  /* 0x0000005c080d7224 */ /* 0x000fe400078e020d */
[----:B------:R-:W-:-:S04]  /*6920*/  IMAD.MOV R92, RZ, RZ, -R91 ;  /* 0x000000ffff5c7224 */ /* 0x000fc800078e0a5b */
[C---:B------:R-:W-:Y:S02]  /*6930*/  IMAD R12, R8.reuse, R92, R12 ;  /* 0x0000005c080c7224 */ /* 0x040fe400078e020c */
[----:B------:R-:W3:Y:S01]  /*6940*/  LDL R92, [R1+0xf44] ;  /* 0x000f4400015c7983 */ /* 0x000ee20000100800 */
[C---:B------:R-:W-:Y:S01]  /*6950*/  ISETP.GT.U32.AND P5, PT, R8.reuse, R83, PT ;  /* 0x000000530800720c */ /* 0x040fe20003fa4070 */
[----:B------:R-:W-:Y:S01]  /*6960*/  @!P2 IMAD.MOV R39, RZ, RZ, -R39 ;  /* 0x000000ffff27a224 */ /* 0x000fe200078e0a27 */
[----:B------:R-:W-:Y:S02]  /*6970*/  @!P1 LOP3.LUT R39, RZ, R10, RZ, 0x33, !PT ;  /* 0x0000000aff279212 */ /* 0x000fe400078e33ff */
[C---:B------:R-:W-:Y:S01]  /*6980*/  ISETP.GT.U32.AND P1, PT, R8.reuse, R86, PT ;  /* 0x000000560800720c */ /* 0x040fe20003f24070 */
[----:B------:R-:W3:Y:S01]  /*6990*/  LDL R10, [R1+0xf7c] ;  /* 0x000f7c00010a7983 */ /* 0x000ee20000100800 */
[----:B------:R-:W-:-:S07]  /*69a0*/  ISETP.GT.U32.AND P0, PT, R8, R14, PT ;  /* 0x0000000e0800720c */ /* 0x000fce0003f04070 */
[----:B------:R-:W-:Y:S01]  /*69b0*/  @!P5 IMAD.IADD R83, R83, 0x1, -R8 ;  /* 0x000000015353d824 */ /* 0x000fe200078e0a08 */
[----:B------:R-:W-:-:S03]  /*69c0*/  ISETP.GT.U32.AND P6, PT, R8, R82, PT ;  /* 0x000000520800720c */ /* 0x000fc60003fc4070 */
[--C-:B------:R-:W-:Y:S01]  /*69d0*/  @!P1 IMAD.IADD R86, R86, 0x1, -R8.reuse ;  /* 0x0000000156569824 */ /* 0x100fe200078e0a08 */
[----:B------:R-:W-:Y:S01]  /*69e0*/  ISETP.GT.U32.AND P4, PT, R8, R16, PT ;  /* 0x000000100800720c */ /* 0x000fe20003f84070 */
[----:B------:R-:W-:Y:S01]  /*69f0*/  @!P0 IMAD.IADD R14, R14, 0x1, -R8 ;  /* 0x000000010e0e8824 */ /* 0x000fe200078e0a08 */
[C---:B------:R-:W-:Y:S02]  /*6a00*/  ISETP.GT.U32.AND P0, PT, R8.reuse, R85, PT ;  /* 0x000000550800720c */ /* 0x040fe40003f04070 */
[----:B------:R-:W-:-:S05]  /*6a10*/  ISETP.GT.U32.AND P2, PT, R8, R84, PT ;  /* 0x000000540800720c */ /* 0x000fca0003f44070 */
[----:B------:R-:W-:Y:S01]  /*6a20*/  @!P6 IMAD.IADD R82, R82, 0x1, -R8 ;  /* 0x000000015252e824 */ /* 0x000fe200078e0a08 */
[----:B------:R-:W-:-:S03]  /*6a30*/  ISETP.GT.U32.AND P6, PT, R8, R14, PT ;  /* 0x0000000e0800720c */ /* 0x000fc60003fc4070 */
[--C-:B------:R-:W-:Y:S01]  /*6a40*/  @!P4 IMAD.IADD R16, R16, 0x1, -R8.reuse ;  /* 0x000000011010c824 */ /* 0x100fe200078e0a08 */
[----:B------:R-:W-:Y:S01]  /*6a50*/  ISETP.GE.AND P4, PT, R0, RZ, PT ;  /* 0x000000ff0000720c */ /* 0x000fe20003f86270 */
[----:B------:R-:W-:Y:S02]  /*6a60*/  @!P0 IMAD.IADD R85, R85, 0x1, -R8 ;  /* 0x0000000155558824 */ /* 0x000fe400078e0a08 */
[----:B------:R-:W-:-:S04]  /*6a70*/  IMAD.HI.U32 R91, R9, R15, RZ ;  /* 0x0000000f095b7227 */ /* 0x000fc800078e00ff */
[----:B------:R-:W-:Y:S02]  /*6a80*/  IMAD.MOV R91, RZ, RZ, -R91 ;  /* 0x000000ffff5b7224 */ /* 0x000fe400078e0a5b */
[--C-:B------:R-:W-:Y:S02]  /*6a90*/  @!P6 IMAD.IADD R14, R14, 0x1, -R8.reuse ;  /* 0x000000010e0ee824 */ /* 0x100fe400078e0a08 */
[----:B------:R-:W-:Y:S01]  /*6aa0*/  @!P2 IMAD.IADD R84, R84, 0x1, -R8 ;  /* 0x000000015454a824 */ /* 0x000fe200078e0a08 */
[C---:B------:R-:W-:Y:S01]  /*6ab0*/  ISETP.GT.U32.AND P2, PT, R8.reuse, R82, PT ;  /* 0x000000520800720c */ /* 0x040fe20003f44070 */
[----:B------:R-:W-:Y:S02]  /*6ac0*/  @!P4 IMAD.MOV R14, RZ, RZ, -R14 ;  /* 0x000000ffff0ec224 */ /* 0x000fe400078e0a0e */
[----:B------:R-:W-:Y:S02]  /*6ad0*/  IMAD R15, R8, R91, R15 ;  /* 0x0000005b080f7224 */ /* 0x000fe400078e020f */
[----:B------:R-:W3:Y:S08]  /*6ae0*/  LDL R91, [R1+0xf64] ;  /* 0x000f6400015b7983 */ /* 0x000ef00000100800 */
[----:B------:R-:W-:Y:S01]  /*6af0*/  @!P2 IMAD.IADD R82, R82, 0x1, -R8 ;  /* 0x000000015252a824 */ /* 0x000fe200078e0a08 */
[----:B------:R-:W-:-:S13]  /*6b00*/  ISETP.GT.U32.AND P2, PT, R8, R16, PT ;  /* 0x000000100800720c */ /* 0x000fda0003f44070 */
[----:B------:R-:W-:Y:S01]  /*6b10*/  @!P2 IMAD.IADD R16, R16, 0x1, -R8 ;  /* 0x000000011010a824 */ /* 0x000fe200078e0a08 */
[----:B--2---:R-:W-:-:S13]  /*6b20*/  ISETP.GT.U32.AND P3, PT, R8, R81, PT ;  /* 0x000000510800720c */ /* 0x004fda0003f64070 */
[----:B------:R-:W-:-:S05]  /*6b30*/  @!P3 IMAD.IADD R81, R81, 0x1, -R8 ;  /* 0x000000015151b824 */ /* 0x000fca00078e0a08 */
[----:B------:R-:W-:Y:S02]  /*6b40*/  ISETP.GT.U32.AND P5, PT, R8, R81, PT ;  /* 0x000000510800720c */ /* 0x000fe40003fa4070 */
[----:B----4-:R-:W-:-:S11]  /*6b50*/  ISETP.GE.AND P1, PT, R18, RZ, PT ;  /* 0x000000ff1200720c */ /* 0x010fd60003f26270 */
[----:B------:R-:W-:-:S04]  /*6b60*/  @!P5 IMAD.IADD R81, R81, 0x1, -R8 ;  /* 0x000000015151d824 */ /* 0x000fc800078e0a08 */
[----:B------:R-:W-:Y:S02]  /*6b70*/  IMAD.MOV.U32 R18, RZ, RZ, R81 ;  /* 0x000000ffff127224 */ /* 0x000fe400078e0051 */
[----:B------:R-:W2:Y:S01]  /*6b80*/  LDL R81, [R1+0xf60] ;  /* 0x000f600001517983 */ /* 0x000ea20000100800 */
[----:B---3--:R-:W-:-:S03]  /*6b90*/  ISETP.GE.AND P0, PT, R92, RZ, PT ;  /* 0x000000ff5c00720c */ /* 0x008fc60003f06270 */
[----:B------:R-:W3:Y:S04]  /*6ba0*/  LDL R92, [R1+0xf80] ;  /* 0x000f8000015c7983 */ /* 0x000ee80000100800 */
[----:B------:R-:W-:Y:S06]  /*6bb0*/  STL [R1+0x3c], R14 ;  /* 0x00003c0e01007387 */ /* 0x000fec0000100800 */
[----:B------:R-:W-:-:S05]  /*6bc0*/  @!P0 IMAD.MOV R18, RZ, RZ, -R18 ;  /* 0x000000ffff128224 */ /* 0x000fca00078e0a12 */
[----:B------:R0:W-:Y:S04]  /*6bd0*/  STL [R1+0x38], R18 ;  /* 0x0000381201007387 */ /* 0x0001e80000100800 */
[----:B0-----:R-:W4:Y:S01]  /*6be0*/  LDL.LU R18, [R1+0x1378] ;  /* 0x0013780001127983 */ /* 0x001f220000300800 */
[----:B------:R-:W-:-:S04]  /*6bf0*/  IMAD.MOV.U32 R14, RZ, RZ, R82 ;  /* 0x000000ffff0e7224 */ /* 0x000fc800078e0052 */
[----:B------:R-:W-:-:S05]  /*6c00*/  @!P1 IMAD.MOV R14, RZ, RZ, -R14 ;  /* 0x000000ffff0e9224 */ /* 0x000fca00078e0a0e */
[----:B------:R0:W-:Y:S02]  /*6c10*/  STL [R1+0x2bc], R14 ;  /* 0x0002bc0e01007387 */ /* 0x0001e40000100800 */
[----:B0-----:R-:W-:-:S05]  /*6c20*/  VIADD R14, R0, 0xf8 ;  /* 0x000000f8000e7836 */ /* 0x001fca0000000000 */
[----:B------:R-:W-:Y:S04]  /*6c30*/  STL [R1+0x11b8], R14 ;  /* 0x0011b80e01007387 */ /* 0x000fe80000100800 */
[----:B------:R0:W-:Y:S04]  /*6c40*/  STL [R1+0x1300], R16 ;  /* 0x0013001001007387 */ /* 0x0001e80000100800 */
[----:B0-----:R-:W4:Y:S01]  /*6c50*/  LDL R16, [R1+0xfa4] ;  /* 0x000fa40001107983 */ /* 0x001f220000100800 */
[C---:B------:R-:W-:Y:S02]  /*6c60*/  ISETP.GT.U32.AND P3, PT, R8.reuse, R90, PT ;  /* 0x0000005a0800720c */ /* 0x040fe40003f64070 */
[----:B------:R-:W-:-:S02]  /*6c70*/  ISETP.GT.U32.AND P5, PT, R8, R85, PT ;  /* 0x000000550800720c */ /* 0x000fc40003fa4070 */
[----:B------:R-:W-:-:S09]  /*6c80*/  ISETP.GT.U32.AND P4, PT, R8, R17, PT ;  /* 0x000000110800720c */ /* 0x000fd20003f84070 */
[--C-:B------:R-:W-:Y:S01]  /*6c90*/  @!P3 IMAD.IADD R90, R90, 0x1, -R8.reuse ;  /* 0x000000015a5ab824 */ /* 0x100fe200078e0a08 */
[C---:B------:R-:W-:Y:S01]  /*6ca0*/  ISETP.GT.U32.AND P3, PT, R8.reuse, R83, PT ;  /* 0x000000530800720c */ /* 0x040fe20003f64070 */
[--C-:B------:R-:W-:Y:S01]  /*6cb0*/  @!P5 IMAD.IADD R85, R85, 0x1, -R8.reuse ;  /* 0x000000015555d824 */ /* 0x100fe200078e0a08 */
[----:B------:R-:W-:Y:S01]  /*6cc0*/  ISETP.GT.U32.AND P6, PT, R8, R84, PT ;  /* 0x000000540800720c */ /* 0x000fe20003fc4070 */
[----:B------:R-:W-:Y:S01]  /*6cd0*/  @!P4 IMAD.IADD R17, R17, 0x1, -R8 ;  /* 0x000000011111c824 */ /* 0x000fe200078e0a08 */
[----:B------:R-:W-:-:S09]  /*6ce0*/  ISETP.GE.AND P4, PT, R10, RZ, PT ;  /* 0x000000ff0a00720c */ /* 0x000fd20003f86270 */
[----:B------:R-:W-:-:S04]  /*6cf0*/  @!P3 IMAD.IADD R83, R83, 0x1, -R8 ;  /* 0x000000015353b824 */ /* 0x000fc800078e0a08 */
[----:B------:R-:W-:Y:S01]  /*6d00*/  IMAD.MOV.U32 R10, RZ, RZ, R83 ;  /* 0x000000ffff0a7224 */ /* 0x000fe200078e0053 */
[C---:B------:R-:W-:Y:S01]  /*6d10*/  ISETP.GT.U32.AND P0, PT, R8.reuse, R86, PT ;  /* 0x000000560800720c */ /* 0x040fe20003f04070 */
[----:B------:R-:W-:Y:S01]  /*6d20*/  STL [R1+0x1304], R17 ;  /* 0x0013041101007387 */ /* 0x000fe20000100800 */
[----:B------:R-:W-:Y:S01]  /*6d30*/  ISETP.GT.U32.AND P1, PT, R8, R90, PT ;  /* 0x0000005a0800720c */ /* 0x000fe20003f24070 */
[----:B------:R-:W-:Y:S01]  /*6d40*/  @!P6 IMAD.IADD R84, R84, 0x1, -R8 ;  /* 0x000000015454e824 */ /* 0x000fe200078e0a08 */
[----:B------:R-:W-:-:S09]  /*6d50*/  ISETP.GT.U32.AND P6, PT, R8, R88, PT ;  /* 0x000000580800720c */ /* 0x000fd20003fc4070 */
[--C-:B------:R-:W-:Y:S01]  /*6d60*/  @!P0 IMAD.IADD R86, R86, 0x1, -R8.reuse ;  /* 0x0000000156568824 */ /* 0x100fe200078e0a08 */
[----:B------:R-:W-:Y:S01]  /*6d70*/  ISETP.GE.AND P0, PT, R91, RZ, PT ;  /* 0x000000ff5b00720c */ /* 0x000fe20003f06270 */
[----:B------:R-:W-:Y:S02]  /*6d80*/  IMAD.MOV.U32 R91, RZ, RZ, R85 ;  /* 0x000000ffff5b7224 */ /* 0x000fe400078e0055 */
[--C-:B------:R-:W-:Y:S02]  /*6d90*/  @!P1 IMAD.IADD R90, R90, 0x1, -R8.reuse ;  /* 0x000000015a5a9824 */ /* 0x100fe400078e0a08 */
[----:B------:R-:W-:Y:S02]  /*6da0*/  @!P6 IMAD.IADD R88, R88, 0x1, -R8 ;  /* 0x000000015858e824 */ /* 0x000fe400078e0a08 */
[----:B------:R-:W-:Y:S01]  /*6db0*/  @!P4 IMAD.MOV R91, RZ, RZ, -R91 ;  /* 0x000000ffff5bc224 */ /* 0x000fe200078e0a5b */
[----:B------:R-:W-:-:S13]  /*6dc0*/  ISETP.GT.U32.AND P4, PT, R8, R21, PT ;  /* 0x000000150800720c */ /* 0x000fda0003f84070 */
[----:B------:R-:W-:Y:S01]  /*6dd0*/  @!P4 IMAD.IADD R21, R21, 0x1, -R8 ;  /* 0x000000011515c824 */ /* 0x000fe200078e0a08 */
[----:B--2---:R-:W-:-:S13]  /*6de0*/  ISETP.GE.AND P5, PT, R81, RZ, PT ;  /* 0x000000ff5100720c */ /* 0x004fda0003fa6270 */
[----:B------:R-:W-:-:S05]  /*6df0*/  @!P5 IMAD.MOV R10, RZ, RZ, -R10 ;  /* 0x000000ffff0ad224 */ /* 0x000fca00078e0a0a */
[----:B------:R0:W-:Y:S04]  /*6e00*/  STL [R1+0x34], R10 ;  /* 0x0000340a01007387 */ /* 0x0001e80000100800 */
[----:B------:R-:W2:Y:S01]  /*6e10*/  LDL R82, [R1+0xfd4] ;  /* 0x000fd40001527983 */ /* 0x000ea20000100800 */
[----:B---3--:R-:W-:-:S03]  /*6e20*/  ISETP.GE.AND P1, PT, R92, RZ, PT ;  /* 0x000000ff5c00720c */ /* 0x008fc60003f26270 */
[----:B------:R-:W3:Y:S04]  /*6e30*/  LDL R81, [R1+0xfd0] ;  /* 0x000fd00001517983 */ /* 0x000ee80000100800 */
[----:B0-----:R-:W3:Y:S01]  /*6e40*/  LDL R10, [R1+0xfa0] ;  /* 0x000fa000010a7983 */ /* 0x001ee20000100800 */
[----:B----4-:R-:W-:Y:S01]  /*6e50*/  ISETP.GT.U32.AND P6, PT, R8, R18, PT ;  /* 0x000000120800720c */ /* 0x010fe20003fc4070 */
[----:B------:R-:W-:-:S04]  /*6e60*/  IMAD.MOV.U32 R92, RZ, RZ, R84 ;  /* 0x000000ffff5c7224 */ /* 0x000fc800078e0054 */
[----:B------:R-:W-:Y:S02]  /*6e70*/  @!P0 IMAD.MOV R92, RZ, RZ, -R92 ;  /* 0x000000ffff5c8224 */ /* 0x000fe400078e0a5c */
[----:B------:R-:W-:-:S03]  /*6e80*/  @!P1 IMAD.MOV R86, RZ, RZ, -R86 ;  /* 0x000000ffff569224 */ /* 0x000fc600078e0a56 */
[----:B------:R0:W-:Y:S03]  /*6e90*/  STL [R1+0x1308], R92 ;  /* 0x0013085c01007387 */ /* 0x0001e60000100800 */
[----:B------:R-:W-:Y:S01]  /*6ea0*/  @!P6 IMAD.IADD R18, R18, 0x1, -R8 ;  /* 0x000000011212e824 */ /* 0x000fe200078e0a08 */
[----:B------:R1:W-:Y:S04]  /*6eb0*/  STL [R1+0x130c], R91 ;  /* 0x00130c5b01007387 */ /* 0x0003e80000100800 */
[----:B------:R4:W-:Y:S04]  /*6ec0*/  STL [R1+0x1310], R86 ;  /* 0x0013105601007387 */ /* 0x0009e80000100800 */
[----:B------:R-:W-:Y:S04]  /*6ed0*/  STL [R1+0x1314], R18 ;  /* 0x0013141201007387 */ /* 0x000fe80000100800 */
[----:B------:R-:W-:Y:S04]  /*6ee0*/  STL [R1+0x1318], R21 ;  /* 0x0013181501007387 */ /* 0x000fe80000100800 */
[----:B------:R-:W4:Y:S01]  /*6ef0*/  LDL R17, [R1+0x10f0] ;  /* 0x0010f00001117983 */ /* 0x000f220000100800 */
[----:B------:R-:W-:-:S03]  /*6f00*/  ISETP.GE.AND P1, PT, R16, RZ, PT ;  /* 0x000000ff1000720c */ /* 0x000fc60003f26270 */
[----:B------:R-:W4:Y:S04]  /*6f10*/  LDL R84, [R1+0x10e0] ;  /* 0x0010e00001547983 */ /* 0x000f280000100800 */
[----:B------:R-:W4:Y:S01]  /*6f20*/  LDL R16, [R1+0x10b8] ;  /* 0x0010b80001107983 */ /* 0x000f220000100800 */
[C---:B------:R-:W-:Y:S02]  /*6f30*/  ISETP.GT.U32.AND P3, PT, R8.reuse, R87, PT ;  /* 0x000000570800720c */ /* 0x040fe40003f64070 */
[C---:B------:R-:W-:Y:S01]  /*6f40*/  ISETP.GT.U32.AND P2, PT, R8.reuse, R89, PT ;  /* 0x000000590800720c */ /* 0x040fe20003f44070 */
[----:B------:R-:W4:Y:S10]  /*6f50*/  LDL R83, [R1+0x10d8] ;  /* 0x0010d80001537983 */ /* 0x000f340000100800 */
[----:B------:R-:W-:Y:S01]  /*6f60*/  @!P3 IMAD.IADD R87, R87, 0x1, -R8 ;  /* 0x000000015757b824 */ /* 0x000fe200078e0a08 */
[----:B------:R-:W-:-:S02]  /*6f70*/  ISETP.GT.U32.AND P3, PT, R8, R63, PT ;  /* 0x0000003f0800720c */ /* 0x000fc40003f64070 */
[C---:B------:R-:W-:Y:S01]  /*6f80*/  ISETP.GT.U32.AND P0, PT, R8.reuse, R88, PT ;  /* 0x000000580800720c */ /* 0x040fe20003f04070 */
[----:B------:R-:W-:Y:S01]  /*6f90*/  @!P2 IMAD.IADD R89, R89, 0x1, -R8 ;  /* 0x000000015959a824 */ /* 0x000fe200078e0a08 */
[----:B------:R-:W-:-:S04]  /*6fa0*/  ISETP.GT.U32.AND P2, PT, R8, R87, PT ;  /* 0x000000570800720c */ /* 0x000fc80003f44070 */
[----:B------:R-:W-:-:S05]  /*6fb0*/  ISETP.GT.U32.AND P5, PT, R8, R89, PT ;  /* 0x000000590800720c */ /* 0x000fca0003fa4070 */
[----:B------:R-:W-:-:S05]  /*6fc0*/  @!P3 IMAD.IADD R63, R63, 0x1, -R8 ;  /* 0x000000013f3fb824 */ /* 0x000fca00078e0a08 */
[----:B------:R-:W-:Y:S01]  /*6fd0*/  ISETP.GT.U32.AND P3, PT, R8, R63, PT ;  /* 0x0000003f0800720c */ /* 0x000fe20003f64070 */
[--C-:B------:R-:W-:Y:S01]  /*6fe0*/  @!P0 IMAD.IADD R88, R88, 0x1, -R8.reuse ;  /* 0x0000000158588824 */ /* 0x100fe200078e0a08 */
[C---:B------:R-:W-:Y:S02]  /*6ff0*/  ISETP.GT.U32.AND P0, PT, R8.reuse, R66, PT ;  /* 0x000000420800720c */ /* 0x040fe40003f04070 */
[C---:B------:R-:W-:Y:S01]  /*7000*/  ISETP.GT.U32.AND P6, PT, R8.reuse, R65, PT ;  /* 0x000000410800720c */ /* 0x040fe20003fc4070 */
[--C-:B------:R-:W-:Y:S01]  /*7010*/  @!P2 IMAD.IADD R87, R87, 0x1, -R8.reuse ;  /* 0x000000015757a824 */ /* 0x100fe200078e0a08 */
[C---:B------:R-:W-:Y:S01]  /*7020*/  ISETP.GT.U32.AND P2, PT, R8.reuse, R64, PT ;  /* 0x000000400800720c */ /* 0x040fe20003f44070 */
[----:B------:R-:W-:Y:S01]  /*7030*/  @!P5 IMAD.IADD R89, R89, 0x1, -R8 ;  /* 0x000000015959d824 */ /* 0x000fe200078e0a08 */
[----:B------:R-:W-:-:S05]  /*7040*/  ISETP.GT.U32.AND P5, PT, R8, R67, PT ;  /* 0x000000430800720c */ /* 0x000fca0003fa4070 */
[--C-:B------:R-:W-:Y:S02]  /*7050*/  @!P3 IMAD.IADD R63, R63, 0x1, -R8.reuse ;  /* 0x000000013f3fb824 */ /* 0x100fe400078e0a08 */
[--C-:B------:R-:W-:Y:S01]  /*7060*/  @!P0 IMAD.IADD R66, R66, 0x1, -R8.reuse ;  /* 0x0000000142428824 */ /* 0x100fe200078e0a08 */
[----:B------:R-:W-:Y:S01]  /*7070*/  ISETP.GT.U32.AND P0, PT, R8, R20, PT ;  /* 0x000000140800720c */ /* 0x000fe20003f04070 */
[--C-:B------:R-:W-:Y:S02]  /*7080*/  @!P6 IMAD.IADD R65, R65, 0x1, -R8.reuse ;  /* 0x000000014141e824 */ /* 0x100fe400078e0a08 */
[--C-:B------:R-:W-:Y:S02]  /*7090*/  @!P2 IMAD.IADD R64, R64, 0x1, -R8.reuse ;  /* 0x000000014040a824 */ /* 0x100fe400078e0a08 */
[----:B------:R-:W-:Y:S01]  /*70a0*/  @!P5 IMAD.IADD R67, R67, 0x1, -R8 ;  /* 0x000000014343d824 */ /* 0x000fe200078e0a08 */
[----:B------:R-:W-:Y:S01]  /*70b0*/  ISETP.GT.U32.AND P5, PT, R8, R65, PT ;  /* 0x000000410800720c */ /* 0x000fe20003fa4070 */
[----:B------:R-:W-:-:S06]  /*70c0*/  @!P1 IMAD.MOV R90, RZ, RZ, -R90 ;  /* 0x000000ffff5a9224 */ /* 0x000fcc00078e0a5a */
[----:B------:R-:W-:Y:S01]  /*70d0*/  @!P0 IMAD.IADD R20, R20, 0x1, -R8 ;  /* 0x0000000114148824 */ /* 0x000fe200078e0a08 */
[----:B------:R-:W-:-:S05]  /*70e0*/  ISETP.GT.U32.AND P0, PT, R8, R70, PT ;  /* 0x000000460800720c */ /* 0x000fca0003f04070 */
[----:B------:R-:W-:Y:S01]  /*70f0*/  @!P5 IMAD.IADD R65, R65, 0x1, -R8 ;  /* 0x000000014141d824 */ /* 0x000fe200078e0a08 */
[----:B------:R-:W-:-:S07]  /*7100*/  ISETP.GT.U32.AND P5, PT, R8, R71, PT ;  /* 0x000000470800720c */ /* 0x000fce0003fa4070 */
[----:B------:R-:W-:-:S06]  /*7110*/  @!P0 IMAD.IADD R70, R70, 0x1, -R8 ;  /* 0x0000000146468824 */ /* 0x000fcc00078e0a08 */
[----:B------:R-:W-:Y:S01]  /*7120*/  @!P5 IMAD.IADD R71, R71, 0x1, -R8 ;  /* 0x000000014747d824 */ /* 0x000fe200078e0a08 */
[----:B--2---:R-:W-:Y:S02]  /*7130*/  ISETP.GE.AND P3, PT, R82, RZ, PT ;  /* 0x000000ff5200720c */ /* 0x004fe40003f66270 */
[----:B------:R-:W2:Y:S01]  /*7140*/  LDL R82, [R1+0x1044] ;  /* 0x0010440001527983 */ /* 0x000ea20000100800 */
[----:B---3--:R-:W-:Y:S02]  /*7150*/  ISETP.GE.AND P4, PT, R10, RZ, PT ;  /* 0x000000ff0a00720c */ /* 0x008fe40003f86270 */
[----:B------:R-:W-:Y:S02]  /*7160*/  ISETP.GE.AND P2, PT, R81, RZ, PT ;  /* 0x000000ff5100720c */ /* 0x000fe40003f46270 */
[----:B------:R-:W3:Y:S09]  /*7170*/  LDL R81, [R1+0x103c] ;  /* 0x00103c0001517983 */ /* 0x000ef20000100800 */
[----:B------:R-:W-:Y:S01]  /*7180*/  @!P4 IMAD.MOV R87, RZ, RZ, -R87 ;  /* 0x000000ffff57c224 */ /* 0x000fe200078e0a57 */
[----:B------:R-:W-:Y:S01]  /*7190*/  ISETP.GT.U32.AND P4, PT, R8, R19, PT ;  /* 0x000000130800720c */ /* 0x000fe20003f84070 */
[----:B------:R-:W-:-:S02]  /*71a0*/  @!P3 IMAD.MOV R88, RZ, RZ, -R88 ;  /* 0x000000ffff58b224 */ /* 0x000fc400078e0a58 */
[----:B------:R-:W-:Y:S01]  /*71b0*/  @!P2 IMAD.MOV R89, RZ, RZ, -R89 ;  /* 0x000000ffff59a224 */ /* 0x000fe200078e0a59 */
[----:B------:R-:W-:Y:S04]  /*71c0*/  STL [R1+0x131c], R90 ;  /* 0x00131c5a01007387 */ /* 0x000fe80000100800 */
[----:B------:R-:W-:Y:S05]  /*71d0*/  STL [R1+0x1320], R87 ;  /* 0x0013205701007387 */ /* 0x000fea0000100800 */
[----:B------:R-:W-:Y:S01]  /*71e0*/  @!P4 IMAD.IADD R19, R19, 0x1, -R8 ;  /* 0x000000011313c824 */ /* 0x000fe200078e0a08 */
[----:B------:R-:W-:Y:S04]  /*71f0*/  STL [R1+0x1324], R88 ;  /* 0x0013245801007387 */ /* 0x000fe80000100800 */
[----:B------:R-:W-:Y:S01]  /*7200*/  STL [R1+0x1328], R89 ;  /* 0x0013285901007387 */ /* 0x000fe20000100800 */
[----:B----4-:R-:W-:-:S03]  /*7210*/  ISETP.GE.AND P0, PT, R17, RZ, PT ;  /* 0x000000ff1100720c */ /* 0x010fc60003f06270 */
        /* <DEDUP_REMOVED lines=8> */
[----:B0-----:R-:W4:Y:S01]  /*72a0*/  LDL R92, [R1+0xfc8] ;  /* 0x000fc800015c7983 */ /* 0x001f220000100800 */
[C---:B------:R-:W-:Y:S02]  /*72b0*/  ISETP.GT.U32.AND P1, PT, R8.reuse, R64, PT ;  /* 0x000000400800720c */ /* 0x040fe40003f24070 */
[C---:B------:R-:W-:Y:S01]  /*72c0*/  ISETP.GT.U32.AND P4, PT, R8.reuse, R73, PT ;  /* 0x000000490800720c */ /* 0x040fe20003f84070 */
[----:B-1----:R-:W4:Y:S01]  /*72d0*/  LDL R91, [R1+0xfdc] ;  /* 0x000fdc00015b7983 */ /* 0x002f220000100800 */
[----:B------:R-:W-:-:S03]  /*72e0*/  ISETP.GT.U32.AND P2, PT, R8, R67, PT ;  /* 0x000000430800720c */ /* 0x000fc60003f44070 */
[----:B------:R-:W4:Y:S02]  /*72f0*/  LDL R86, [R1+0xfd8] ;  /* 0x000fd80001567983 */ /* 0x000f240000100800 */
[--C-:B------:R-:W-:Y:S02]  /*7300*/  @!P6 IMAD.IADD R68, R68, 0x1, -R8.reuse ;  /* 0x000000014444e824 */ /* 0x100fe400078e0a08 */
[--C-:B------:R-:W-:Y:S01]  /*7310*/  @!P3 IMAD.IADD R66, R66, 0x1, -R8.reuse ;  /* 0x000000014242b824 */ /* 0x100fe200078e0a08 */
[C---:B------:R-:W-:Y:S02]  /*7320*/  ISETP.GT.U32.AND P3, PT, R8.reuse, R72, PT ;  /* 0x000000480800720c */ /* 0x040fe40003f64070 */
[----:B------:R-:W-:Y:S01]  /*7330*/  ISETP.GT.U32.AND P6, PT, R8, R68, PT ;  /* 0x000000440800720c */ /* 0x000fe20003fc4070 */
[----:B------:R-:W-:Y:S01]  /*7340*/  @!P1 IMAD.IADD R64, R64, 0x1, -R8 ;  /* 0x0000000140409824 */ /* 0x000fe200078e0a08 */
[----:B------:R-:W-:-:S09]  /*7350*/  ISETP.GT.U32.AND P1, PT, R8, R69, PT ;  /* 0x000000450800720c */ /* 0x000fd20003f24070 */
[--C-:B------:R-:W-:Y:S02]  /*7360*/  @!P3 IMAD.IADD R72, R72, 0x1, -R8.reuse ;  /* 0x000000014848b824 */ /* 0x100fe400078e0a08 */
[--C-:B------:R-:W-:Y:S01]  /*7370*/  @!P6 IMAD.IADD R68, R68, 0x1, -R8.reuse ;  /* 0x000000014444e824 */ /* 0x100fe200078e0a08 */
[----:B------:R-:W-:Y:S01]  /*7380*/  ISETP.GE.AND P6, PT, R84, RZ, PT ;  /* 0x000000ff5400720c */ /* 0x000fe20003fc6270 */
[--C-:B------:R-:W-:Y:S01]  /*7390*/  @!P1 IMAD.IADD R69, R69, 0x1, -R8.reuse ;  /* 0x0000000145459824 */ /* 0x100fe200078e0a08 */
[----:B------:R-:W-:Y:S01]  /*73a0*/  ISETP.GE.AND P1, PT, R83, RZ, PT ;  /* 0x000000ff5300720c */ /* 0x000fe20003f26270 */
[----:B------:R-:W-:Y:S01]  /*73b0*/  IMAD.MOV.U32 R84, RZ, RZ, R63 ;  /* 0x000000ffff547224 */ /* 0x000fe200078e003f */
[----:B------:R-:W-:Y:S01]  /*73c0*/  IABS R14, R14 ;  /* 0x0000000e000e7213 */ /* 0x000fe20000000000 */
[----:B------:R-:W-:Y:S02]  /*73d0*/  @!P4 IMAD.IADD R73, R73, 0x1, -R8 ;  /* 0x000000014949c824 */ /* 0x000fe400078e0a08 */
[----:B------:R-:W-:-:S06]  /*73e0*/  IMAD.MOV.U32 R83, RZ, RZ, R64 ;  /* 0x000000ffff537224 */ /* 0x000fcc00078e0040 */
[----:B------:R-:W-:Y:S01]  /*73f0*/  @!P6 IMAD.MOV R84, RZ, RZ, -R84 ;  /* 0x000000ffff54e224 */ /* 0x000fe200078e0a54 */
[----:B------:R-:W-:Y:S01]  /*7400*/  ISETP.GT.U32.AND P6, PT, R8, R72, PT ;  /* 0x000000480800720c */ /* 0x000fe20003fc4070 */
[----:B------:R-:W-:-:S04]  /*7410*/  IMAD.HI.U32 R10, R9, R14, RZ ;  /* 0x0000000e090a7227 */ /* 0x000fc800078e00ff */
[----:B------:R-:W-:Y:S02]  /*7420*/  @!P2 IMAD.IADD R67, R67, 0x1, -R8 ;  /* 0x000000014343a824 */ /* 0x000fe400078e0a08 */
[----:B------:R-:W-:Y:S02]  /*7430*/  IMAD.MOV R10, RZ, RZ, -R10 ;  /* 0x000000ffff0a7224 */ /* 0x000fe400078e0a0a */
[----:B------:R-:W-:Y:S01]  /*7440*/  @!P1 IMAD.MOV R83, RZ, RZ, -R83 ;  /* 0x000000ffff539224 */ /* 0x000fe200078e0a53 */
[----:B------:R-:W-:Y:S01]  /*7450*/  STL [R1+0x1334], R84 ;  /* 0x0013345401007387 */ /* 0x000fe20000100800 */
[----:B------:R-:W-:Y:S02]  /*7460*/  IMAD R14, R8, R10, R14 ;  /* 0x0000000a080e7224 */ /* 0x000fe400078e020e */
[----:B------:R-:W-:Y:S01]  /*7470*/  @!P6 IMAD.IADD R72, R72, 0x1, -R8 ;  /* 0x000000014848e824 */ /* 0x000fe200078e0a08 */
[----:B------:R-:W-:Y:S01]  /*7480*/  STL [R1+0x1338], R83 ;  /* 0x0013385301007387 */ /* 0x000fe20000100800 */
[----:B------:R-:W-:Y:S01]  /*7490*/  VIADD R10, R0, 0xf9 ;  /* 0x000000f9000a7836 */ /* 0x000fe20000000000 */
[----:B------:R-:W-:-:S02]  /*74a0*/  ISETP.GT.U32.AND P6, PT, R8, R78, PT ;  /* 0x0000004e0800720c */ /* 0x000fc40003fc4070 */
[----:B------:R-:W-:-:S11]  /*74b0*/  ISETP.GT.U32.AND P1, PT, R8, R70, PT ;  /* 0x000000460800720c */ /* 0x000fd60003f24070 */
[--C-:B------:R-:W-:Y:S02]  /*74c0*/  @!P6 IMAD.IADD R78, R78, 0x1, -R8.reuse ;  /* 0x000000014e4ee824 */ /* 0x100fe400078e0a08 */
[----:B------:R-:W-:Y:S01]  /*74d0*/  @!P1 IMAD.IADD R70, R70, 0x1, -R8 ;  /* 0x0000000146469824 */ /* 0x000fe200078e0a08 */
[----:B------:R-:W-:-:S13]  /*74e0*/  ISETP.GT.U32.AND P1, PT, R8, R76, PT ;  /* 0x0000004c0800720c */ /* 0x000fda0003f24070 */
[----:B------:R-:W-:Y:S01]  /*74f0*/  @!P1 IMAD.IADD R76, R76, 0x1, -R8 ;  /* 0x000000014c4c9824 */ /* 0x000fe200078e0a08 */
[----:B--2---:R-:W-:Y:S01]  /*7500*/  ISETP.GE.AND P3, PT, R82, RZ, PT ;  /* 0x000000ff5200720c */ /* 0x004fe20003f66270 */
[----:B------:R-:W-:-:S04]  /*7510*/  IMAD.MOV.U32 R82, RZ, RZ, R65 ;  /* 0x000000ffff527224 */ /* 0x000fc800078e0041 */
[----:B------:R-:W-:Y:S01]  /*7520*/  @!P0 IMAD.MOV R82, RZ, RZ, -R82 ;  /* 0x000000ffff528224 */ /* 0x000fe200078e0a52 */
[----:B------:R-:W-:Y:S02]  /*7530*/  ISETP.GT.U32.AND P0, PT, R8, R71, PT ;  /* 0x000000470800720c */ /* 0x000fe40003f04070 */
[----:B---3--:R-:W-:Y:S01]  /*7540*/  ISETP.GE.AND P4, PT, R81, RZ, PT ;  /* 0x000000ff5100720c */ /* 0x008fe20003f86270 */
[----:B------:R-:W-:-:S10]  /*7550*/  IMAD.MOV.U32 R81, RZ, RZ, R66 ;  /* 0x000000ffff517224 */ /* 0x000fd400078e0042 */
[----:B------:R-:W-:Y:S01]  /*7560*/  @!P0 IMAD.IADD R71, R71, 0x1, -R8 ;  /* 0x0000000147478824 */ /* 0x000fe200078e0a08 */
[----:B------:R-:W-:Y:S01]  /*7570*/  ISETP.GT.U32.AND P0, PT, R8, R77, PT ;  /* 0x0000004d0800720c */ /* 0x000fe20003f04070 */
[----:B------:R-:W-:Y:S02]  /*7580*/  @!P5 IMAD.MOV R81, RZ, RZ, -R81 ;  /* 0x000000ffff51d224 */ /* 0x000fe400078e0a51 */
[----:B------:R-:W-:Y:S01]  /*7590*/  @!P3 IMAD.MOV R67, RZ, RZ, -R67 ;  /* 0x000000ffff43b224 */ /* 0x000fe200078e0a43 */
[----:B------:R-:W-:Y:S01]  /*75a0*/  STL [R1+0x133c], R82 ;  /* 0x00133c5201007387 */ /* 0x000fe20000100800 */
[----:B------:R-:W-:-:S03]  /*75b0*/  @!P4 IMAD.MOV R68, RZ, RZ, -R68 ;  /* 0x000000ffff44c224 */ /* 0x000fc600078e0a44 */
[----:B------:R-:W-:Y:S04]  /*75c0*/  STL [R1+0x1340], R81 ;  /* 0x0013405101007387 */ /* 0x000fe80000100800 */
[----:B------:R-:W-:Y:S01]  /*75d0*/  STL [R1+0x1344], R67 ;  /* 0x0013444301007387 */ /* 0x000fe20000100800 */
[----:B------:R-:W-:-:S03]  /*75e0*/  @!P0 IMAD.IADD R77, R77, 0x1, -R8 ;  /* 0x000000014d4d8824 */ /* 0x000fc600078e0a08 */
[----:B------:R0:W-:Y:S04]  /*75f0*/  STL [R1+0x1348], R0 ;  /* 0x0013480001007387 */ /* 0x0001e80000100800 */
[----:B------:R1:W-:Y:S04]  /*7600*/  STL [R1+0x1160], R10 ;  /* 0x0011600a01007387 */ /* 0x0003e80000100800 */
[----:B------:R-:W-:Y:S01]  /*7610*/  STL [R1+0x134c], R68 ;  /* 0x00134c4401007387 */ /* 0x000fe20000100800 */
[----:B----4-:R-:W-:Y:S01]  /*7620*/  ISETP.GE.AND P6, PT, R16, RZ, PT ;  /* 0x000000ff1000720c */ /* 0x010fe20003fc6270 */
[----:B0-----:R-:W0:Y:S01]  /*7630*/  LDC R0, c[0x0][0x3a0] ;  /* 0x0000e800ff007b82 */ /* 0x001e220000000800 */
[----:B------:R-:W-:Y:S01]  /*7640*/  ISETP.GE.AND P0, PT, R17, RZ, PT ;  /* 0x000000ff1100720c */ /* 0x000fe20003f06270 */
[----:B------:R-:W2:Y:S04]  /*7650*/  LDL R16, [R1+0x10cc] ;  /* 0x0010cc0001107983 */ /* 0x000ea80000100800 */
[----:B------:R-:W3:Y:S01]  /*7660*/  LDL R17, [R1+0x1088] ;  /* 0x0010880001117983 */ /* 0x000ee20000100800 */
[----:B------:R-:W-:-:S03]  /*7670*/  ISETP.GE.AND P1, PT, R85, RZ, PT ;  /* 0x000000ff5500720c */ /* 0x000fc60003f26270 */
[----:B------:R-:W4:Y:S01]  /*7680*/  LDL R85, [R1+0x1090] ;  /* 0x0010900001557983 */ /* 0x000f220000100800 */
[----:B------:R-:W-:-:S13]  /*7690*/  ISETP.GT.U32.AND P2, PT, R8, R74, PT ;  /* 0x0000004a0800720c */ /* 0x000fda0003f44070 */
[----:B------:R-:W-:Y:S01]  /*76a0*/  @!P2 IMAD.IADD R74, R74, 0x1, -R8 ;  /* 0x000000014a4aa824 */ /* 0x000fe200078e0a08 */
[----:B------:R-:W-:-:S13]  /*76b0*/  ISETP.GT.U32.AND P2, PT, R8, R69, PT ;  /* 0x000000450800720c */ /* 0x000fda0003f44070 */
[----:B------:R-:W-:Y:S01]  /*76c0*/  @!P2 IMAD.IADD R69, R69, 0x1, -R8 ;  /* 0x000000014545a824 */ /* 0x000fe200078e0a08 */
[C---:B------:R-:W-:Y:S02]  /*76d0*/  ISETP.GT.U32.AND P2, PT, R8.reuse, R80, PT ;  /* 0x000000500800720c */ /* 0x040fe40003f44070 */
[C---:B------:R-:W-:Y:S02]  /*76e0*/  ISETP.GT.U32.AND P4, PT, R8.reuse, R75, PT ;  /* 0x0000004b0800720c */ /* 0x040fe40003f84070 */
[C---:B------:R-:W-:Y:S02]  /*76f0*/  ISETP.GT.U32.AND P3, PT, R8.reuse, R73, PT ;  /* 0x000000490800720c */ /* 0x040fe40003f64070 */
[----:B------:R-:W-:-:S07]  /*7700*/  ISETP.GT.U32.AND P5, PT, R8, R74, PT ;  /* 0x0000004a0800720c */ /* 0x000fce0003fa4070 */
[----:B------:R-:W-:Y:S01]  /*7710*/  @!P2 IMAD.IADD R80, R80, 0x1, -R8 ;  /* 0x000000015050a824 */ /* 0x000fe200078e0a08 */
[----:B------:R-:W-:Y:S02]  /*7720*/  ISETP.GE.AND P2, PT, R92, RZ, PT ;  /* 0x000000ff5c00720c */ /* 0x000fe40003f46270 */
[----:B------:R-:W4:Y:S01]  /*7730*/  LDL R92, [R1+0x1050] ;  /* 0x00105000015c7983 */ /* 0x000f220000100800 */
[----:B------:R-:W-:Y:S01]  /*7740*/  @!P1 IMAD.MOV R72, RZ, RZ, -R72 ;  /* 0x000000ffff489224 */ /* 0x000fe200078e0a48 */
[----:B------:R-:W-:Y:S01]  /*7750*/  ISETP.GT.U32.AND P1, PT, R8, R77, PT ;  /* 0x0000004d0800720c */ /* 0x000fe20003f24070 */
[--C-:B------:R-:W-:Y:S01]  /*7760*/  @!P4 IMAD.IADD R75, R75, 0x1, -R8.reuse ;  /* 0x000000014b4bc824 */ /* 0x100fe200078e0a08 */
[----:B------:R-:W-:Y:S01]  /*7770*/  ISETP.GE.AND P4, PT, R91, RZ, PT ;  /* 0x000000ff5b00720c */ /* 0x000fe20003f86270 */
[--C-:B------:R-:W-:Y:S01]  /*7780*/  @!P3 IMAD.IADD R73, R73, 0x1, -R8.reuse ;  /* 0x000000014949b824 */ /* 0x100fe200078e0a08 */
[----:B------:R-:W4:Y:S01]  /*7790*/  LDL R91, [R1+0x1058] ;  /* 0x00105800015b7983 */ /* 0x000f220000100800 */
[--C-:B------:R-:W-:Y:S01]  /*77a0*/  @!P5 IMAD.IADD R74, R74, 0x1, -R8.reuse ;  /* 0x000000014a4ad824 */ /* 0x100fe200078e0a08 */
[----:B------:R-:W-:Y:S01]  /*77b0*/  ISETP.GE.AND P5, PT, R86, RZ, PT ;  /* 0x000000ff5600720c */ /* 0x000fe20003fa6270 */
[----:B------:R-:W-:Y:S01]  /*77c0*/  @!P0 IMAD.MOV R73, RZ, RZ, -R73 ;  /* 0x000000ffff498224 */ /* 0x000fe200078e0a49 */
[C---:B------:R-:W-:Y:S01]  /*77d0*/  ISETP.GT.U32.AND P0, PT, R8.reuse, R78, PT ;  /* 0x0000004e0800720c */ /* 0x040fe20003f04070 */
[----:B------:R-:W4:Y:S04]  /*77e0*/  LDL R86, [R1+0x104c] ;  /* 0x00104c0001567983 */ /* 0x000f280000100800 */
[----:B------:R-:W-:Y:S01]  /*77f0*/  @!P1 IMAD.IADD R77, R77, 0x1, -R8 ;  /* 0x000000014d4d9824 */ /* 0x000fe200078e0a08 */
[----:B------:R-:W-:Y:S01]  /*7800*/  ISETP.GT.U32.AND P1, PT, R8, R41, PT ;  /* 0x000000290800720c */ /* 0x000fe20003f24070 */
[----:B------:R-:W-:-:S02]  /*7810*/  @!P4 IMAD.MOV R70, RZ, RZ, -R70 ;  /* 0x000000ffff46c224 */ /* 0x000fc400078e0a46 */
[----:B------:R-:W-:Y:S02]  /*7820*/  @!P2 IMAD.MOV R71, RZ, RZ, -R71 ;  /* 0x000000ffff47a224 */ /* 0x000fe400078e0a47 */
[----:B------:R-:W-:Y:S02]  /*7830*/  @!P5 IMAD.MOV R69, RZ, RZ, -R69 ;  /* 0x000000ffff45d224 */ /* 0x000fe400078e0a45 */
[----:B------:R-:W-:Y:S01]  /*7840*/  @!P0 IMAD.IADD R78, R78, 0x1, -R8 ;  /* 0x000000014e4e8824 */ /* 0x000fe200078e0a08 */
[C---:B------:R-:W-:Y:S01]  /*7850*/  ISETP.GT.U32.AND P0, PT, R8.reuse, R42, PT ;  /* 0x0000002a0800720c */ /* 0x040fe20003f04070 */
[----:B------:R-:W-:Y:S01]  /*7860*/  @!P6 IMAD.MOV R74, RZ, RZ, -R74 ;  /* 0x000000ffff4ae224 */ /* 0x000fe200078e0a4a */
[----:B------:R-:W-:Y:S01]  /*7870*/  STL [R1+0x1350], R69 ;  /* 0x0013504501007387 */ /* 0x000fe20000100800 */
[----:B------:R-:W-:-:S03]  /*7880*/  ISETP.GT.U32.AND P2, PT, R8, R76, PT ;  /* 0x0000004c0800720c */ /* 0x000fc60003f44070 */
[----:B------:R-:W-:Y:S01]  /*7890*/  STL [R1+0x1354], R70 ;  /* 0x0013544601007387 */ /* 0x000fe20000100800 */
[----:B------:R-:W-:-:S03]  /*78a0*/  @!P1 IMAD.IADD R41, R41, 0x1, -R8 ;  /* 0x0000000129299824 */ /* 0x000fc600078e0a08 */
[----:B------:R-:W-:Y:S04]  /*78b0*/  STL [R1+0x1358], R71 ;  /* 0x0013584701007387 */ /* 0x000fe80000100800 */
[----:B------:R-:W-:Y:S04]  /*78c0*/  STL [R1+0x135c], R72 ;  /* 0x00135c4801007387 */ /* 0x000fe80000100800 */
[----:B------:R-:W-:Y:S04]  /*78d0*/  STL [R1+0x1360], R73 ;  /* 0x0013604901007387 */ /* 0x000fe80000100800 */
[----:B------:R-:W-:Y:S04]  /*78e0*/  STL [R1+0x1364], R74 ;  /* 0x0013644a01007387 */ /* 0x000fe80000100800 */
[----:B------:R0:W-:Y:S01]  /*78f0*/  STL [R1+0x1368], R9 ;  /* 0x0013680901007387 */ /* 0x0001e20000100800 */
[----:B------:R-:W-:-:S02]  /*7900*/  @!P0 IMAD.IADD R42, R42, 0x1, -R8 ;  /* 0x000000012a2a8824 */ /* 0x000fc400078e0a08 */
[----:B------:R-:W-:Y:S01]  /*7910*/  @!P2 IMAD.IADD R76, R76, 0x1, -R8 ;  /* 0x000000014c4ca824 */ /* 0x000fe200078e0a08 */
[----:B------:R-:W-:-:S13]  /*7920*/  ISETP.GT.U32.AND P2, PT, R8, R40, PT ;  /* 0x000000280800720c */ /* 0x000fda0003f44070 */
[----:B------:R-:W-:Y:S01]  /*7930*/  @!P2 IMAD.IADD R40, R40, 0x1, -R8 ;  /* 0x000000012828a824 */ /* 0x000fe200078e0a08 */
[----:B---3--:R-:W-:Y:S02]  /*7940*/  ISETP.GE.AND P1, PT, R17, RZ, PT ;  /* 0x000000ff1100720c */ /* 0x008fe40003f26270 */
[----:B------:R-:W3:Y:S01]  /*7950*/  LDL R17, [R1+0x113c] ;  /* 0x00113c0001117983 */ /* 0x000ee20000100800 */
[----:B--2---:R-:W-:-:S03]  /*7960*/  ISETP.GE.AND P0, PT, R16, RZ, PT ;  /* 0x000000ff1000720c */ /* 0x004fc60003f06270 */
[----:B------:R-:W2:Y:S01]  /*7970*/  LDL R16, [R1+0x1144] ;  /* 0x0011440001107983 */ /* 0x000ea20000100800 */
[----:B----4-:R-:W-:-:S03]  /*7980*/  ISETP.GE.AND P2, PT, R85, RZ, PT ;  /* 0x000000ff5500720c */ /* 0x010fc60003f46270 */
[----:B------:R-:W4:Y:S01]  /*7990*/  LDL R85, [R1+0x110c] ;  /* 0x00110c0001557983 */ /* 0x000f220000100800 */
[C---:B------:R-:W-:Y:S02]  /*79a0*/  ISETP.GT.U32.AND P4, PT, R8.reuse, R80, PT ;  /* 0x000000500800720c */ /* 0x040fe40003f84070 */
[----:B------:R-:W-:-:S11]  /*79b0*/  ISETP.GT.U32.AND P3, PT, R8, R79, PT ;  /* 0x0000004f0800720c */ /* 0x000fd60003f64070 */
[--C-:B------:R-:W-:Y:S01]  /*79c0*/  @!P4 IMAD.IADD R80, R80, 0x1, -R8.reuse ;  /* 0x000000015050c824 */ /* 0x100fe200078e0a08 */
[----:B------:R-:W-:Y:S01]  /*79d0*/  ISETP.GT.U32.AND P4, PT, R8, R5, PT ;  /* 0x000000050800720c */ /* 0x000fe20003f84070 */
[----:B------:R-:W-:-:S05]  /*79e0*/  @!P3 IMAD.IADD R79, R79, 0x1, -R8 ;  /* 0x000000014f4fb824 */ /* 0x000fca00078e0a08 */
[----:B------:R-:W-:-:S07]  /*79f0*/  ISETP.GT.U32.AND P5, PT, R8, R79, PT ;  /* 0x0000004f0800720c */ /* 0x000fce0003fa4070 */
[--C-:B------:R-:W-:Y:S01]  /*7a00*/  @!P4 IMAD.IADD R5, R5, 0x1, -R8.reuse ;  /* 0x000000010505c824 */ /* 0x100fe200078e0a08 */
[----:B------:R-:W-:Y:S02]  /*7a10*/  ISETP.GT.U32.AND P3, PT, R8, R75, PT ;  /* 0x0000004b0800720c */ /* 0x000fe40003f64070 */
[----:B------:R-:W-:Y:S02]  /*7a20*/  ISETP.GE.AND P4, PT, R92, RZ, PT ;  /* 0x000000ff5c00720c */ /* 0x000fe40003f86270 */
[----:B------:R-:W4:Y:S01]  /*7a30*/  LDL R92, [R1+0x10f8] ;  /* 0x0010f800015c7983 */ /* 0x000f220000100800 */
[----:B------:R-:W-:Y:S01]  /*7a40*/  @!P5 IMAD.IADD R79, R79, 0x1, -R8 ;  /* 0x000000014f4fd824 */ /* 0x000fe200078e0a08 */
[----:B------:R-:W-:Y:S02]  /*7a50*/  ISETP.GE.AND P5, PT, R91, RZ, PT ;  /* 0x000000ff5b00720c */ /* 0x000fe40003fa6270 */
[----:B------:R-:W4:Y:S07]  /*7a60*/  LDL R91, [R1+0x1108] ;  /* 0x00110800015b7983 */ /* 0x000f2e0000100800 */
[----:B------:R-:W-:Y:S01]  /*7a70*/  @!P4 IMAD.MOV R76, RZ, RZ, -R76 ;  /* 0x000000ffff4cc224 */ /* 0x000fe200078e0a4c */
[----:B------:R-:W-:Y:S01]  /*7a80*/  ISETP.GT.U32.AND P4, PT, R8, R40, PT ;  /* 0x000000280800720c */ /* 0x000fe20003f84070 */
[----:B------:R-:W-:Y:S01]  /*7a90*/  @!P3 IMAD.IADD R75, R75, 0x1, -R8 ;  /* 0x000000014b4bb824 */ /* 0x000fe200078e0a08 */
[----:B------:R-:W-:Y:S01]  /*7aa0*/  ISETP.GE.AND P3, PT, R86, RZ, PT ;  /* 0x000000ff5600720c */ /* 0x000fe20003f66270 */
[----:B------:R-:W-:Y:S01]  /*7ab0*/  @!P2 IMAD.MOV R77, RZ, RZ, -R77 ;  /* 0x000000ffff4da224 */ /* 0x000fe200078e0a4d */
[----:B------:R-:W-:Y:S01]  /*7ac0*/  ISETP.GT.U32.AND P2, PT, R8, R41, PT ;  /* 0x000000290800720c */ /* 0x000fe20003f44070 */
[----:B------:R-:W-:-:S08]  /*7ad0*/  @!P5 IMAD.MOV R80, RZ, RZ, -R80 ;  /* 0x000000ffff50d224 */ /* 0x000fd000078e0a50 */
[--C-:B------:R-:W-:Y:S01]  /*7ae0*/  @!P4 IMAD.IADD R40, R40, 0x1, -R8.reuse ;  /* 0x000000012828c824 */ /* 0x100fe200078e0a08 */
[C---:B------:R-:W-:Y:S01]  /*7af0*/  ISETP.GT.U32.AND P4, PT, R8.reuse, R47, PT ;  /* 0x0000002f0800720c */ /* 0x040fe20003f84070 */
[----:B------:R-:W-:Y:S01]  /*7b00*/  @!P3 IMAD.MOV R75, RZ, RZ, -R75 ;  /* 0x000000ffff4bb224 */ /* 0x000fe200078e0a4b */
[----:B------:R-:W4:Y:S01]  /*7b10*/  LDL R86, [R1+0x10c4] ;  /* 0x0010c40001567983 */ /* 0x000f220000100800 */
[--C-:B------:R-:W-:Y:S01]  /*7b20*/  @!P2 IMAD.IADD R41, R41, 0x1, -R8.reuse ;  /* 0x000000012929a824 */ /* 0x100fe200078e0a08 */
[C---:B------:R-:W-:Y:S02]  /*7b30*/  ISETP.GT.U32.AND P2, PT, R8.reuse, R48, PT ;  /* 0x000000300800720c */ /* 0x040fe40003f44070 */
[----:B------:R-:W-:Y:S01]  /*7b40*/  ISETP.GT.U32.AND P5, PT, R8, R5, PT ;  /* 0x000000050800720c */ /* 0x000fe20003fa4070 */
[----:B------:R-:W-:Y:S04]  /*7b50*/  STL [R1+0x136c], R75 ;  /* 0x00136c4b01007387 */ /* 0x000fe80000100800 */
[----:B------:R-:W-:Y:S02]  /*7b60*/  STL [R1+0x1370], R80 ;  /* 0x0013705001007387 */ /* 0x000fe40000100800 */
[----:B------:R-:W-:-:S02]  /*7b70*/  @!P4 IMAD.IADD R47, R47, 0x1, -R8 ;  /* 0x000000012f2fc824 */ /* 0x000fc400078e0a08 */
[----:B------:R-:W-:Y:S02]  /*7b80*/  STL [R1+0x1374], R76 ;  /* 0x0013744c01007387 */ /* 0x000fe40000100800 */
[--C-:B------:R-:W-:Y:S02]  /*7b90*/  @!P2 IMAD.IADD R48, R48, 0x1, -R8.reuse ;  /* 0x000000013030a824 */ /* 0x100fe400078e0a08 */
        /* <DEDUP_REMOVED lines=9> */
[----:B------:R-:W-:-:S13]  /*7c30*/  ISETP.GT.U32.AND P6, PT, R8, R4, PT ;  /* 0x000000040800720c */ /* 0x000fda0003fc4070 */
[----:B------:R-:W-:-:S05]  /*7c40*/  @!P6 IMAD.IADD R4, R4, 0x1, -R8 ;  /* 0x000000010404e824 */ /* 0x000fca00078e0a08 */
[----:B------:R-:W-:-:S13]  /*7c50*/  ISETP.GT.U32.AND P3, PT, R8, R4, PT ;  /* 0x000000040800720c */ /* 0x000fda0003f64070 */
[----:B------:R-:W-:Y:S01]  /*7c60*/  @!P3 IMAD.IADD R4, R4, 0x1, -R8 ;  /* 0x000000010404b824 */ /* 0x000fe200078e0a08 */
[C---:B------:R-:W-:Y:S01]  /*7c70*/  ISETP.GT.U32.AND P3, PT, R8.reuse, R45, PT ;  /* 0x0000002d0800720c */ /* 0x040fe20003f64070 */
[----:B------:R-:W-:Y:S01]  /*7c80*/  @!P0 IMAD.MOV R79, RZ, RZ, -R79 ;  /* 0x000000ffff4f8224 */ /* 0x000fe200078e0a4f */
[C---:B------:R-:W-:Y:S02]  /*7c90*/  ISETP.GT.U32.AND P0, PT, R8.reuse, R44, PT ;  /* 0x0000002c0800720c */ /* 0x040fe40003f04070 */
[----:B-1----:R-:W-:Y:S02]  /*7ca0*/  IABS R10, R10 ;  /* 0x0000000a000a7213 */ /* 0x002fe40000000000 */
[----:B------:R-:W-:-:S07]  /*7cb0*/  ISETP.GT.U32.AND P6, PT, R8, R43, PT ;  /* 0x0000002b0800720c */ /* 0x000fce0003fc4070 */
[----:B------:R-:W-:Y:S01]  /*7cc0*/  @!P3 IMAD.IADD R45, R45, 0x1, -R8 ;  /* 0x000000012d2db824 */ /* 0x000fe200078e0a08 */
[----:B------:R-:W-:Y:S01]  /*7cd0*/  ISETP.GE.AND P3, PT, R92, RZ, PT ;  /* 0x000000ff5c00720c */ /* 0x000fe20003f66270 */
[----:B------:R-:W-:Y:S01]  /*7ce0*/  IMAD.HI.U32 R63, R9, R10, RZ ;  /* 0x0000000a093f7227 */ /* 0x000fe200078e00ff */
[----:B------:R-:W4:Y:S03]  /*7cf0*/  LDL R92, [R1+0x1164] ;  /* 0x00116400015c7983 */ /* 0x000f260000100800 */
[----:B------:R-:W-:Y:S02]  /*7d00*/  IMAD.MOV.U32 R64, RZ, RZ, R40 ;  /* 0x000000ffff407224 */ /* 0x000fe400078e0028 */
[----:B------:R-:W-:Y:S02]  /*7d10*/  IMAD.MOV R63, RZ, RZ, -R63 ;  /* 0x000000ffff3f7224 */ /* 0x000fe400078e0a3f */
[----:B------:R-:W-:Y:S01]  /*7d20*/  @!P0 IMAD.IADD R44, R44, 0x1, -R8 ;  /* 0x000000012c2c8824 */ /* 0x000fe200078e0a08 */
[----:B------:R-:W-:-:S03]  /*7d30*/  ISETP.GE.AND P0, PT, R91, RZ, PT ;  /* 0x000000ff5b00720c */ /* 0x000fc60003f06270 */
[----:B------:R-:W-:Y:S01]  /*7d40*/  @!P3 IMAD.MOV R64, RZ, RZ, -R64 ;  /* 0x000000ffff40b224 */ /* 0x000fe200078e0a40 */
[C---:B------:R-:W-:Y:S01]  /*7d50*/  ISETP.GT.U32.AND P3, PT, R8.reuse, R46, PT ;  /* 0x0000002e0800720c */ /* 0x040fe20003f64070 */
[C---:B------:R-:W-:Y:S01]  /*7d60*/  IMAD R10, R8.reuse, R63, R10 ;  /* 0x0000003f080a7224 */ /* 0x040fe200078e020a */
[----:B------:R-:W4:Y:S01]  /*7d70*/  LDL R91, [R1+0x1168] ;  /* 0x00116800015b7983 */ /* 0x000f220000100800 */
[----:B------:R-:W-:Y:S02]  /*7d80*/  IMAD.MOV.U32 R63, RZ, RZ, R41 ;  /* 0x000000ffff3f7224 */ /* 0x000fe400078e0029 */
[----:B------:R-:W-:Y:S02]  /*7d90*/  @!P6 IMAD.IADD R43, R43, 0x1, -R8 ;  /* 0x000000012b2be824 */ /* 0x000fe400078e0a08 */
[----:B------:R-:W-:Y:S01]  /*7da0*/  @!P5 IMAD.MOV R63, RZ, RZ, -R63 ;  /* 0x000000ffff3fd224 */ /* 0x000fe200078e0a3f */
[C---:B------:R-:W-:Y:S02]  /*7db0*/  ISETP.GT.U32.AND P5, PT, R8.reuse, R47, PT ;  /* 0x0000002f0800720c */ /* 0x040fe40003fa4070 */
[----:B------:R-:W-:-:S03]  /*7dc0*/  ISETP.GT.U32.AND P6, PT, R8, R43, PT ;  /* 0x0000002b0800720c */ /* 0x000fc60003fc4070 */
[----:B------:R-:W-:Y:S01]  /*7dd0*/  @!P3 IMAD.IADD R46, R46, 0x1, -R8 ;  /* 0x000000012e2eb824 */ /* 0x000fe200078e0a08 */
[----:B------:R-:W-:Y:S01]  /*7de0*/  ISETP.GT.U32.AND P3, PT, R8, R53, PT ;  /* 0x000000350800720c */ /* 0x000fe20003f64070 */
[----:B------:R-:W-:-:S04]  /*7df0*/  IMAD.MOV.U32 R65, RZ, RZ, R5 ;  /* 0x000000ffff417224 */ /* 0x000fc800078e0005 */
[----:B------:R-:W-:Y:S02]  /*7e00*/  @!P0 IMAD.MOV R65, RZ, RZ, -R65 ;  /* 0x000000ffff418224 */ /* 0x000fe400078e0a41 */
[--C-:B------:R-:W-:Y:S01]  /*7e10*/  @!P5 IMAD.IADD R47, R47, 0x1, -R8.reuse ;  /* 0x000000012f2fd824 */ /* 0x100fe200078e0a08 */
[----:B------:R-:W-:Y:S01]  /*7e20*/  ISETP.GT.U32.AND P5, PT, R8, R54, PT ;  /* 0x000000360800720c */ /* 0x000fe20003fa4070 */
[--C-:B------:R-:W-:Y:S01]  /*7e30*/  @!P6 IMAD.IADD R43, R43, 0x1, -R8.reuse ;  /* 0x000000012b2be824 */ /* 0x100fe200078e0a08 */
[----:B------:R-:W-:Y:S02]  /*7e40*/  ISETP.GE.AND P6, PT, R86, RZ, PT ;  /* 0x000000ff5600720c */ /* 0x000fe40003fc6270 */
[----:B------:R-:W-:Y:S01]  /*7e50*/  ISETP.GT.U32.AND P0, PT, R8, R45, PT ;  /* 0x0000002d0800720c */ /* 0x000fe20003f04070 */
[----:B------:R-:W4:Y:S01]  /*7e60*/  LDL R86, [R1+0x1140] ;  /* 0x0011400001567983 */ /* 0x000f220000100800 */
[----:B------:R-:W-:-:S07]  /*7e70*/  @!P3 IMAD.IADD R53, R53, 0x1, -R8 ;  /* 0x000000013535b824 */ /* 0x000fce00078e0a08 */
[----:B------:R-:W-:-:S04]  /*7e80*/  @!P5 IMAD.IADD R54, R54, 0x1, -R8 ;  /* 0x000000013636d824 */ /* 0x000fc800078e0a08 */
        /* <DEDUP_REMOVED lines=9> */
[----:B------:R-:W-:Y:S01]  /*7f20*/  @!P1 IMAD.MOV R78, RZ, RZ, -R78 ;  /* 0x000000ffff4e9224 */ /* 0x000fe200078e0a4e */
[----:B------:R-:W-:-:S13]  /*7f30*/  ISETP.GT.U32.AND P1, PT, R8, R42, PT ;  /* 0x0000002a0800720c */ /* 0x000fda0003f24070 */
[----:B------:R-:W-:Y:S01]  /*7f40*/  @!P1 IMAD.IADD R42, R42, 0x1, -R8 ;  /* 0x000000012a2a9824 */ /* 0x000fe200078e0a08 */
[----:B------:R-:W-:-:S03]  /*7f50*/  ISETP.GT.U32.AND P1, PT, R8, R49, PT ;  /* 0x000000310800720c */ /* 0x000fc60003f24070 */
[----:B------:R-:W-:-:S10]  /*7f60*/  @!P4 IMAD.MOV R42, RZ, RZ, -R42 ;  /* 0x000000ffff2ac224 */ /* 0x000fd400078e0a2a */
[----:B------:R-:W-:Y:S01]  /*7f70*/  @!P1 IMAD.IADD R49, R49, 0x1, -R8 ;  /* 0x0000000131319824 */ /* 0x000fe200078e0a08 */
[C---:B------:R-:W-:Y:S02]  /*7f80*/  ISETP.GT.U32.AND P1, PT, R8.reuse, R44, PT ;  /* 0x0000002c0800720c */ /* 0x040fe40003f24070 */
[C---:B------:R-:W-:Y:S01]  /*7f90*/  ISETP.GT.U32.AND P4, PT, R8.reuse, R48, PT ;  /* 0x000000300800720c */ /* 0x040fe20003f84070 */
[----:B------:R-:W-:Y:S01]  /*7fa0*/  @!P2 IMAD.MOV R43, RZ, RZ, -R43 ;  /* 0x000000ffff2ba224 */ /* 0x000fe200078e0a2b */
[----:B------:R-:W-:Y:S01]  /*7fb0*/  ISETP.GT.U32.AND P2, PT, R8, R62, PT ;  /* 0x0000003e0800720c */ /* 0x000fe20003f44070 */
[----:B------:R-:W-:-:S08]  /*7fc0*/  IMAD.MOV.U32 R66, RZ, RZ, R4 ;  /* 0x000000ffff427224 */ /* 0x000fd000078e0004 */
[--C-:B------:R-:W-:Y:S01]  /*7fd0*/  @!P1 IMAD.IADD R44, R44, 0x1, -R8.reuse ;  /* 0x000000012c2c9824 */ /* 0x100fe200078e0a08 */
[----:B------:R-:W-:Y:S01]  /*7fe0*/  ISETP.GT.U32.AND P1, PT, R8, R51, PT ;  /* 0x000000330800720c */ /* 0x000fe20003f24070 */
[----:B------:R-:W-:Y:S01]  /*7ff0*/  @!P4 IMAD.IADD R48, R48, 0x1, -R8 ;  /* 0x000000013030c824 */ /* 0x000fe200078e0a08 */
[C---:B------:R-:W-:Y:S01]  /*8000*/  ISETP.GT.U32.AND P4, PT, R8.reuse, R55, PT ;  /* 0x000000370800720c */ /* 0x040fe20003f84070 */
[----:B------:R-:W-:Y:S01]  /*8010*/  @!P6 IMAD.MOV R66, RZ, RZ, -R66 ;  /* 0x000000ffff42e224 */ /* 0x000fe200078e0a42 */
[----:B------:R-:W-:Y:S01]  /*8020*/  ISETP.GT.U32.AND P6, PT, R8, R49, PT ;  /* 0x000000310800720c */ /* 0x000fe20003fc4070 */
[----:B------:R-:W-:-:S08]  /*8030*/  @!P2 IMAD.IADD R62, R62, 0x1, -R8 ;  /* 0x000000013e3ea824 */ /* 0x000fd000078e0a08 */
[----:B------:R-:W-:Y:S01]  /*8040*/  @!P1 IMAD.IADD R51, R51, 0x1, -R8 ;  /* 0x0000000133339824 */ /* 0x000fe200078e0a08 */
[----:B------:R-:W-:Y:S02]  /*8050*/  ISETP.GE.AND P1, PT, R92, RZ, PT ;  /* 0x000000ff5c00720c */ /* 0x000fe40003f26270 */
[----:B------:R-:W-:Y:S01]  /*8060*/  ISETP.GE.AND P2, PT, R91, RZ, PT ;  /* 0x000000ff5b00720c */ /* 0x000fe20003f46270 */
[----:B------:R-:W-:Y:S01]  /*8070*/  @!P3 IMAD.MOV R48, RZ, RZ, -R48 ;  /* 0x000000ffff30b224 */ /* 0x000fe200078e0a30 */
[C---:B------:R-:W-:Y:S01]  /*8080*/  ISETP.GT.U32.AND P3, PT, R8.reuse, R54, PT ;  /* 0x000000360800720c */ /* 0x040fe20003f64070 */
[--C-:B------:R-:W-:Y:S01]  /*8090*/  @!P4 IMAD.IADD R55, R55, 0x1, -R8.reuse ;  /* 0x000000013737c824 */ /* 0x100fe200078e0a08 */
[----:B------:R-:W-:Y:S01]  /*80a0*/  ISETP.GT.U32.AND P4, PT, R8, R62, PT ;  /* 0x0000003e0800720c */ /* 0x000fe20003f84070 */
[----:B------:R-:W-:-:S06]  /*80b0*/  @!P6 IMAD.IADD R49, R49, 0x1, -R8 ;  /* 0x000000013131e824 */ /* 0x000fcc00078e0a08 */
[----:B------:R-:W-:Y:S01]  /*80c0*/  @!P1 IMAD.MOV R46, RZ, RZ, -R46 ;  /* 0x000000ffff2e9224 */ /* 0x000fe200078e0a2e */
[C---:B------:R-:W-:Y:S01]  /*80d0*/  ISETP.GT.U32.AND P1, PT, R8.reuse, R52, PT ;  /* 0x000000340800720c */ /* 0x040fe20003f24070 */
[----:B------:R-:W-:Y:S01]  /*80e0*/  @!P5 IMAD.MOV R49, RZ, RZ, -R49 ;  /* 0x000000ffff31d224 */ /* 0x000fe200078e0a31 */
[C---:B------:R-:W-:Y:S01]  /*80f0*/  ISETP.GT.U32.AND P5, PT, R8.reuse, R56, PT ;  /* 0x000000380800720c */ /* 0x040fe20003fa4070 */
[----:B------:R-:W-:Y:S01]  /*8100*/  @!P2 IMAD.MOV R45, RZ, RZ, -R45 ;  /* 0x000000ffff2da224 */ /* 0x000fe200078e0a2d */
[C---:B------:R-:W-:Y:S01]  /*8110*/  ISETP.GT.U32.AND P2, PT, R8.reuse, R51, PT ;  /* 0x000000330800720c */ /* 0x040fe20003f44070 */
[----:B------:R-:W-:Y:S01]  /*8120*/  @!P0 IMAD.MOV R47, RZ, RZ, -R47 ;  /* 0x000000ffff2f8224 */ /* 0x000fe200078e0a2f */
[----:B------:R-:W-:Y:S01]  /*8130*/  ISETP.GT.U32.AND P0, PT, R8, R53, PT ;  /* 0x000000350800720c */ /* 0x000fe20003f04070 */
[--C-:B------:R-:W-:Y:S01]  /*8140*/  @!P3 IMAD.IADD R54, R54, 0x1, -R8.reuse ;  /* 0x000000013636b824 */ /* 0x100fe200078e0a08 */
[----:B------:R-:W-:Y:S01]  /*8150*/  ISETP.GT.U32.AND P3, PT, R8, R61, PT ;  /* 0x0000003d0800720c */ /* 0x000fe20003f64070 */
[----:B------:R-:W-:Y:S01]  /*8160*/  @!P4 IMAD.IADD R62, R62, 0x1, -R8 ;  /* 0x000000013e3ec824 */ /* 0x000fe200078e0a08 */
[----:B------:R-:W-:-:S03]  /*8170*/  ISETP.GT.U32.AND P4, PT, R8, R57, PT ;  /* 0x000000390800720c */ /* 0x000fc60003f84070 */
[--C-:B------:R-:W-:Y:S01]  /*8180*/  @!P1 IMAD.IADD R52, R52, 0x1, -R8.reuse ;  /* 0x0000000134349824 */ /* 0x100fe200078e0a08 */
[----:B------:R-:W-:Y:S01]  /*8190*/  ISETP.GE.AND P6, PT, R86, RZ, PT ;  /* 0x000000ff5600720c */ /* 0x000fe20003fc6270 */
[--C-:B------:R-:W-:Y:S01]  /*81a0*/  @!P5 IMAD.IADD R56, R56, 0x1, -R8.reuse ;  /* 0x000000013838d824 */ /* 0x100fe200078e0a08 */
[C---:B------:R-:W-:Y:S01]  /*81b0*/  ISETP.GT.U32.AND P1, PT, R8.reuse, R59, PT ;  /* 0x0000003b0800720c */ /* 0x040fe20003f24070 */
[--C-:B------:R-:W-:Y:S01]  /*81c0*/  @!P2 IMAD.IADD R51, R51, 0x1, -R8.reuse ;  /* 0x000000013333a824 */ /* 0x100fe200078e0a08 */
[C---:B------:R-:W-:Y:S01]  /*81d0*/  ISETP.GT.U32.AND P2, PT, R8.reuse, R58, PT ;  /* 0x0000003a0800720c */ /* 0x040fe20003f44070 */
[--C-:B------:R-:W-:Y:S01]  /*81e0*/  @!P0 IMAD.IADD R53, R53, 0x1, -R8.reuse ;  /* 0x0000000135358824 */ /* 0x100fe200078e0a08 */
[C---:B------:R-:W-:Y:S01]  /*81f0*/  ISETP.GT.U32.AND P0, PT, R8.reuse, R60, PT ;  /* 0x0000003c0800720c */ /* 0x040fe20003f04070 */
[--C-:B------:R-:W-:Y:S01]  /*8200*/  @!P3 IMAD.IADD R61, R61, 0x1, -R8.reuse ;  /* 0x000000013d3db824 */ /* 0x100fe200078e0a08 */
[----:B------:R-:W-:Y:S01]  /*8210*/  ISETP.GT.U32.AND P3, PT, R8, R56, PT ;  /* 0x000000380800720c */ /* 0x000fe20003f64070 */
[----:B------:R-:W-:-:S04]  /*8220*/  @!P4 IMAD.IADD R57, R57, 0x1, -R8 ;  /* 0x000000013939c824 */ /* 0x000fc800078e0a08 */
[----:B------:R-:W-:Y:S01]  /*8230*/  @!P6 IMAD.MOV R44, RZ, RZ, -R44 ;  /* 0x000000ffff2ce224 */ /* 0x000fe200078e0a2c */
[----:B------:R-:W-:Y:S01]  /*8240*/  ISETP.GT.U32.AND P6, PT, R8, R55, PT ;  /* 0x000000370800720c */ /* 0x000fe20003fc4070 */
[--C-:B------:R-:W-:Y:S01]  /*8250*/  @!P1 IMAD.IADD R59, R59, 0x1, -R8.reuse ;  /* 0x000000013b3b9824 */ /* 0x100fe200078e0a08 */
[----:B------:R-:W-:Y:S01]  /*8260*/  ISETP.GE.AND P1, PT, R36, RZ, PT ;  /* 0x000000ff2400720c */ /* 0x000fe20003f26270 */
[--C-:B------:R-:W-:Y:S01]  /*8270*/  @!P2 IMAD.IADD R58, R58, 0x1, -R8.reuse ;  /* 0x000000013a3aa824 */ /* 0x100fe200078e0a08 */
[----:B------:R-:W-:Y:S01]  /*8280*/  ISETP.GE.AND P2, PT, R93, RZ, PT ;  /* 0x000000ff5d00720c */ /* 0x000fe20003f46270 */
[--C-:B------:R-:W-:Y:S01]  /*8290*/  @!P0 IMAD.IADD R60, R60, 0x1, -R8.reuse ;  /* 0x000000013c3c8824 */ /* 0x100fe200078e0a08 */
[----:B------:R-:W-:Y:S01]  /*82a0*/  ISETP.GE.AND P0, PT, R35, RZ, PT ;  /* 0x000000ff2300720c */ /* 0x000fe20003f06270 */
[----:B------:R-:W-:Y:S01]  /*82b0*/  @!P3 IMAD.IADD R56, R56, 0x1, -R8 ;  /* 0x000000013838b824 */ /* 0x000fe200078e0a08 */
[----:B------:R-:W-:-:S05]  /*82c0*/  ISETP.GT.U32.AND P3, PT, R8, R2, PT ;  /* 0x000000020800720c */ /* 0x000fca0003f64070 */
[----:B------:R-:W-:Y:S02]  /*82d0*/  @!P6 IMAD.IADD R55, R55, 0x1, -R8 ;  /* 0x000000013737e824 */ /* 0x000fe400078e0a08 */
[----:B------:R-:W-:Y:S01]  /*82e0*/  @!P1 IMAD.MOV R54, RZ, RZ, -R54 ;  /* 0x000000ffff369224 */ /* 0x000fe200078e0a36 */
[C---:B------:R-:W-:Y:S01]  /*82f0*/  ISETP.GT.U32.AND P1, PT, R8.reuse, R61, PT ;  /* 0x0000003d0800720c */ /* 0x040fe20003f24070 */
[----:B------:R-:W-:Y:S01]  /*8300*/  @!P2 IMAD.MOV R53, RZ, RZ, -R53 ;  /* 0x000000ffff35a224 */ /* 0x000fe200078e0a35 */
[C---:B------:R-:W-:Y:S01]  /*8310*/  ISETP.GT.U32.AND P2, PT, R8.reuse, R60, PT ;  /* 0x0000003c0800720c */ /* 0x040fe20003f44070 */
[----:B------:R-:W-:Y:S01]  /*8320*/  @!P0 IMAD.MOV R55, RZ, RZ, -R55 ;  /* 0x000000ffff378224 */ /* 0x000fe200078e0a37 */
[----:B------:R-:W-:Y:S01]  /*8330*/  ISETP.GT.U32.AND P0, PT, R8, R50, PT ;  /* 0x000000320800720c */ /* 0x000fe20003f04070 */
[----:B------:R-:W-:Y:S01]  /*8340*/  @!P3 IMAD.IADD R2, R2, 0x1, -R8 ;  /* 0x000000010202b824 */ /* 0x000fe200078e0a08 */
[----:B------:R-:W-:-:S07]  /*8350*/  ISETP.GE.AND P3, PT, R30, RZ, PT ;  /* 0x000000ff1e00720c */ /* 0x000fce0003f66270 */
[--C-:B------:R-:W-:Y:S01]  /*8360*/  @!P1 IMAD.IADD R61, R61, 0x1, -R8.reuse ;  /* 0x000000013d3d9824 */ /* 0x100fe200078e0a08 */
[----:B------:R-:W-:Y:S01]  /*8370*/  ISETP.GE.AND P1, PT, R32, RZ, PT ;  /* 0x000000ff2000720c */ /* 0x000fe20003f26270 */
[--C-:B------:R-:W-:Y:S01]  /*8380*/  @!P2 IMAD.IADD R60, R60, 0x1, -R8.reuse ;  /* 0x000000013c3ca824 */ /* 0x100fe200078e0a08 */
[----:B------:R-:W-:Y:S01]  /*8390*/  ISETP.GE.AND P2, PT, R33, RZ, PT ;  /* 0x000000ff2100720c */ /* 0x000fe20003f46270 */
[----:B------:R-:W-:Y:S01]  /*83a0*/  @!P0 IMAD.IADD R50, R50, 0x1, -R8 ;  /* 0x0000000132328824 */ /* 0x000fe200078e0a08 */
[----:B------:R-:W-:Y:S01]  /*83b0*/  ISETP.GE.AND P0, PT, R31, RZ, PT ;  /* 0x000000ff1f00720c */ /* 0x000fe20003f06270 */
[----:B------:R-:W-:Y:S01]  /*83c0*/  @!P3 IMAD.MOV R60, RZ, RZ, -R60 ;  /* 0x000000ffff3cb224 */ /* 0x000fe200078e0a3c */
[----:B------:R-:W-:-:S13]  /*83d0*/  ISETP.GT.U32.AND P3, PT, R8, R7, PT ;  /* 0x000000070800720c */ /* 0x000fda0003f64070 */
[----:B------:R-:W-:Y:S01]  /*83e0*/  @!P3 IMAD.IADD R7, R7, 0x1, -R8 ;  /* 0x000000010707b824 */ /* 0x000fe200078e0a08 */
[----:B------:R-:W-:Y:S01]  /*83f0*/  ISETP.GE.AND P3, PT, R25, RZ, PT ;  /* 0x000000ff1900720c */ /* 0x000fe20003f66270 */
[C---:B0-----:R-:W-:Y:S02]  /*8400*/  VIADD R5, R0.reuse, 0xffffffff ;  /* 0xffffffff00057836 */ /* 0x041fe40000000000 */
[----:B------:R-:W-:Y:S01]  /*8410*/  VIADD R4, R0, 0xfffffff7 ;  /* 0xfffffff700047836 */ /* 0x000fe20000000000 */
[----:B---3--:R-:W-:Y:S02]  /*8420*/  ISETP.GE.AND P5, PT, R17, RZ, PT ;  /* 0x000000ff1100720c */ /* 0x008fe40003fa6270 */
[----:B--2---:R-:W-:-:S11]  /*8430*/  ISETP.GE.AND P4, PT, R16, RZ, PT ;  /* 0x000000ff1000720c */ /* 0x004fd60003f86270 */
[----:B------:R-:W-:Y:S01]  /*8440*/  @!P5 IMAD.MOV R51, RZ, RZ, -R51 ;  /* 0x000000ffff33d224 */ /* 0x000fe200078e0a33 */
[C---:B------:R-:W-:Y:S01]  /*8450*/  ISETP.GT.U32.AND P5, PT, R8.reuse, R57, PT ;  /* 0x000000390800720c */ /* 0x040fe20003fa4070 */
[----:B------:R-:W-:Y:S01]  /*8460*/  @!P4 IMAD.MOV R52, RZ, RZ, -R52 ;  /* 0x000000ffff34c224 */ /* 0x000fe200078e0a34 */
[----:B------:R-:W-:Y:S02]  /*8470*/  ISETP.GT.U32.AND P4, PT, R8, R58, PT ;  /* 0x0000003a0800720c */ /* 0x000fe40003f84070 */
[----:B----4-:R-:W-:-:S09]  /*8480*/  ISETP.GE.AND P6, PT, R85, RZ, PT ;  /* 0x000000ff5500720c */ /* 0x010fd20003fc6270 */
[--C-:B------:R-:W-:Y:S01]  /*8490*/  @!P5 IMAD.IADD R57, R57, 0x1, -R8.reuse ;  /* 0x000000013939d824 */ /* 0x100fe200078e0a08 */
[----:B------:R-:W-:Y:S01]  /*84a0*/  ISETP.GT.U32.AND P5, PT, R8, R3, PT ;  /* 0x000000030800720c */ /* 0x000fe20003fa4070 */
[----:B------:R-:W-:Y:S01]  /*84b0*/  @!P4 IMAD.IADD R58, R58, 0x1, -R8 ;  /* 0x000000013a3ac824 */ /* 0x000fe200078e0a08 */
[C---:B------:R-:W-:Y:S01]  /*84c0*/  ISETP.GT.U32.AND P4, PT, R8.reuse, R6, PT ;  /* 0x000000060800720c */ /* 0x040fe20003f84070 */
[----:B------:R-:W-:Y:S01]  /*84d0*/  @!P6 IMAD.MOV R62, RZ, RZ, -R62 ;  /* 0x000000ffff3ee224 */ /* 0x000fe200078e0a3e */
[----:B------:R-:W-:-:S09]  /*84e0*/  ISETP.GT.U32.AND P6, PT, R8, R59, PT ;  /* 0x0000003b0800720c */ /* 0x000fd20003fc4070 */
[--C-:B------:R-:W-:Y:S01]  /*84f0*/  @!P5 IMAD.IADD R3, R3, 0x1, -R8.reuse ;  /* 0x000000010303d824 */ /* 0x100fe200078e0a08 */
[----:B------:R-:W-:Y:S01]  /*8500*/  ISETP.GE.AND P5, PT, R29, RZ, PT ;  /* 0x000000ff1d00720c */ /* 0x000fe20003fa6270 */
[--C-:B------:R-:W-:Y:S02]  /*8510*/  @!P4 IMAD.IADD R6, R6, 0x1, -R8.reuse ;  /* 0x000000010606c824 */ /* 0x100fe400078e0a08 */
[----:B------:R-:W-:Y:S01]  /*8520*/  @!P6 IMAD.IADD R59, R59, 0x1, -R8 ;  /* 0x000000013b3be824 */ /* 0x000fe200078e0a08 */
[----:B------:R-:W-:Y:S01]  /*8530*/  ISETP.GE.AND P6, PT, R34, RZ, PT ;  /* 0x000000ff2200720c */ /* 0x000fe20003fc6270 */
[----:B------:R-:W-:Y:S01]  /*8540*/  @!P1 IMAD.MOV R58, RZ, RZ, -R58 ;  /* 0x000000ffff3a9224 */ /* 0x000fe200078e0a3a */
[C---:B------:R-:W-:Y:S02]  /*8550*/  ISETP.GT.U32.AND P1, PT, R8.reuse, R6, PT ;  /* 0x000000060800720c */ /* 0x040fe40003f24070 */
[----:B------:R-:W-:-:S05]  /*8560*/  ISETP.GT.U32.AND P4, PT, R8, R50, PT ;  /* 0x000000320800720c */ /* 0x000fca0003f84070 */
[----:B------:R-:W-:Y:S01]  /*8570*/  @!P5 IMAD.MOV R61, RZ, RZ, -R61 ;  /* 0x000000ffff3dd224 */ /* 0x000fe200078e0a3d */
[C---:B------:R-:W-:Y:S01]  /*8580*/  ISETP.GT.U32.AND P5, PT, R8.reuse, R37, PT ;  /* 0x000000250800720c */ /* 0x040fe20003fa4070 */
[----:B------:R-:W-:Y:S01]  /*8590*/  @!P2 IMAD.MOV R57, RZ, RZ, -R57 ;  /* 0x000000ffff39a224 */ /* 0x000fe200078e0a39 */
[----:B------:R-:W-:Y:S01]  /*85a0*/  ISETP.GT.U32.AND P2, PT, R8, R3, PT ;  /* 0x000000030800720c */ /* 0x000fe20003f44070 */
[----:B------:R-:W-:Y:S01]  /*85b0*/  @!P0 IMAD.MOV R59, RZ, RZ, -R59 ;  /* 0x000000ffff3b8224 */ /* 0x000fe200078e0a3b */
[----:B------:R-:W-:Y:S01]  /*85c0*/  ISETP.GE.AND P0, PT, R28, RZ, PT ;  /* 0x000000ff1c00720c */ /* 0x000fe20003f06270 */
[----:B------:R-:W-:Y:S01]  /*85d0*/  @!P6 IMAD.MOV R56, RZ, RZ, -R56 ;  /* 0x000000ffff38e224 */ /* 0x000fe200078e0a38 */
[----:B------:R-:W-:Y:S01]  /*85e0*/  ISETP.GT.U32.AND P6, PT, R8, R2, PT ;  /* 0x000000020800720c */ /* 0x000fe20003fc4070 */
[--C-:B------:R-:W-:Y:S01]  /*85f0*/  @!P1 IMAD.IADD R6, R6, 0x1, -R8.reuse ;  /* 0x0000000106069824 */ /* 0x100fe200078e0a08 */
[----:B------:R-:W-:Y:S01]  /*8600*/  ISETP.GE.AND P1, PT, R26, RZ, PT ;  /* 0x000000ff1a00720c */ /* 0x000fe20003f26270 */
[----:B------:R-:W-:-:S04]  /*8610*/  @!P4 IMAD.IADD R50, R50, 0x1, -R8 ;  /* 0x000000013232c824 */ /* 0x000fc800078e0a08 */
[--C-:B------:R-:W-:Y:S02]  /*8620*/  @!P5 IMAD.IADD R37, R37, 0x1, -R8.reuse ;  /* 0x000000012525d824 */ /* 0x100fe400078e0a08 */
[----:B------:R-:W-:Y:S02]  /*8630*/  @!P2 IMAD.IADD R3, R3, 0x1, -R8 ;  /* 0x000000010303a824 */ /* 0x000fe400078e0a08 */
[----:B------:R-:W-:Y:S01]  /*8640*/  @!P0 IMAD.MOV R50, RZ, RZ, -R50 ;  /* 0x000000ffff328224 */ /* 0x000fe200078e0a32 */
[C---:B------:R-:W-:Y:S01]  /*8650*/  ISETP.GT.U32.AND P0, PT, R8.reuse, R37, PT ;  /* 0x000000250800720c */ /* 0x040fe20003f04070 */
[----:B------:R-:W-:Y:S01]  /*8660*/  @!P3 IMAD.MOV R6, RZ, RZ, -R6 ;  /* 0x000000ffff06b224 */ /* 0x000fe200078e0a06 */
[C---:B------:R-:W-:Y:S02]  /*8670*/  ISETP.GT.U32.AND P5, PT, R8.reuse, R7, PT ;  /* 0x000000070800720c */ /* 0x040fe40003fa4070 */
[----:B------:R-:W-:Y:S01]  /*8680*/  ISETP.GT.U32.AND P3, PT, R8, R38, PT ;  /* 0x000000260800720c */ /* 0x000fe20003f64070 */
[----:B------:R-:W-:-:S02]  /*8690*/  IMAD.MOV.U32 R41, RZ, RZ, R3 ;  /* 0x000000ffff297224 */ /* 0x000fc400078e0003 */
[----:B------:R-:W-:Y:S02]  /*86a0*/  @!P6 IMAD.IADD R2, R2, 0x1, -R8 ;  /* 0x000000010202e824 */ /* 0x000fe400078e0a08 */
[----:B------:R-:W-:Y:S01]  /*86b0*/  @!P1 IMAD.MOV R41, RZ, RZ, -R41 ;  /* 0x000000ffff299224 */ /* 0x000fe200078e0a29 */
[----:B------:R-:W-:Y:S01]  /*86c0*/  ISETP.GE.AND P1, PT, R23, RZ, PT ;  /* 0x000000ff1700720c */ /* 0x000fe20003f26270 */
[----:B------:R-:W-:Y:S02]  /*86d0*/  IMAD.MOV.U32 R9, RZ, RZ, R2 ;  /* 0x000000ffff097224 */ /* 0x000fe400078e0002 */
[----:B------:R-:W-:Y:S02]  /*86e0*/  VIADD R2, R0, 0xffffffef ;  /* 0xffffffef00027836 */ /* 0x000fe40000000000 */
[--C-:B------:R-:W-:Y:S02]  /*86f0*/  @!P0 IMAD.IADD R37, R37, 0x1, -R8.reuse ;  /* 0x0000000125258824 */ /* 0x100fe400078e0a08 */
[--C-:B------:R-:W-:Y:S01]  /*8700*/  @!P5 IMAD.IADD R7, R7, 0x1, -R8.reuse ;  /* 0x000000010707d824 */ /* 0x100fe200078e0a08 */
[----:B------:R-:W-:Y:S01]  /*8710*/  ISETP.GE.U32.AND P5, PT, R2, 0x7fffff70, PT ;  /* 0x7fffff700200780c */ /* 0x000fe20003fa6070 */
[----:B------:R-:W-:-:S02]  /*8720*/  @!P3 IMAD.IADD R38, R38, 0x1, -R8 ;  /* 0x000000012626b824 */ /* 0x000fc400078e0a08 */
[----:B------:R-:W-:Y:S02]  /*8730*/  VIADD R2, R0, 0xffffffe7 ;  /* 0xffffffe700027836 */ /* 0x000fe40000000000 */
[----:B------:R-:W-:Y:S01]  /*8740*/  IMAD.MOV.U32 R0, RZ, RZ, R37 ;  /* 0x000000ffff007224 */ /* 0x000fe200078e0025 */
[----:B------:R-:W-:-:S03]  /*8750*/  ISETP.GT.U32.AND P3, PT, R8, R38, PT ;  /* 0x000000260800720c */ /* 0x000fc60003f64070 */
[----:B------:R-:W-:Y:S01]  /*8760*/  @!P1 IMAD.MOV R0, RZ, RZ, -R0 ;  /* 0x000000ffff009224 */ /* 0x000fe200078e0a00 */
[----:B------:R-:W-:-:S09]  /*8770*/  ISETP.GT.U32.AND P1, PT, R8, R13, PT ;  /* 0x0000000d0800720c */ /* 0x000fd20003f24070 */
[----:B------:R-:W-:Y:S01]  /*8780*/  @!P3 IMAD.IADD R38, R38, 0x1, -R8 ;  /* 0x000000012626b824 */ /* 0x000fe200078e0a08 */
[----:B------:R-:W-:-:S03]  /*8790*/  ISETP.GT.U32.AND P3, PT, R8, R12, PT ;  /* 0x0000000c0800720c */ /* 0x000fc60003f64070 */
[----:B------:R-:W-:-:S05]  /*87a0*/  @!P1 IMAD.IADD R13, R13, 0x1, -R8 ;  /* 0x000000010d0d9824 */ /* 0x000fca00078e0a08 */
[----:B------:R-:W-:-:S05]  /*87b0*/  ISETP.GT.U32.AND P1, PT, R8, R13, PT ;  /* 0x0000000d0800720c */ /* 0x000fca0003f24070 */
[----:B------:R-:W-:-:S05]  /*87c0*/  @!P3 IMAD.IADD R12, R12, 0x1, -R8 ;  /* 0x000000010c0cb824 */ /* 0x000fca00078e0a08 */
[----:B------:R-:W-:-:S03]  /*87d0*/  ISETP.GT.U32.AND P3, PT, R8, R12, PT ;  /* 0x0000000c0800720c */ /* 0x000fc60003f64070 */
[----:B------:R-:W-:Y:S01]  /*87e0*/  @!P1 IMAD.IADD R13, R13, 0x1, -R8 ;  /* 0x000000010d0d9824 */ /* 0x000fe200078e0a08 */
[----:B------:R-:W-:-:S09]  /*87f0*/  ISETP.GT.U32.AND P1, PT, R8, R15, PT ;  /* 0x0000000f0800720c */ /* 0x000fd20003f24070 */
[----:B------:R-:W-:Y:S01]  /*8800*/  @!P3 IMAD.IADD R12, R12, 0x1, -R8 ;  /* 0x000000010c0cb824 */ /* 0x000fe200078e0a08 */
[----:B------:R-:W-:-:S03]  /*8810*/  ISETP.GT.U32.AND P3, PT, R8, R14, PT ;  /* 0x0000000e0800720c */ /* 0x000fc60003f64070 */
[----:B------:R-:W-:-:S05]  /*8820*/  @!P1 IMAD.IADD R15, R15, 0x1, -R8 ;  /* 0x000000010f0f9824 */ /* 0x000fca00078e0a08 */
[----:B------:R-:W-:-:S05]  /*8830*/  ISETP.GT.U32.AND P1, PT, R8, R15, PT ;  /* 0x0000000f0800720c */ /* 0x000fca0003f24070 */
[--C-:B------:R-:W-:Y:S01]  /*8840*/  @!P3 IMAD.IADD R14, R14, 0x1, -R8.reuse ;  /* 0x000000010e0eb824 */ /* 0x100fe200078e0a08 */
[----:B------:R-:W-:Y:S02]  /*8850*/  ISETP.GE.AND P3, PT, R11, RZ, PT ;  /* 0x000000ff0b00720c */ /* 0x000fe40003f66270 */
[----:B------:R-:W-:Y:S02]  /*8860*/  ISETP.GE.U32.AND P4, PT, R5, 0x7fffff80, PT ;  /* 0x7fffff800500780c */ /* 0x000fe40003f86070 */
[----:B------:R-:W-:Y:S02]  /*8870*/  ISETP.GE.U32.AND P6, PT, R4, 0x7fffff78, PT ;  /* 0x7fffff780400780c */ /* 0x000fe40003fc6070 */
[----:B------:R-:W0:Y:S01]  /*8880*/  LDC.64 R4, c[0x0][0x3a8] ;  /* 0x0000ea00ff047b82 */ /* 0x000e220000000a00 */
[----:B------:R-:W-:Y:S01]  /*8890*/  @!P1 IMAD.IADD R15, R15, 0x1, -R8 ;  /* 0x000000010f0f9824 */ /* 0x000fe200078e0a08 */
[----:B------:R-:W-:Y:S02]  /*88a0*/  ISETP.GT.U32.AND P1, PT, R8, R10, PT ;  /* 0x0000000a0800720c */ /* 0x000fe40003f24070 */
[----:B------:R-:W-:-:S03]  /*88b0*/  ISETP.GE.AND P2, PT, R27, RZ, PT ;  /* 0x000000ff1b00720c */ /* 0x000fc60003f46270 */
[----:B------:R-:W-:Y:S01]  /*88c0*/  @!P3 IMAD.MOV R38, RZ, RZ, -R38 ;  /* 0x000000ffff26b224 */ /* 0x000fe200078e0a26 */
[----:B------:R-:W-:Y:S01]  /*88d0*/  ISETP.GT.U32.AND P3, PT, R8, R14, PT ;  /* 0x0000000e0800720c */ /* 0x000fe20003f64070 */
[----:B------:R-:W-:-:S06]  /*88e0*/  IMAD R3, R39, UR4, RZ ;  /* 0x0000000427037c24 */ /* 0x000fcc000f8e02ff */
[--C-:B------:R-:W-:Y:S02]  /*88f0*/  @!P1 IMAD.IADD R10, R10, 0x1, -R8.reuse ;  /* 0x000000010a0a9824 */ /* 0x100fe400078e0a08 */
[----:B------:R-:W-:Y:S01]  /*8900*/  @!P2 IMAD.MOV R9, RZ, RZ, -R9 ;  /* 0x000000ffff09a224 */ /* 0x000fe200078e0a09 */
[----:B------:R-:W-:Y:S02]  /*8910*/  ISETP.GE.U32.AND P0, PT, R2, 0x7fffff68, PT ;  /* 0x7fffff680200780c */ /* 0x000fe40003f06070 */
[----:B------:R-:W-:Y:S01]  /*8920*/  ISETP.GT.U32.AND P1, PT, R8, R10, PT ;  /* 0x0000000a0800720c */ /* 0x000fe20003f24070 */
[----:B------:R-:W-:Y:S01]  /*8930*/  @!P3 IMAD.IADD R14, R14, 0x1, -R8 ;  /* 0x000000010e0eb824 */ /* 0x000fe200078e0a08 */
[----:B------:R-:W-:Y:S01]  /*8940*/  STL [R1+0x1c0], R9 ;  /* 0x0001c00901007387 */ /* 0x000fe20000100800 */
[----:B------:R-:W-:-:S03]  /*8950*/  IADD3 R2, P3, PT, R3, UR12, RZ ;  /* 0x0000000c03027c10 */ /* 0x000fc6000ff7e0ff */
[----:B------:R1:W-:Y:S01]  /*8960*/  STL [R1+0x1bc], R6 ;  /* 0x0001bc0601007387 */ /* 0x0003e20000100800 */
[----:B------:R-:W-:Y:S01]  /*8970*/  LEA.HI.X.SX32 R3, R3, UR13, 0x1, P3 ;  /* 0x0000000d03037c11 */ /* 0x000fe200098f0eff */
[----:B------:R-:W-:Y:S02]  /*8980*/  IMAD.MOV.U32 R40, RZ, RZ, R7 ;  /* 0x000000ffff287224 */ /* 0x000fe400078e0007 */
[C---:B0-----:R-:W-:Y:S02]  /*8990*/  IMAD R7, R4.reuse, 0x3, RZ ;  /* 0x0000000304077824 */ /* 0x041fe400078e02ff */
[----:B-1----:R-:W-:Y:S01]  /*89a0*/  IMAD.SHL.U32 R6, R4, 0x2, RZ ;  /* 0x0000000204067824 */ /* 0x002fe200078e00ff */
[----:B------:R-:W-:Y:S04]  /*89b0*/  STL [R1+0x1b8], R0 ;  /* 0x0001b80001007387 */ /* 0x000fe80000100800 */
[----:B------:R-:W-:Y:S01]  /*89c0*/  IADD3 R76, P3, PT, R6, R2, RZ ;  /* 0x00000002064c7210 */ /* 0x000fe20007f7e0ff */
[----:B------:R-:W-:-:S04]  /*89d0*/  @!P1 IMAD.IADD R10, R10, 0x1, -R8 ;  /* 0x000000010a0a9824 */ /* 0x000fc800078e0a08 */
[----:B------:R0:W-:Y:S01]  /*89e0*/  STL [R1+0x1e0], R76 ;  /* 0x0001e04c01007387 */ /* 0x0001e20000100800 */
[----:B------:R-:W-:Y:S01]  /*89f0*/  LEA.HI.X.SX32 R6, R6, R3, 0x1, P3 ;  /* 0x0000000306067211 */ /* 0x000fe200018f0eff */
[----:B------:R-:W-:Y:S01]  /*8a00*/  IMAD.SHL.U32 R37, R4, 0x4, RZ ;  /* 0x0000000404257824 */ /* 0x000fe200078e00ff */
[----:B0-----:R-:W-:-:S05]  /*8a10*/  IADD3 R76, P1, PT, R7, R2, RZ ;  /* 0x00000002074c7210 */ /* 0x001fca0007f3e0ff */
[----:B------:R0:W-:Y:S01]  /*8a20*/  STL [R1+0x1e8], R76 ;  /* 0x0001e84c01007387 */ /* 0x0001e20000100800 */
[----:B------:R-:W-:-:S03]  /*8a30*/  IMAD R85, R4, 0x5, RZ ;  /* 0x0000000504557824 */ /* 0x000fc600078e02ff */
[----:B0-----:R0:W5:Y:S04]  /*8a40*/  LDL.LU R76, [R1+0x1374] ;  /* 0x00137400014c7983 */ /* 0x0011680000300800 */
[----:B------:R1:W-:Y:S01]  /*8a50*/  STL [R1+0x1dc], R6 ;  /* 0x0001dc0601007387 */ /* 0x0003e20000100800 */
[----:B------:R-:W-:Y:S01]  /*8a60*/  IMAD R80, R4, 0x6, RZ ;  /* 0x0000000604507824 */ /* 0x000fe200078e02ff */
[----:B-1----:R-:W-:-:S05]  /*8a70*/  IADD3 R6, P3, PT, R37, R2, RZ ;  /* 0x0000000225067210 */ /* 0x002fca0007f7e0ff */
[----:B------:R1:W-:Y:S01]  /*8a80*/  STL [R1+0x1f0], R6 ;  /* 0x0001f00601007387 */ /* 0x0003e20000100800 */
[-C--:B------:R-:W-:Y:S02]  /*8a90*/  LEA.HI.X.SX32 R37, R37, R3.reuse, 0x1, P3 ;  /* 0x0000000325257211 */ /* 0x080fe400018f0eff */
[----:B-1----:R-:W-:Y:S02]  /*8aa0*/  LEA.HI.X.SX32 R6, R7, R3, 0x1, P1 ;  /* 0x0000000307067211 */ /* 0x002fe400008f0eff */
[----:B------:R-:W-:-:S03]  /*8ab0*/  IADD3 R7, P1, PT, R85, R2, RZ ;  /* 0x0000000255077210 */ /* 0x000fc60007f3e0ff */
[----:B------:R1:W-:Y:S04]  /*8ac0*/  STL [R1+0x1e4], R6 ;  /* 0x0001e40601007387 */ /* 0x0003e80000100800 */
[----:B------:R2:W-:Y:S01]  /*8ad0*/  STL [R1+0x1f8], R7 ;  /* 0x0001f80701007387 */ /* 0x0005e20000100800 */
[----:B-1----:R-:W-:Y:S02]  /*8ae0*/  IADD3 R6, P3, PT, R80, R2, RZ ;  /* 0x0000000250067210 */ /* 0x002fe40007f7e0ff */
[-C--:B--2---:R-:W-:Y:S01]  /*8af0*/  LEA.HI.X.SX32 R7, R85, R3.reuse, 0x1, P1 ;  /* 0x0000000355077211 */ /* 0x084fe200008f0eff */
[----:B------:R-:W-:Y:S01]  /*8b00*/  IMAD R85, R4, 0x7, RZ ;  /* 0x0000000704557824 */ /* 0x000fe200078e02ff */
[----:B------:R1:W-:Y:S01]  /*8b10*/  STL [R1+0x1ec], R37 ;  /* 0x0001ec2501007387 */ /* 0x0003e20000100800 */
[----:B------:R-:W-:-:S03]  /*8b20*/  LEA.HI.X.SX32 R80, R80, R3, 0x1, P3 ;  /* 0x0000000350507211 */ /* 0x000fc600018f0eff */
[----:B------:R2:W-:Y:S04]  /*8b30*/  STL [R1+0x200], R6 ;  /* 0x0002000601007387 */ /* 0x0005e80000100800 */
[----:B------:R-:W-:Y:S01]  /*8b40*/  STL [R1+0x1f4], R7 ;  /* 0x0001f40701007387 */ /* 0x000fe20000100800 */
[----:B-1----:R-:W-:Y:S01]  /*8b50*/  IMAD.SHL.U32 R37, R4, 0x8, RZ ;  /* 0x0000000804257824 */ /* 0x002fe200078e00ff */
[----:B--2---:R-:W-:-:S05]  /*8b60*/  IADD3 R6, P1, PT, R85, R2, RZ ;  /* 0x0000000255067210 */ /* 0x004fca0007f3e0ff */
[----:B------:R1:W-:Y:S01]  /*8b70*/  STL [R1+0x208], R6 ;  /* 0x0002080601007387 */ /* 0x0003e20000100800 */
[----:B------:R-:W-:-:S03]  /*8b80*/  LEA.HI.X.SX32 R85, R85, R3, 0x1, P1 ;  /* 0x0000000355557211 */ /* 0x000fc600008f0eff */
[----:B------:R2:W-:Y:S01]  /*8b90*/  STL [R1+0x1fc], R80 ;  /* 0x0001fc5001007387 */ /* 0x0005e20000100800 */
[----:B-1----:R-:W-:Y:S01]  /*8ba0*/  IMAD R6, R4, 0x9, RZ ;  /* 0x0000000904067824 */ /* 0x002fe200078e02ff */
[----:B--2---:R-:W-:-:S05]  /*8bb0*/  IADD3 R80, P3, PT, R37, R2, RZ ;  /* 0x0000000225507210 */ /* 0x004fca0007f7e0ff */
[----:B------:R1:W-:Y:S01]  /*8bc0*/  STL [R1+0x210], R80 ;  /* 0x0002105001007387 */ /* 0x0003e20000100800 */
[----:B------:R-:W-:Y:S01]  /*8bd0*/  LEA.HI.X.SX32 R37, R37, R3, 0x1, P3 ;  /* 0x0000000325257211 */ /* 0x000fe200018f0eff */
[----:B------:R-:W-:Y:S02]  /*8be0*/  IMAD R75, R4, 0xa, RZ ;  /* 0x0000000a044b7824 */ /* 0x000fe400078e02ff */
[----:B-1----:R0:W5:Y:S04]  /*8bf0*/  LDL.LU R80, [R1+0x1370] ;  /* 0x0013700001507983 */ /* 0x0021680000300800 */
[----:B------:R1:W-:Y:S02]  /*8c00*/  STL [R1+0x204], R85 ;  /* 0x0002045501007387 */ /* 0x0003e40000100800 */
[----:B-1----:R-:W-:-:S05]  /*8c10*/  IADD3 R85, P1, PT, R6, R2, RZ ;  /* 0x0000000206557210 */ /* 0x002fca0007f3e0ff */
[----:B------:R-:W-:Y:S04]  /*8c20*/  STL [R1+0x218], R85 ;  /* 0x0002185501007387 */ /* 0x000fe80000100800 */
[----:B------:R1:W-:Y:S01]  /*8c30*/  STL [R1+0x20c], R37 ;  /* 0x00020c2501007387 */ /* 0x0003e20000100800 */
[----:B------:R-:W-:Y:S01]  /*8c40*/  IMAD R89, R4, 0xb, RZ ;  /* 0x0000000b04597824 */ /* 0x000fe200078e02ff */
[----:B-1----:R-:W-:-:S05]  /*8c50*/  IADD3 R37, P3, PT, R75, R2, RZ ;  /* 0x000000024b257210 */ /* 0x002fca0007f7e0ff */
[----:B------:R1:W-:Y:S01]  /*8c60*/  STL [R1+0x220], R37 ;  /* 0x0002202501007387 */ /* 0x0003e20000100800 */
[-C--:B------:R-:W-:Y:S02]  /*8c70*/  LEA.HI.X.SX32 R75, R75, R3.reuse, 0x1, P3 ;  /* 0x000000034b4b7211 */ /* 0x080fe400018f0eff */
[----:B-1----:R-:W-:Y:S01]  /*8c80*/  LEA.HI.X.SX32 R37, R6, R3, 0x1, P1 ;  /* 0x0000000306257211 */ /* 0x002fe200008f0eff */
[----:B------:R-:W-:-:S04]  /*8c90*/  IMAD R6, R4, 0xc, RZ ;  /* 0x0000000c04067824 */ /* 0x000fc800078e02ff */
[----:B------:R1:W-:Y:S02]  /*8ca0*/  STL [R1+0x214], R37 ;  /* 0x0002142501007387 */ /* 0x0003e40000100800 */
[----:B-1----:R-:W-:-:S05]  /*8cb0*/  IADD3 R37, P1, PT, R89, R2, RZ ;  /* 0x0000000259257210 */ /* 0x002fca0007f3e0ff */
[----:B------:R-:W-:Y:S01]  /*8cc0*/  STL [R1+0x228], R37 ;  /* 0x0002282501007387 */ /* 0x000fe20000100800 */
[----:B------:R-:W-:-:S03]  /*8cd0*/  LEA.HI.X.SX32 R89, R89, R3, 0x1, P1 ;  /* 0x0000000359597211 */ /* 0x000fc600008f0eff */
[----:B------:R1:W-:Y:S01]  /*8ce0*/  STL [R1+0x21c], R75 ;  /* 0x00021c4b01007387 */ /* 0x0003e20000100800 */
[----:B------:R-:W-:Y:S01]  /*8cf0*/  IMAD R9, R4, 0xd, RZ ;  /* 0x0000000d04097824 */ /* 0x000fe200078e02ff */
[----:B-1----:R-:W-:-:S05]  /*8d00*/  IADD3 R75, P3, PT, R6, R2, RZ ;  /* 0x00000002064b7210 */ /* 0x002fca0007f7e0ff */
[----:B------:R1:W-:Y:S01]  /*8d10*/  STL [R1+0x230], R75 ;  /* 0x0002304b01007387 */ /* 0x0003e20000100800 */
[----:B------:R-:W-:Y:S01]  /*8d20*/  LEA.HI.X.SX32 R6, R6, R3, 0x1, P3 ;  /* 0x0000000306067211 */ /* 0x000fe200018f0eff */
[C---:B------:R-:W-:Y:S02]  /*8d30*/  IMAD R74, R4.reuse, 0xe, RZ ;  /* 0x0000000e044a7824 */ /* 0x040fe400078e02ff */
[----:B-1----:R0:W5:Y:S04]  /*8d40*/  LDL.LU R75, [R1+0x136c] ;  /* 0x00136c00014b7983 */ /* 0x0021680000300800 */
[----:B------:R1:W-:Y:S01]  /*8d50*/  STL [R1+0x224], R89 ;  /* 0x0002245901007387 */ /* 0x0003e20000100800 */
[----:B------:R-:W-:Y:S01]  /*8d60*/  IMAD R88, R4, 0xf, RZ ;  /* 0x0000000f04587824 */ /* 0x000fe200078e02ff */
[----:B-1----:R-:W-:-:S05]  /*8d70*/  IADD3 R89, P1, PT, R9, R2, RZ ;  /* 0x0000000209597210 */ /* 0x002fca0007f3e0ff */
[----:B------:R-:W-:Y:S01]  /*8d80*/  STL [R1+0x238], R89 ;  /* 0x0002385901007387 */ /* 0x000fe20000100800 */
[----:B------:R-:W-:-:S03]  /*8d90*/  LEA.HI.X.SX32 R9, R9, R3, 0x1, P1 ;  /* 0x0000000309097211 */ /* 0x000fc600008f0eff */
[----:B------:R1:W-:Y:S02]  /*8da0*/  STL [R1+0x22c], R6 ;  /* 0x00022c0601007387 */ /* 0x0003e40000100800 */
[----:B-1----:R-:W-:-:S05]  /*8db0*/  IADD3 R6, P3, PT, R74, R2, RZ ;  /* 0x000000024a067210 */ /* 0x002fca0007f7e0ff */
[----:B------:R1:W-:Y:S01]  /*8dc0*/  STL [R1+0x240], R6 ;  /* 0x0002400601007387 */ /* 0x0003e20000100800 */
[----:B------:R-:W-:-:S03]  /*8dd0*/  LEA.HI.X.SX32 R74, R74, R3, 0x1, P3 ;  /* 0x000000034a4a7211 */ /* 0x000fc600018f0eff */
[----:B------:R2:W-:Y:S01]  /*8de0*/  STL [R1+0x234], R9 ;  /* 0x0002340901007387 */ /* 0x0005e20000100800 */
[----:B-1----:R-:W-:Y:S01]  /*8df0*/  IMAD.SHL.U32 R6, R4, 0x10, RZ ;  /* 0x0000001004067824 */ /* 0x002fe200078e00ff */
[----:B--2---:R-:W-:-:S05]  /*8e00*/  IADD3 R9, P1, PT, R88, R2, RZ ;  /* 0x0000000258097210 */ /* 0x004fca0007f3e0ff */
[----:B------:R1:W-:Y:S01]  /*8e10*/  STL [R1+0x248], R9 ;  /* 0x0002480901007387 */ /* 0x0003e20000100800 */
[----:B------:R-:W-:Y:S01]  /*8e20*/  LEA.HI.X.SX32 R88, R88, R3, 0x1, P1 ;  /* 0x0000000358587211 */ /* 0x000fe200008f0eff */
[----:B------:R-:W-:Y:S02]  /*8e30*/  IMAD R73, R4, 0x11, RZ ;  /* 0x0000001104497824 */ /* 0x000fe400078e02ff */
[----:B-1----:R-:W2:Y:S04]  /*8e40*/  LDL.LU R9, [R1+0x1368] ;  /* 0x0013680001097983 */ /* 0x002ea80000300800 */
[----:B------:R1:W-:Y:S02]  /*8e50*/  STL [R1+0x23c], R74 ;  /* 0x00023c4a01007387 */ /* 0x0003e40000100800 */
        /* <DEDUP_REMOVED lines=15> */
[----:B-1----:R-:W-:Y:S01]  /*8f50*/  IMAD R6, R4, 0x14, RZ ;  /* 0x0000001404067824 */ /* 0x002fe200078e02ff */
[----:B---3--:R-:W-:-:S05]  /*8f60*/  IADD3 R73, P1, PT, R87, R2, RZ ;  /* 0x0000000257497210 */ /* 0x008fca0007f3e0ff */
[----:B------:R1:W-:Y:S01]  /*8f70*/  STL [R1+0xa88], R73 ;  /* 0x000a884901007387 */ /* 0x0003e20000100800 */
[----:B------:R-:W-:Y:S01]  /*8f80*/  LEA.HI.X.SX32 R87, R87, R3, 0x1, P1 ;  /* 0x0000000357577211 */ /* 0x000fe200008f0eff */
[----:B------:R-:W-:Y:S02]  /*8f90*/  IMAD R90, R4, 0x15, RZ ;  /* 0x00000015045a7824 */ /* 0x000fe400078e02ff */
[----:B-1----:R0:W5:Y:S04]  /*8fa0*/  LDL.LU R73, [R1+0x1360] ;  /* 0x0013600001497983 */ /* 0x0021680000300800 */
        /* <DEDUP_REMOVED lines=110> */
[----:B-1----:R-:W3:Y:S04]  /*9690*/  LDL.LU R0, [R1+0x1348] ;  /* 0x0013480001007983 */ /* 0x002ee80000300800 */
        /* <DEDUP_REMOVED lines=11> */
[----:B----4-:R-:W-:-:S05]  /*9750*/  IADD3 R34, P1, PT, R35, R2, RZ ;  /* 0x0000000223227210 */ /* 0x010fca0007f3e0ff */
        /* <DEDUP_REMOVED lines=112> */
[----:B------:R-:W-:Y:S02]  /*9e60*/  IMAD R25, R4, 0x42, RZ ;  /* 0x0000004204197824 */ /* 0x000fe400078e02ff */
[----:B-1----:R0:W5:Y:S04]  /*9e70*/  LDL.LU R19, [R1+0x1330] ;  /* 0x0013300001137983 */ /* 0x0021680000300800 */
[----:B------:R1:W-:Y:S01]  /*9e80*/  STL [R1+0xbe4], R27 ;  /* 0x000be41b01007387 */ /* 0x0003e20000100800 */
[----:B------:R-:W-:Y:S02]  /*9e90*/  ISETP.GE.AND P2, PT, R24, RZ, PT ;  /* 0x000000ff1800720c */ /* 0x000fe40003f46270 */
[----:B-1----:R-:W-:Y:S01]  /*9ea0*/  IADD3 R27, P1, PT, R39, R2, RZ ;  /* 0x00000002271b7210 */ /* 0x002fe20007f3e0ff */
[----:B------:R-:W-:-:S04]  /*9eb0*/  IMAD R24, R4, 0x43, RZ ;  /* 0x0000004304187824 */ /* 0x000fc800078e02ff */
[----:B------:R-:W-:Y:S04]  /*9ec0*/  STL [R1+0xbf8], R27 ;  /* 0x000bf81b01007387 */ /* 0x000fe80000100800 */
[----:B------:R1:W-:Y:S02]  /*9ed0*/  STL [R1+0xbec], R6 ;  /* 0x000bec0601007387 */ /* 0x0003e40000100800 */
[----:B-1----:R-:W-:Y:S02]  /*9ee0*/  IADD3 R6, P3, PT, R25, R2, RZ ;  /* 0x0000000219067210 */ /* 0x002fe40007f7e0ff */
[-C--:B------:R-:W-:Y:S01]  /*9ef0*/  LEA.HI.X.SX32 R25, R39, R3.reuse, 0x1, P1 ;  /* 0x0000000327197211 */ /* 0x080fe200008f0eff */
[----:B------:R-:W-:Y:S02]  /*9f00*/  IMAD R39, R4, 0x42, RZ ;  /* 0x0000004204277824 */ /* 0x000fe400078e02ff */
[----:B------:R1:W-:Y:S04]  /*9f10*/  STL [R1+0xc00], R6 ;  /* 0x000c000601007387 */ /* 0x0003e80000100800 */
[----:B------:R4:W-:Y:S01]  /*9f20*/  STL [R1+0xbf4], R25 ;  /* 0x000bf41901007387 */ /* 0x0009e20000100800 */
[----:B------:R-:W-:Y:S01]  /*9f30*/  LEA.HI.X.SX32 R39, R39, R3, 0x1, P3 ;  /* 0x0000000327277211 */ /* 0x000fe200018f0eff */
[----:B------:R-:W-:-:S02]  /*9f40*/  @!P2 IMAD.MOV R40, RZ, RZ, -R40 ;  /* 0x000000ffff28a224 */ /* 0x000fc400078e0a28 */
[----:B-1----:R-:W-:Y:S01]  /*9f50*/  IMAD R6, R4, 0x44, RZ ;  /* 0x0000004404067824 */ /* 0x002fe200078e02ff */
[----:B----4-:R-:W-:Y:S02]  /*9f60*/  IADD3 R25, P1, PT, R24, R2, RZ ;  /* 0x0000000218197210 */ /* 0x010fe40007f3e0ff */
[----:B------:R-:W-:-:S03]  /*9f70*/  ISETP.NE.U32.AND P2, PT, R22, RZ, PT ;  /* 0x000000ff1600720c */ /* 0x000fc60003f45070 */
[----:B------:R-:W-:Y:S01]  /*9f80*/  STL [R1+0xc08], R25 ;  /* 0x000c081901007387 */ /* 0x000fe20000100800 */
[----:B------:R-:W-:-:S03]  /*9f90*/  IMAD R22, R4, 0x45, RZ ;  /* 0x0000004504167824 */ /* 0x000fc600078e02ff */
[----:B------:R1:W-:Y:S01]  /*9fa0*/  STL [R1+0xbfc], R39 ;  /* 0x000bfc2701007387 */ /* 0x0003e20000100800 */
[----:B------:R-:W-:Y:S02]  /*9fb0*/  LEA.HI.X.SX32 R24, R24, R3, 0x1, P1 ;  /* 0x0000000318187211 */ /* 0x000fe400008f0eff */
[----:B-1----:R-:W-:-:S05]  /*9fc0*/  IADD3 R39, P3, PT, R6, R2, RZ ;  /* 0x0000000206277210 */ /* 0x002fca0007f7e0ff */
[----:B------:R1:W-:Y:S01]  /*9fd0*/  STL [R1+0xc10], R39 ;  /* 0x000c102701007387 */ /* 0x0003e20000100800 */
[----:B------:R-:W-:-:S03]  /*9fe0*/  IMAD R20, R4, 0x46, RZ ;  /* 0x0000004604147824 */ /* 0x000fc600078e02ff */
[----:B------:R-:W-:Y:S01]  /*9ff0*/  STL [R1+0xc04], R24 ;  /* 0x000c041801007387 */ /* 0x000fe20000100800 */
[----:B-1----:R-:W-:-:S05]  /*a000*/  IADD3 R39, P1, PT, R22, R2, RZ ;  /* 0x0000000216277210 */ /* 0x002fca0007f3e0ff */
[----:B------:R1:W-:Y:S01]  /*a010*/  STL [R1+0xc18], R39 ;  /* 0x000c182701007387 */ /* 0x0003e20000100800 */
[-C--:B------:R-:W-:Y:S02]  /*a020*/  LEA.HI.X.SX32 R22, R22, R3.reuse, 0x1, P1 ;  /* 0x0000000316167211 */ /* 0x080fe400008f0eff */
[----:B-1----:R-:W-:Y:S01]  /*a030*/  LEA.HI.X.SX32 R39, R6, R3, 0x1, P3 ;  /* 0x0000000306277211 */ /* 0x002fe200018f0eff */
[----:B------:R-:W-:-:S04]  /*a040*/  IMAD R6, R4, 0x47, RZ ;  /* 0x0000004704067824 */ /* 0x000fc800078e02ff */
        /* <DEDUP_REMOVED lines=19> */
[----:B------:R-:W-:Y:S04]  /*a180*/  STL [R1+0xc38], R6 ;  /* 0x000c380601007387 */ /* 0x000fe80000100800 */
[----:B------:R1:W-:Y:S01]  /*a190*/  STL [R1+0xc2c], R39 ;  /* 0x000c2c2701007387 */ /* 0x0003e20000100800 */
[----:B------:R-:W-:Y:S01]  /*a1a0*/  LEA.HI.X.SX32 R7, R7, R3, 0x1, P1 ;  /* 0x0000000307077211 */ /* 0x000fe200008f0eff */
[----:B------:R-:W-:Y:S01]  /*a1b0*/  IMAD R89, R4, 0x4c, RZ ;  /* 0x0000004c04597824 */ /* 0x000fe200078e02ff */
[----:B-1----:R-:W-:-:S05]  /*a1c0*/  IADD3 R39, P3, PT, R85, R2, RZ ;  /* 0x0000000255277210 */ /* 0x002fca0007f7e0ff */
[----:B------:R1:W-:Y:S01]  /*a1d0*/  STL [R1+0xc40], R39 ;  /* 0x000c402701007387 */ /* 0x0003e20000100800 */
[----:B------:R-:W-:-:S03]  /*a1e0*/  LEA.HI.X.SX32 R85, R85, R3, 0x1, P3 ;  /* 0x0000000355557211 */ /* 0x000fc600018f0eff */
[----:B------:R-:W-:Y:S01]  /*a1f0*/  STL [R1+0xc34], R7 ;  /* 0x000c340701007387 */ /* 0x000fe20000100800 */
[----:B-1----:R-:W-:-:S05]  /*a200*/  IADD3 R39, P1, PT, R37, R2, RZ ;  /* 0x0000000225277210 */ /* 0x002fca0007f3e0ff */
[----:B------:R1:W-:Y:S04]  /*a210*/  STL [R1+0xc48], R39 ;  /* 0x000c482701007387 */ /* 0x0003e80000100800 */
[----:B------:R4:W-:Y:S01]  /*a220*/  STL [R1+0xc3c], R85 ;  /* 0x000c3c5501007387 */ /* 0x0009e20000100800 */
[----:B------:R-:W-:Y:S01]  /*a230*/  LEA.HI.X.SX32 R37, R37, R3, 0x1, P1 ;  /* 0x0000000325257211 */ /* 0x000fe200008f0eff */
[C---:B-1----:R-:W-:Y:S01]  /*a240*/  IMAD R39, R4.reuse, 0x4d, RZ ;  /* 0x0000004d04277824 */ /* 0x042fe200078e02ff */
[----:B----4-:R-:W-:Y:S01]  /*a250*/  IADD3 R85, P3, PT, R89, R2, RZ ;  /* 0x0000000259557210 */ /* 0x010fe20007f7e0ff */
[----:B------:R-:W-:-:S04]  /*a260*/  IMAD R88, R4, 0x4e, RZ ;  /* 0x0000004e04587824 */ /* 0x000fc800078e02ff */
[----:B------:R1:W-:Y:S01]  /*a270*/  STL [R1+0xc50], R85 ;  /* 0x000c505501007387 */ /* 0x0003e20000100800 */
[----:B------:R-:W-:-:S03]  /*a280*/  LEA.HI.X.SX32 R89, R89, R3, 0x1, P3 ;  /* 0x0000000359597211 */ /* 0x000fc600018f0eff */
[----:B------:R-:W-:Y:S01]  /*a290*/  STL [R1+0xc44], R37 ;  /* 0x000c442501007387 */ /* 0x000fe20000100800 */
[----:B-1----:R-:W-:-:S05]  /*a2a0*/  IADD3 R85, P1, PT, R39, R2, RZ ;  /* 0x0000000227557210 */ /* 0x002fca0007f3e0ff */
[----:B------:R1:W-:Y:S01]  /*a2b0*/  STL [R1+0xc58], R85 ;  /* 0x000c585501007387 */ /* 0x0003e20000100800 */
[----:B------:R-:W-:-:S03]  /*a2c0*/  LEA.HI.X.SX32 R39, R39, R3, 0x1, P1 ;  /* 0x0000000327277211 */ /* 0x000fc600008f0eff */
[----:B------:R4:W-:Y:S01]  /*a2d0*/  STL [R1+0xc4c], R89 ;  /* 0x000c4c5901007387 */ /* 0x0009e20000100800 */
[----:B-1----:R-:W-:Y:S01]  /*a2e0*/  IMAD R85, R4, 0x4f, RZ ;  /* 0x0000004f04557824 */ /* 0x002fe200078e02ff */
[----:B----4-:R-:W-:-:S05]  /*a2f0*/  IADD3 R89, P3, PT, R88, R2, RZ ;  /* 0x0000000258597210 */ /* 0x010fca0007f7e0ff */
[----:B------:R1:W-:Y:S01]  /*a300*/  STL [R1+0xc60], R89 ;  /* 0x000c605901007387 */ /* 0x0003e20000100800 */
[----:B------:R-:W-:Y:S01]  /*a310*/  LEA.HI.X.SX32 R88, R88, R3, 0x1, P3 ;  /* 0x0000000358587211 */ /* 0x000fe200018f0eff */
[----:B------:R-:W-:Y:S02]  /*a320*/  IMAD R87, R4, 0x50, RZ ;  /* 0x0000005004577824 */ /* 0x000fe400078e02ff */
[----:B-1----:R0:W5:Y:S04]  /*a330*/  LDL.LU R89, [R1+0x1328] ;  /* 0x0013280001597983 */ /* 0x0021680000300800 */
        /* <DEDUP_REMOVED lines=148> */
[----:B------:R1:W-:Y:S04]  /*ac80*/  STL [R1+0xd38], R27 ;  /* 0x000d381b01007387 */ /* 0x0003e80000100800 */
[----:B-1----:R0:W5:Y:S04]  /*ac90*/  LDL.LU R27, [R1+0x12d0] ;  /* 0x0012d000011b7983 */ /* 0x0021680000300800 */
[----:B------:R1:W-:Y:S01]  /*aca0*/  STL [R1+0xd2c], R25 ;  /* 0x000d2c1901007387 */ /* 0x0003e20000100800 */
[----:B------:R-:W-:Y:S02]  /*acb0*/  LEA.HI.X.SX32 R24, R24, R3, 0x1, P3 ;  /* 0x0000000318187211 */ /* 0x000fe400018f0eff */
[----:B-1----:R-:W-:Y:S01]  /*acc0*/  IADD3 R25, P1, PT, R22, R2, RZ ;  /* 0x0000000216197210 */ /* 0x002fe20007f3e0ff */
[----:B------:R-:W-:-:S04]  /*acd0*/  IMAD R6, R4, 0x6c, RZ ;  /* 0x0000006c04067824 */ /* 0x000fc800078e02ff */
[----:B------:R1:W-:Y:S02]  /*ace0*/  STL [R1+0xd40], R25 ;  /* 0x000d401901007387 */ /* 0x0003e40000100800 */
[----:B-1----:R-:W-:Y:S01]  /*acf0*/  IMAD R25, R4, 0x7e, RZ ;  /* 0x0000007e04197824 */ /* 0x002fe200078e02ff */
[----:B------:R-:W-:-:S05]  /*ad00*/  LEA.HI.X.SX32 R22, R22, R3, 0x1, P1 ;  /* 0x0000000316167211 */ /* 0x000fca00008f0eff */
[----:B------:R0:W5:Y:S04]  /*ad10*/  LDL.LU R25, [R1+0x12cc] ;  /* 0x0012cc0001197983 */ /* 0x0001680000300800 */
        /* <DEDUP_REMOVED lines=10> */
[----:B------:R-:W-:-:S03]  /*adc0*/  IMAD R39, R4, 0x70, RZ ;  /* 0x0000007004277824 */ /* 0x000fc600078e02ff */
[----:B-1----:R0:W5:Y:S04]  /*add0*/  LDL.LU R22, [R1+0x12c4] ;  /* 0x0012c40001167983 */ /* 0x0021680000300800 */
[----:B------:R1:W-:Y:S01]  /*ade0*/  STL [R1+0xd44], R6 ;  /* 0x000d440601007387 */ /* 0x0003e20000100800 */
[----:B------:R-:W-:Y:S01]  /*adf0*/  IMAD R85, R4, 0x71, RZ ;  /* 0x0000007104557824 */ /* 0x000fe200078e02ff */
[----:B-1----:R-:W-:-:S05]  /*ae00*/  IADD3 R6, P3, PT, R37, R2, RZ ;  /* 0x0000000225067210 */ /* 0x002fca0007f7e0ff */
[----:B------:R1:W-:Y:S02]  /*ae10*/  STL [R1+0xd58], R6 ;  /* 0x000d580601007387 */ /* 0x0003e40000100800 */
[----:B-1----:R-:W-:Y:S02]  /*ae20*/  LEA.HI.X.SX32 R6, R7, R3, 0x1, P1 ;  /* 0x0000000307067211 */ /* 0x002fe400008f0eff */
[----:B------:R-:W-:-:S03]  /*ae30*/  IADD3 R7, P1, PT, R39, R2, RZ ;  /* 0x0000000227077210 */ /* 0x000fc60007f3e0ff */
[----:B------:R1:W-:Y:S04]  /*ae40*/  STL [R1+0xd4c], R6 ;  /* 0x000d4c0601007387 */ /* 0x0003e80000100800 */
[----:B------:R4:W-:Y:S01]  /*ae50*/  STL [R1+0xd60], R7 ;  /* 0x000d600701007387 */ /* 0x0009e20000100800 */
[----:B-1----:R-:W-:Y:S01]  /*ae60*/  IMAD R6, R4, 0x72, RZ ;  /* 0x0000007204067824 */ /* 0x002fe200078e02ff */
[----:B----4-:R-:W-:Y:S02]  /*ae70*/  LEA.HI.X.SX32 R7, R37, R3, 0x1, P3 ;  /* 0x0000000325077211 */ /* 0x010fe400018f0eff */
[----:B------:R-:W-:-:S03]  /*ae80*/  IADD3 R37, P3, PT, R85, R2, RZ ;  /* 0x0000000255257210 */ /* 0x000fc60007f7e0ff */
[----:B------:R1:W-:Y:S04]  /*ae90*/  STL [R1+0xd54], R7 ;  /* 0x000d540701007387 */ /* 0x0003e80000100800 */
[----:B------:R4:W-:Y:S01]  /*aea0*/  STL [R1+0xd68], R37 ;  /* 0x000d682501007387 */ /* 0x0009e20000100800 */
[----:B-1----:R-:W-:Y:S02]  /*aeb0*/  LEA.HI.X.SX32 R7, R39, R3, 0x1, P1 ;  /* 0x0000000327077211 */ /* 0x002fe400008f0eff */
[----:B----4-:R-:W-:-:S03]  /*aec0*/  IADD3 R37, P1, PT, R6, R2, RZ ;  /* 0x0000000206257210 */ /* 0x010fc60007f3e0ff */
[----:B------:R-:W-:Y:S04]  /*aed0*/  STL [R1+0xd5c], R7 ;  /* 0x000d5c0701007387 */ /* 0x000fe80000100800 */
[----:B------:R1:W-:Y:S01]  /*aee0*/  STL [R1+0xd70], R37 ;  /* 0x000d702501007387 */ /* 0x0003e20000100800 */
[-C--:B------:R-:W-:Y:S02]  /*aef0*/  LEA.HI.X.SX32 R6, R6, R3.reuse, 0x1, P1 ;  /* 0x0000000306067211 */ /* 0x080fe400008f0eff */
[----:B-1----:R-:W-:Y:S01]  /*af00*/  LEA.HI.X.SX32 R37, R85, R3, 0x1, P3 ;  /* 0x0000000355257211 */ /* 0x002fe200018f0eff */
[C---:B------:R-:W-:Y:S02]  /*af10*/  IMAD R85, R4.reuse, 0x73, RZ ;  /* 0x0000007304557824 */ /* 0x040fe400078e02ff */
[----:B------:R-:W-:-:S03]  /*af20*/  IMAD R7, R4, 0x74, RZ ;  /* 0x0000007404077824 */ /* 0x000fc600078e02ff */
[CC--:B------:R-:W-:Y:S01]  /*af30*/  IADD3 R39, P3, PT, R85.reuse, R2.reuse, RZ ;  /* 0x0000000255277210 */ /* 0x0c0fe20007f7e0ff */
[----:B------:R1:W-:Y:S03]  /*af40*/  STL [R1+0xd64], R37 ;  /* 0x000d642501007387 */ /* 0x0003e60000100800 */
[----:B------:R-:W-:Y:S01]  /*af50*/  LEA.HI.X.SX32 R85, R85, R3, 0x1, P3 ;  /* 0x0000000355557211 */ /* 0x000fe200018f0eff */
[----:B------:R4:W-:Y:S01]  /*af60*/  STL [R1+0xd78], R39 ;  /* 0x000d782701007387 */ /* 0x0009e20000100800 */
[----:B-1----:R-:W-:-:S03]  /*af70*/  IADD3 R37, P1, PT, R7, R2, RZ ;  /* 0x0000000207257210 */ /* 0x002fc60007f3e0ff */
[----:B------:R3:W-:Y:S01]  /*af80*/  STL [R1+0xd6c], R6 ;  /* 0x000d6c0601007387 */ /* 0x0007e20000100800 */
[----:B----4-:R-:W-:-:S03]  /*af90*/  IMAD R39, R4, 0x75, RZ ;  /* 0x0000007504277824 */ /* 0x010fc600078e02ff */
[----:B------:R1:W-:Y:S01]  /*afa0*/  STL [R1+0xd80], R37 ;  /* 0x000d802501007387 */ /* 0x0003e20000100800 */
[----:B------:R-:W-:-:S03]  /*afb0*/  LEA.HI.X.SX32 R7, R7, R3, 0x1, P1 ;  /* 0x0000000307077211 */ /* 0x000fc600008f0eff */
[----:B------:R4:W-:Y:S01]  /*afc0*/  STL [R1+0xd74], R85 ;  /* 0x000d745501007387 */ /* 0x0009e20000100800 */
[----:B---3--:R-:W-:Y:S02]  /*afd0*/  VIADD R6, R0, 0xd5 ;  /* 0x000000d500067836 */ /* 0x008fe40000000000 */
[----:B-1----:R-:W-:Y:S01]  /*afe0*/  IMAD R37, R4, 0x76, RZ ;  /* 0x0000007604257824 */ /* 0x002fe200078e02ff */
[C---:B----4-:R-:W-:Y:S02]  /*aff0*/  IADD3 R85, P3, PT, R39.reuse, R2, RZ ;  /* 0x0000000227557210 */ /* 0x050fe40007f7e0ff */
[----:B------:R-:W-:Y:S04]  /*b000*/  STL [R1+0xf84], R6 ;  /* 0x000f840601007387 */ /* 0x000fe80000100800 */
[----:B------:R1:W-:Y:S01]  /*b010*/  STL [R1+0xd88], R85 ;  /* 0x000d885501007387 */ /* 0x0003e20000100800 */
[----:B------:R-:W-:-:S03]  /*b020*/  LEA.HI.X.SX32 R39, R39, R3, 0x1, P3 ;  /* 0x0000000327277211 */ /* 0x000fc600018f0eff */
[----:B------:R3:W-:Y:S01]  /*b030*/  STL [R1+0xd7c], R7 ;  /* 0x000d7c0701007387 */ /* 0x0007e20000100800 */
[----:B-1----:R-:W-:Y:S01]  /*b040*/  IADD3 R85, P1, PT, R37, R2, RZ ;  /* 0x0000000225557210 */ /* 0x002fe20007f3e0ff */
[----:B---3--:R-:W-:-:S04]  /*b050*/  IMAD R7, R4, 0x78, RZ ;  /* 0x0000007804077824 */ /* 0x008fc800078e02ff */
[----:B------:R1:W-:Y:S04]  /*b060*/  STL [R1+0xd90], R85 ;  /* 0x000d905501007387 */ /* 0x0003e80000100800 */
[----:B------:R3:W-:Y:S01]  /*b070*/  STL [R1+0xd84], R39 ;  /* 0x000d842701007387 */ /* 0x0007e20000100800 */
[----:B-1----:R-:W-:Y:S01]  /*b080*/  IABS R85, R6 ;  /* 0x0000000600557213 */ /* 0x002fe20000000000 */
[C---:B------:R-:W-:Y:S01]  /*b090*/  IMAD R6, R4.reuse, 0x79, RZ ;  /* 0x0000007904067824 */ /* 0x040fe200078e02ff */
[----:B---3--:R-:W-:Y:S01]  /*b0a0*/  IADD3 R39, P3, PT, R7, R2, RZ ;  /* 0x0000000207277210 */ /* 0x008fe20007f7e0ff */
[----:B------:R-:W-:-:S04]  /*b0b0*/  IMAD R23, R4, 0x7a, RZ ;  /* 0x0000007a04177824 */ /* 0x000fc800078e02ff */
[----:B------:R1:W-:Y:S01]  /*b0c0*/  STL [R1+0xd98], R39 ;  /* 0x000d982701007387 */ /* 0x0003e20000100800 */
[-C--:B------:R-:W-:Y:S02]  /*b0d0*/  LEA.HI.X.SX32 R7, R7, R3.reuse, 0x1, P3 ;  /* 0x0000000307077211 */ /* 0x080fe400018f0eff */
[----:B-1----:R-:W-:Y:S02]  /*b0e0*/  LEA.HI.X.SX32 R39, R37, R3, 0x1, P1 ;  /* 0x0000000325277211 */ /* 0x002fe400008f0eff */
[----:B------:R-:W-:-:S03]  /*b0f0*/  IADD3 R37, P1, PT, R6, R2, RZ ;  /* 0x0000000206257210 */ /* 0x000fc60007f3e0ff */
[----:B------:R1:W-:Y:S04]  /*b100*/  STL [R1+0xd8c], R39 ;  /* 0x000d8c2701007387 */ /* 0x0003e80000100800 */
[----:B------:R3:W-:Y:S01]  /*b110*/  STL [R1+0xda0], R37 ;  /* 0x000da02501007387 */ /* 0x0007e20000100800 */
[----:B------:R-:W-:Y:S01]  /*b120*/  LEA.HI.X.SX32 R6, R6, R3, 0x1, P1 ;  /* 0x0000000306067211 */ /* 0x000fe200008f0eff */
[----:B-1----:R-:W-:Y:S01]  /*b130*/  IMAD R39, R4, 0x7b, RZ ;  /* 0x0000007b04277824 */ /* 0x002fe200078e02ff */
[-C--:B---3--:R-:W-:Y:S01]  /*b140*/  IADD3 R37, P3, PT, R23, R2.reuse, RZ ;  /* 0x0000000217257210 */ /* 0x088fe20007f7e0ff */
[----:B------:R-:W-:Y:S04]  /*b150*/  STL [R1+0xd94], R7 ;  /* 0x000d940701007387 */ /* 0x000fe80000100800 */
[----:B------:R1:W-:Y:S04]  /*b160*/  STL [R1+0xda8], R37 ;  /* 0x000da82501007387 */ /* 0x0003e80000100800 */
[----:B------:R-:W-:Y:S01]  /*b170*/  STL [R1+0xd9c], R6 ;  /* 0x000d9c0601007387 */ /* 0x000fe20000100800 */
[----:B-1----:R-:W-:-:S05]  /*b180*/  IADD3 R37, P1, PT, R39, R2, RZ ;  /* 0x0000000227257210 */ /* 0x002fca0007f3e0ff */
[----:B------:R1:W-:Y:S02]  /*b190*/  STL [R1+0xdb0], R37 ;  /* 0x000db02501007387 */ /* 0x0003e40000100800 */
[----:B-1----:R-:W1:Y:S01]  /*b1a0*/  S2R R37, SR_TID.X ;  /* 0x0000000000257919 */ /* 0x002e620000002100 */
[-C--:B------:R-:W-:Y:S01]  /*b1b0*/  LEA.HI.X.SX32 R23, R23, R3.reuse, 0x1, P3 ;  /* 0x0000000317177211 */ /* 0x080fe200018f0eff */
[----:B------:R-:W-:Y:S01]  /*b1c0*/  IMAD R7, R4, 0x7c, RZ ;  /* 0x0000007c04077824 */ /* 0x000fe200078e02ff */
[----:B------:R-:W-:-:S03]  /*b1d0*/  LEA.HI.X.SX32 R39, R39, R3, 0x1, P1 ;  /* 0x0000000327277211 */ /* 0x000fc600008f0eff */
[----:B------:R3:W-:Y:S01]  /*b1e0*/  STL [R1+0xda4], R23 ;  /* 0x000da41701007387 */ /* 0x0007e20000100800 */
[----:B------:R-:W-:Y:S01]  /*b1f0*/  IMAD R11, R4, 0x7d, RZ ;  /* 0x0000007d040b7824 */ /* 0x000fe200078e02ff */
[----:B---3--:R-:W-:-:S05]  /*b200*/  IADD3 R23, P3, PT, R7, R2, RZ ;  /* 0x0000000207177210 */ /* 0x008fca0007f7e0ff */
[----:B------:R3:W-:Y:S04]  /*b210*/  STL [R1+0xdb8], R23 ;  /* 0x000db81701007387 */ /* 0x0007e80000100800 */
[----:B---3--:R0:W5:Y:S01]  /*b220*/  LDL.LU R23, [R1+0x12c0] ;  /* 0x0012c00001177983 */ /* 0x0081620000300800 */
[----:B-1----:R-:W-:-:S03]  /*b230*/  LOP3.LUT R37, R37, 0x7f, RZ, 0xc0, !PT ;  /* 0x0000007f25257812 */ /* 0x002fc600078ec0ff */
[----:B------:R1:W-:Y:S01]  /*b240*/  STL [R1+0xdac], R39 ;  /* 0x000dac2701007387 */ /* 0x0003e20000100800 */
[----:B------:R-:W-:Y:S01]  /*b250*/  LEA.HI.X.SX32 R7, R7, R3, 0x1, P3 ;  /* 0x0000000307077211 */ /* 0x000fe200018f0eff */
[----:B-1----:R-:W-:Y:S01]  /*b260*/  IMAD R39, R37, R5, RZ ;  /* 0x0000000525277224 */ /* 0x002fe200078e02ff */
[----:B------:R-:W-:-:S05]  /*b270*/  IADD3 R37, P1, PT, R11, R2, RZ ;  /* 0x000000020b257210 */ /* 0x000fca0007f3e0ff */
[----:B------:R1:W-:Y:S01]  /*b280*/  STL [R1+0xdc0], R37 ;  /* 0x000dc02501007387 */ /* 0x0003e20000100800 */
[----:B------:R-:W-:Y:S01]  /*b290*/  LEA.HI.X.SX32 R11, R11, R3, 0x1, P1 ;  /* 0x000000030b0b7211 */ /* 0x000fe200008f0eff */
[----:B-1----:R-:W-:Y:S02]  /*b2a0*/  IMAD R37, R4, 0x7e, RZ ;  /* 0x0000007e04257824 */ /* 0x002fe400078e02ff */
[----:B------:R-:W-:Y:S03]  /*b2b0*/  STL [R1+0xdb4], R7 ;  /* 0x000db40701007387 */ /* 0x000fe60000100800 */
[----:B------:R-:W-:Y:S01]  /*b2c0*/  IADD3 R37, P1, PT, R37, R2, RZ ;  /* 0x0000000225257210 */ /* 0x000fe20007f3e0ff */
[----:B------:R1:W-:Y:S04]  /*b2d0*/  STL [R1+0xdbc], R11 ;  /* 0x000dbc0b01007387 */ /* 0x0003e80000100800 */
[----:B-1----:R0:W5:Y:S04]  /*b2e0*/  LDL.LU R11, [R1+0x12bc] ;  /* 0x0012bc00010b7983 */ /* 0x0021680000300800 */
[----:B------:R1:W-:Y:S02]  /*b2f0*/  STL [R1+0xdc8], R37 ;  /* 0x000dc82501007387 */ /* 0x0003e40000100800 */
[----:B-1----:R-:W1:Y:S01]  /*b300*/  LDC R37, c[0x0][0x3a0] ;  /* 0x0000e800ff257b82 */ /* 0x002e620000000800 */
[----:B--2---:R-:W-:Y:S01]  /*b310*/  IMAD.HI.U32 R6, R9, R85, RZ ;  /* 0x0000005509067227 */ /* 0x004fe200078e00ff */
[----:B------:R-:W-:Y:S01]  /*b320*/  USHF.L.U32 UR4, UR7, 0x15, URZ ;  /* 0x0000001507047899 */ /* 0x000fe200080006ff */
[----:B------:R-:W-:-:S02]  /*b330*/  IADD3 R7, P3, PT, R39, UR14, RZ ;  /* 0x0000000e27077c10 */ /* 0x000fc4000ff7e0ff */
[----:B------:R-:W-:Y:S01]  /*b340*/  IMAD.MOV R6, RZ, RZ, -R6 ;  /* 0x000000ffff067224 */ /* 0x000fe200078e0a06 */
[----:B------:R-:W-:-:S03]  /*b350*/  ULOP3.LUT UR4, UR4, 0x600000, URZ, 0xc0, !UPT ;  /* 0x0060000004047892 */ /* 0x000fc6000f8ec0ff */
[----:B------:R-:W-:Y:S01]  /*b360*/  IMAD R85, R8, R6, R85 ;  /* 0x0000000608557224 */ /* 0x000fe200078e0255 */
[----:B------:R-:W-:Y:S01]  /*b370*/  LEA.HI.X.SX32 R6, R39, UR15, 0x1, P3 ;  /* 0x0000000f27067c11 */ /* 0x000fe200098f0eff */
[----:B------:R-:W-:Y:S01]  /*b380*/  UIADD3 UR10, UPT, UPT, UR8, UR4, URZ ;  /* 0x00000004080a7290 */ /* 0x000fe2000fffe0ff */
[----:B------:R-:W2:Y:S02]  /*b390*/  LDCU.64 UR18, c[0x0][0x358] ;  /* 0x00006b00ff1277ac */ /* 0x000ea40008000a00 */
[----:B------:R-:W-:Y:S01]  /*b3a0*/  UMOV UR4, 0x1 ;  /* 0x0000000100047882 */ /* 0x000fe20000000000 */
[----:B-1----:R-:W-:Y:S01]  /*b3b0*/  VIADD R39, R37, 0xffffffdf ;  /* 0xffffffdf25277836 */ /* 0x002fe20000000000 */
[----:B0-2---:R-:W-:Y:S07]  /*b3c0*/  BRA.U UP0, `(.L_x_5) ;  /* 0x0000000100187547 */ /* 0x005fee000b800000 */
[----:B------:R-:W-:Y:S01]  /*b3d0*/  ELECT P3, URZ, PT ;  /* 0x0000000000ff782f */ /* 0x000fe20003860000 */
[----:B------:R-:W-:Y:S01]  /*b3e0*/  IMAD.MOV.U32 R37, RZ, RZ, 0x1 ;  /* 0x00000001ff257424 */ /* 0x000fe200078e00ff */
[----:B------:R-:W-:Y:S01]  /*b3f0*/  UMOV UR6, 0x40 ;  /* 0x0000004000067882 */ /* 0x000fe20000000000 */
[----:B------:R-:W-:Y:S01]  /*b400*/  UVIRTCOUNT.DEALLOC.SMPOOL 0x80 ;  /* 0x000000800000784c */ /* 0x000fe20000000000 */
[----:B------:R-:W-:-:S09]  /*b410*/  ULEA UR6, UR5, UR6, 0x18 ;  /* 0x0000000605067291 */ /* 0x000fd2000f8ec0ff */
[----:B------:R0:W-:Y:S03]  /*b420*/  @P3 STS.U8 [UR6], R37 ;  /* 0x00000025ff003988 */ /* 0x0001e60008000006 */
.L_x_5:
[----:B------:R-:W-:Y:S01]  /*b430*/  STL.64 [R1+0x1728], R12 ;  /* 0x0017280c01007387 */ /* 0x000fe20000100a00 */
[----:B------:R-:W-:Y:S01]  /*b440*/  VOTEU.ALL UP1, P2 ;  /* 0x0000000000ff7886 */ /* 0x000fe20001020000 */
[----:B0-----:R-:W-:Y:S01]  /*b450*/  IMAD R37, R4, 0x7e, RZ ;  /* 0x0000007e04257824 */ /* 0x001fe200078e02ff */
[----:B------:R-:W-:Y:S01]  /*b460*/  STTM.x64 tmem[UR10], RZ ;  /* 0x000000ff000079ed */ /* 0x000fe2000834000a */
[----:B------:R-:W-:Y:S01]  /*b470*/  STL.64 [R1+0x1758], R12 ;  /* 0x0017580c01007387 */ /* 0x000fe20000100a00 */
[----:B------:R-:W-:Y:S01]  /*b480*/  UIADD3 UR6, UPT, UPT, UR9, 0x18000, URZ ;  /* 0x0001800009067890 */ /* 0x000fe2000fffe0ff */
[----:B------:R-:W-:Y:S02]  /*b490*/  VOTEU.ALL UP2, P2 ;  /* 0x0000000000ff7886 */ /* 0x000fe40001040000 */
[----:B------:R-:W-:Y:S01]  /*b4a0*/  STL.64 [R1+0x1798], R12 ;  /* 0x0017980c01007387 */ /* 0x000fe20000100a00 */
[----:B------:R-:W-:Y:S01]  /*b4b0*/  ISETP.GE.U32.AND P3, PT, R39, 0x7fffff60, PT ;  /* 0x7fffff602700780c */ /* 0x000fe20003f66070 */
[----:B------:R-:W0:Y:S02]  /*b4c0*/  LDCU UR11, c[0x0][0x3b0] ;  /* 0x00007600ff0b77ac */ /* 0x000e240008000800 */
[----:B------:R-:W-:Y:S01]  /*b4d0*/  STL.64 [R1+0x17c8], R12 ;  /* 0x0017c80c01007387 */ /* 0x000fe20000100a00 */
[----:B------:R-:W1:Y:S03]  /*b4e0*/  LDCU UR5, c[0x0][0x3b0] ;  /* 0x00007600ff0577ac */ /* 0x000e660008000800 */
[----:B------:R-:W-:Y:S01]  /*b4f0*/  STL.64 [R1+0x1810], R12 ;  /* 0x0018100c01007387 */ /* 0x000fe20000100a00 */
[----:B------:R-:W2:Y:S03]  /*b500*/  LDCU UR15, c[0x0][0x3b0] ;  /* 0x00007600ff0f77ac */ /* 0x000ea60008000800 */
[----:B------:R-:W-:Y:S01]  /*b510*/  STL.64 [R1+0x1720], R14 ;  /* 0x0017200e01007387 */ /* 0x000fe20000100a00 */
[----:B------:R-:W3:Y:S03]  /*b520*/  LDCU UR17, c[0x0][0x3b0] ;  /* 0x00007600ff1177ac */ /* 0x000ee60008000800 */
[----:B------:R-:W-:Y:S01]  /*b530*/  STL.64 [R1+0x1750], R14 ;  /* 0x0017500e01007387 */ /* 0x000fe20000100a00 */
[----:B------:R-:W4:Y:S03]  /*b540*/  LDCU UR21, c[0x0][0x3b0] ;  /* 0x00007600ff1577ac */ /* 0x000f260008000800 */
[----:B------:R-:W-:Y:S01]  /*b550*/  STL.64 [R1+0x1788], R14 ;  /* 0x0017880e01007387 */ /* 0x000fe20000100a00 */
[----:B------:R-:W0:Y:S03]  /*b560*/  LDCU UR23, c[0x0][0x3b0] ;  /* 0x00007600ff1777ac */ /* 0x000e260008000800 */
[----:B------:R-:W-:Y:S01]  /*b570*/  STL.64 [R1+0x17d0], R14 ;  /* 0x0017d00e01007387 */ /* 0x000fe20000100a00 */
[----:B------:R-:W0:Y:S03]  /*b580*/  LDCU UR25, c[0x0][0x3b0] ;  /* 0x00007600ff1977ac */ /* 0x000e260008000800 */
[----:B-----5:R-:W-:Y:S01]  /*b590*/  STL.64 [R1+0x1718], R10 ;  /* 0x0017180a01007387 */ /* 0x020fe20000100a00 */
[----:B------:R-:W0:Y:S03]  /*b5a0*/  LDCU UR27, c[0x0][0x3b0] ;  /* 0x00007600ff1b77ac */ /* 0x000e260008000800 */
[----:B------:R-:W-:Y:S01]  /*b5b0*/  STL.64 [R1+0x1760], R10 ;  /* 0x0017600a01007387 */ /* 0x000fe20000100a00 */
[----:B------:R-:W0:Y:S03]  /*b5c0*/  LDCU UR29, c[0x0][0x3b0] ;  /* 0x00007600ff1d77ac */ /* 0x000e260008000800 */
[----:B------:R-:W-:Y:S01]  /*b5d0*/  STL.64 [R1+0x17a0], R10 ;  /* 0x0017a00a01007387 */ /* 0x000fe20000100a00 */
[----:B------:R-:W0:Y:S03]  /*b5e0*/  LDCU UR31, c[0x0][0x3b0] ;  /* 0x00007600ff1f77ac */ /* 0x000e260008000800 */
[----:B------:R-:W-:Y:S01]  /*b5f0*/  STL.64 [R1+0x17d8], R10 ;  /* 0x0017d80a01007387 */ /* 0x000fe20000100a00 */
[----:B------:R-:W0:Y:S03]  /*b600*/  LDCU UR33, c[0x0][0x3b0] ;  /* 0x00007600ff2177ac */ /* 0x000e260008000800 */
[----:B------:R-:W-:Y:S01]  /*b610*/  STL.64 [R1+0x1800], R10 ;  /* 0x0018000a01007387 */ /* 0x000fe20000100a00 */
[----:B------:R-:W0:Y:S03]  /*b620*/  LDCU UR14, c[0x0][0x3b0] ;  /* 0x00007600ff0e77ac */ /* 0x000e260008000800 */
[----:B------:R0:W-:Y:S01]  /*b630*/  STL.64 [R1+0x1710], R90 ;  /* 0x0017105a01007387 */ /* 0x0001e20000100a00 */
[----:B------:R-:W0:Y:S03]  /*b640*/  LDCU UR35, c[0x0][0x3b0] ;  /* 0x00007600ff2377ac */ /* 0x000e260008000800 */
[----:B------:R-:W-:Y:S01]  /*b650*/  STL [R1+0x1768], R90 ;  /* 0x0017685a01007387 */ /* 0x000fe20000100800 */
[----:B------:R-:W0:Y:S03]  /*b660*/  LDCU UR37, c[0x0][0x3b0] ;  /* 0x00007600ff2577ac */ /* 0x000e260008000800 */
[----:B------:R-:W-:Y:S01]  /*b670*/  STL.64 [R1+0x1708], R86 ;  /* 0x0017085601007387 */ /* 0x000fe20000100a00 */
[----:B------:R-:W1:Y:S03]  /*b680*/  LDCU UR39, c[0x0][0x3b0] ;  /* 0x00007600ff2777ac */ /* 0x000e660008000800 */
[----:B------:R-:W-:Y:S01]  /*b690*/  STL.64 [R1+0x1730], R86 ;  /* 0x0017305601007387 */ /* 0x000fe20000100a00 */
[----:B------:R-:W1:Y:S01]  /*b6a0*/  LDCU UR41, c[0x0][0x3b0] ;  /* 0x00007600ff2977ac */ /* 0x000e620008000800 */
[----:B------:R-:W-:Y:S02]  /*b6b0*/  STTM.x64 tmem[UR10+0x40], RZ ;  /* 0x000040ff000079ed */ /* 0x000fe4000834000a */
[----:B------:R-:W-:Y:S01]  /*b6c0*/  STL.64 [R1+0x1700], R88 ;  /* 0x0017005801007387 */ /* 0x000fe20000100a00 */
[----:B------:R-:W-:-:S04]  /*b6d0*/  @!UP1 UIADD3 UR12, UPT, UPT, -UR4, 0x100000, URZ ;  /* 0x00100000040c9890 */ /* 0x000fc8000fffe1ff */
[----:B------:R-:W-:Y:S02]  /*b6e0*/  @!UP1 USHF.L.U32 UR13, UR12, 0xb, URZ ;  /* 0x0000000b0c0d9899 */ /* 0x000fe400080006ff */
[----:B------:R-:W-:Y:S01]  /*b6f0*/  @!UP1 USHF.L.U32 UR12, UR12, 0x1, URZ ;  /* 0x000000010c0c9899 */ /* 0x000fe200080006ff */
[----:B0-----:R-:W0:Y:S01]  /*b700*/  LDC R91, c[0x0][0x3a0] ;  /* 0x0000e800ff5b7b82 */ /* 0x001e220000000800 */
[----:B------:R-:W0:Y:S01]  /*b710*/  LDCU UR43, c[0x0][0x3b0] ;  /* 0x00007600ff2b77ac */ /* 0x000e220008000800 */
[----:B------:R-:W-:Y:S01]  /*b720*/  STL [R1+0x1744], R88 ;  /* 0x0017445801007387 */ /* 0x000fe20000100800 */
[----:B------:R-:W0:Y:S03]  /*b730*/  LDCU UR45, c[0x0][0x3b0] ;  /* 0x00007600ff2d77ac */ /* 0x000e260008000800 */
[----:B------:R-:W-:Y:S01]  /*b740*/  STL [R1+0x1790], R88 ;  /* 0x0017905801007387 */ /* 0x000fe20000100800 */
        /* <DEDUP_REMOVED lines=69> */
[----:B------:R-:W-:Y:S04]  /*bba0*/  STL.64 [R1+0x1660], R58 ;  /* 0x0016603a01007387 */ /* 0x000fe80000100a00 */
[----:B------:R-:W-:Y:S04]  /*bbb0*/  STL.64 [R1+0x1658], R60 ;  /* 0x0016583c01007387 */ /* 0x000fe80000100a00 */
[----:B------:R-:W-:Y:S04]  /*bbc0*/  STL.64 [R1+0x1650], R40 ;  /* 0x0016502801007387 */ /* 0x000fe80000100a00 */
[----:B------:R0:W-:Y:S04]  /*bbd0*/  STL.64 [R1+0x1648], R6 ;  /* 0x0016480601007387 */ /* 0x0001e80000100a00 */
[----:B------:R-:W-:Y:S04]  /*bbe0*/  STL [R1+0x152c], R8 ;  /* 0x00152c0801007387 */ /* 0x000fe80000100800 */
[----:B------:R-:W-:Y:S04]  /*bbf0*/  STL [R1+0x1528], R17 ;  /* 0x0015281101007387 */ /* 0x000fe80000100800 */
[----:B------:R-:W-:Y:S01]  /*bc00*/  STL [R1+0x1524], R16 ;  /* 0x0015241001007387 */ /* 0x000fe20000100800 */
[----:B0-----:R-:W-:-:S03]  /*bc10*/  LEA.HI.X.SX32 R6, R37, R3, 0x1, P1 ;  /* 0x0000000325067211 */ /* 0x001fc600008f0eff */
[----:B------:R-:W-:Y:S01]  /*bc20*/  STL [R1+0x1520], R18 ;  /* 0x0015201201007387 */ /* 0x000fe20000100800 */
[----:B------:R-:W-:Y:S03]  /*bc30*/  STTM.x64 tmem[UR10+0x80], RZ ;  /* 0x000080ff000079ed */ /* 0x000fe6000834000a */
[----:B------:R-:W-:Y:S01]  /*bc40*/  STL [R1+0x151c], R21 ;  /* 0x00151c1501007387 */ /* 0x000fe20000100800 */
[----:B------:R-:W-:Y:S01]  /*bc50*/  PRMT R10, RZ, 0x7610, R10 ;  /* 0x00007610ff0a7816 */ /* 0x000fe2000000000a */
[----:B------:R-:W0:Y:S02]  /*bc60*/  LDC R37, c[0x0][0x3a0] ;  /* 0x0000e800ff257b82 */ /* 0x000e240000000800 */
[----:B------:R-:W-:Y:S04]  /*bc70*/  STL [R1+0x1518], R20 ;  /* 0x0015181401007387 */ /* 0x000fe80000100800 */
        /* <DEDUP_REMOVED lines=8> */
[----:B------:R-:W-:Y:S01]  /*bd00*/  STL [R1+0x15d4], R24 ;  /* 0x0015d41801007387 */ /* 0x000fe20000100800 */
[----:B------:R-:W-:Y:S03]  /*bd10*/  STTM.x64 tmem[UR10+0xc0], RZ ;  /* 0x0000c0ff000079ed */ /* 0x000fe6000834000a */
[----:B------:R-:W-:Y:S01]  /*bd20*/  STL [R1+0x1464], R25 ;  /* 0x0014641901007387 */ /* 0x000fe20000100800 */
[----:B------:R-:W0:Y:S03]  /*bd30*/  FENCE.VIEW.ASYNC.T ;  /* 0x00000000000073c6 */ /* 0x000e260000000200 */
[----:B------:R-:W-:Y:S01]  /*bd40*/  STL [R1+0x15d0], R25 ;  /* 0x0015d01901007387 */ /* 0x000fe20000100800 */
[----:B0-----:R-:W-:Y:S06]  /*bd50*/  BAR.SYNC.DEFER_BLOCKING 0x0 ;  /* 0x0000000000007b1d */ /* 0x001fec0000010000 */
[----:B------:R-:W-:Y:S04]  /*bd60*/  STL [R1+0x1460], R27 ;  /* 0x0014601b01007387 */ /* 0x000fe80000100800 */
[----:B------:R-:W-:Y:S04]  /*bd70*/  STL [R1+0x15cc], R27 ;  /* 0x0015cc1b01007387 */ /* 0x000fe80000100800 */
[----:B------:R-:W-:Y:S04]  /*bd80*/  STL [R1+0x145c], R26 ;  /* 0x00145c1a01007387 */ /* 0x000fe80000100800 */
[----:B------:R-:W-:Y:S04]  /*bd90*/  STL [R1+0x15c8], R26 ;  /* 0x0015c81a01007387 */ /* 0x000fe80000100800 */
[----:B------:R-:W-:Y:S04]  /*bda0*/  STL [R1+0x1458], R28 ;  /* 0x0014581c01007387 */ /* 0x000fe80000100800 */
[----:B------:R-:W0:Y:S02]  /*bdb0*/  FENCE.VIEW.ASYNC.S ;  /* 0x00000000000073c6 */ /* 0x000e240000000000 */
[----:B0-----:R0:W1:Y:S02]  /*bdc0*/  @!UP2 SYNCS.EXCH.64 URZ, [UR6], UR12 ;  /* 0x0000000c06ffa5b2 */ /* 0x0010640008000100 */
[----:B------:R-:W-:Y:S04]  /*bdd0*/  STL [R1+0x15c0], R28 ;  /* 0x0015c01c01007387 */ /* 0x000fe80000100800 */
[----:B------:R-:W-:Y:S04]  /*bde0*/  STL [R1+0x1454], R29 ;  /* 0x0014541d01007387 */ /* 0x000fe80000100800 */
[----:B------:R-:W-:Y:S01]  /*bdf0*/  STL [R1+0x15bc], R29 ;  /* 0x0015bc1d01007387 */ /* 0x000fe20000100800 */
[----:B------:R-:W-:-:S02]  /*be00*/  IADD3 R14, P1, PT, R2, R4, RZ ;  /* 0x00000004020e7210 */ /* 0x000fc40007f3e0ff */
[----:B------:R-:W-:Y:S01]  /*be10*/  PRMT R67, RZ, 0x7610, R67 ;  /* 0x00007610ff437816 */ /* 0x000fe20000000043 */
[----:B------:R-:W-:Y:S01]  /*be20*/  STL [R1+0x1450], R30 ;  /* 0x0014501e01007387 */ /* 0x000fe20000100800 */
[----:B------:R-:W-:Y:S01]  /*be30*/  PRMT R66, RZ, 0x7610, R66 ;  /* 0x00007610ff427816 */ /* 0x000fe20000000042 */
[----:B------:R-:W-:Y:S01]  /*be40*/  VIADD R37, R37, 0xffffffd7 ;  /* 0xffffffd725257836 */ /* 0x000fe20000000000 */
[----:B------:R-:W-:Y:S01]  /*be50*/  PRMT R70, RZ, 0x7610, R70 ;  /* 0x00007610ff467816 */ /* 0x000fe20000000046 */
[----:B------:R-:W-:Y:S01]  /*be60*/  STL [R1+0x1474], R30 ;  /* 0x0014741e01007387 */ /* 0x000fe20000100800 */
[----:B------:R-:W-:Y:S01]  /*be70*/  PRMT R71, RZ, 0x7610, R71 ;  /* 0x00007610ff477816 */ /* 0x000fe20000000047 */
[----:B0-----:R-:W0:Y:S02]  /*be80*/  LDCU UR13, c[0x0][0x3b0] ;  /* 0x00007600ff0d77ac */ /* 0x001e240008000800 */
[----:B------:R-:W-:Y:S01]  /*be90*/  STL [R1+0x15e0], R30 ;  /* 0x0015e01e01007387 */ /* 0x000fe20000100800 */
[----:B------:R-:W-:Y:S01]  /*bea0*/  PRMT R69, RZ, 0x7610, R69 ;  /* 0x00007610ff457816 */ /* 0x000fe20000000045 */
[----:B------:R-:W0:Y:S02]  /*beb0*/  LDCU UR12, c[0x0][0x3b0] ;  /* 0x00007600ff0c77ac */ /* 0x000e240008000800 */
        /* <DEDUP_REMOVED lines=14> */
[----:B-1----:R-:W-:Y:S06]  /*bfa0*/  BAR.SYNC.DEFER_BLOCKING 0x0 ;  /* 0x0000000000007b1d */ /* 0x002fec0000010000 */
        /* <DEDUP_REMOVED lines=10> */
[----:B------:R-:W2:Y:S04]  /*c050*/  LDL R83, [R1+0x20c] ;  /* 0x00020c0001537983 */ /* 0x000ea80000100800 */
[----:B------:R-:W2:Y:S01]  /*c060*/  LDL R88, [R1+0x210] ;  /* 0x0002100001587983 */ /* 0x000ea20000100800 */
[----:B------:R-:W-:-:S02]  /*c070*/  LEA.HI.X.SX32 R15, R4, R3, 0x1, P1 ;  /* 0x00000003040f7211 */ /* 0x000fc400008f0eff */
[----:B------:R-:W-:Y:S01]  /*c080*/  ISETP.GE.U32.AND P1, PT, R37, 0x7fffff58, PT ;  /* 0x7fffff582500780c */ /* 0x000fe20003f26070 */
[----:B------:R-:W-:Y:S04]  /*c090*/  STL [R1+0xdc4], R6 ;  /* 0x000dc40601007387 */ /* 0x000fe80000100800 */
[----:B------:R-:W-:Y:S04]  /*c0a0*/  STL [R1+0x1d8], R14 ;  /* 0x0001d80e01007387 */ /* 0x000fe80000100800 */
[----:B------:R-:W3:Y:S04]  /*c0b0*/  LDL R12, [R1+0x24c] ;  /* 0x00024c00010c7983 */ /* 0x000ee80000100800 */
[----:B------:R-:W3:Y:S04]  /*c0c0*/  LDL R13, [R1+0x250] ;  /* 0x00025000010d7983 */ /* 0x000ee80000100800 */
[----:B------:R-:W4:Y:S04]  /*c0d0*/  @!P4 LDG.E.U8 R10, desc[UR18][R2.64] ;  /* 0x00000012020ac981 */ /* 0x000f28000c1e1100 */
[----:B------:R-:W4:Y:S04]  /*c0e0*/  LDL R89, [R1+0xaac] ;  /* 0x000aac0001597983 */ /* 0x000f280000100800 */
[----:B------:R-:W4:Y:S04]  /*c0f0*/  LDL R86, [R1+0xab0] ;  /* 0x000ab00001567983 */ /* 0x000f280000100800 */
[----:B------:R-:W4:Y:S04]  /*c100*/  LDL R87, [R1+0xaec] ;  /* 0x000aec0001577983 */ /* 0x000f280000100800 */
[----:B------:R-:W4:Y:S01]  /*c110*/  LDL R90, [R1+0xaf0] ;  /* 0x000af000015a7983 */ /* 0x000f220000100800 */
[----:B------:R-:W-:-:S03]  /*c120*/  VIADD R37, R91, 0xffffffcf ;  /* 0xffffffcf5b257836 */ /* 0x000fc60000000000 */
[----:B------:R-:W-:Y:S01]  /*c130*/  STL [R1+0x1d4], R15 ;  /* 0x0001d40f01007387 */ /* 0x000fe20000100800 */
[----:B--2---:R-:W-:-:S05]  /*c140*/  @!P6 IMAD.MOV.U32 R82, RZ, RZ, R88 ;  /* 0x000000ffff52e224 */ /* 0x004fca00078e0058 */
[----:B------:R-:W2:Y:S01]  /*c150*/  @!P6 LDG.E.U8 R67, desc[UR18][R82.64] ;  /* 0x000000125243e981 */ /* 0x000ea2000c1e1100 */
[----:B---3--:R-:W-:-:S04]  /*c160*/  @!P5 LOP3.LUT R13, R13, R12, RZ, 0x3c, !PT ;  /* 0x0000000c0d0dd212 */ /* 0x008fc800078e3cff */
[C---:B------:R-:W-:Y:S01]  /*c170*/  @!P5 LOP3.LUT R12, R13.reuse, R12, RZ, 0x3c, !PT ;  /* 0x0000000c0d0cd212 */ /* 0x040fe200078e3cff */
[----:B----4-:R1:W-:Y:S03]  /*c180*/  STL [R1+0x65c], R10 ;  /* 0x00065c0a01007387 */ /* 0x0103e60000100800 */
[----:B------:R-:W-:Y:S01]  /*c190*/  @!P5 LOP3.LUT R13, R13, R12, RZ, 0x3c, !PT ;  /* 0x0000000c0d0dd212 */ /* 0x000fe200078e3cff */
[----:B------:R-:W3:Y:S04]  /*c1a0*/  LDL R11, [R1+0xb30] ;  /* 0x000b3000010b7983 */ /* 0x000ee80000100800 */
[----:B------:R-:W4:Y:S04]  /*c1b0*/  LDL R81, [R1+0xb6c] ;  /* 0x000b6c0001517983 */ /* 0x000f280000100800 */
[----:B-1----:R-:W3:Y:S04]  /*c1c0*/  LDL R10, [R1+0xb2c] ;  /* 0x000b2c00010a7983 */ /* 0x002ee80000100800 */
[----:B------:R-:W2:Y:S04]  /*c1d0*/  LDL R82, [R1+0xb70] ;  /* 0x000b700001527983 */ /* 0x000ea80000100800 */
[----:B------:R-:W2:Y:S04]  /*c1e0*/  @!P5 LDG.E.U8 R66, desc[UR18][R12.64] ;  /* 0x000000120c42d981 */ /* 0x000ea8000c1e1100 */
[----:B------:R-:W4:Y:S04]  /*c1f0*/  LDL.LU.64 R12, [R1+0x1810] ;  /* 0x00181000010c7983 */ /* 0x000f280000300a00 */
[----:B------:R-:W4:Y:S04]  /*c200*/  LDL R83, [R1+0xbac] ;  /* 0x000bac0001537983 */ /* 0x000f280000100800 */
[----:B------:R-:W4:Y:S01]  /*c210*/  LDL R88, [R1+0xbb0] ;  /* 0x000bb00001587983 */ /* 0x000f220000100800 */
[----:B---3--:R-:W-:-:S04]  /*c220*/  @!P1 LOP3.LUT R11, R11, R10, RZ, 0x3c, !PT ;  /* 0x0000000a0b0b9212 */ /* 0x008fc800078e3cff */
[C---:B------:R-:W-:Y:S01]  /*c230*/  @!P1 LOP3.LUT R10, R11.reuse, R10, RZ, 0x3c, !PT ;  /* 0x0000000a0b0a9212 */ /* 0x040fe200078e3cff */
[----:B--2---:R1:W-:Y:S04]  /*c240*/  STL [R1+0x654], R66 ;  /* 0x0006544201007387 */ /* 0x0043e80000100800 */
[----:B------:R2:W-:Y:S01]  /*c250*/  STL [R1+0x658], R67 ;  /* 0x0006584301007387 */ /* 0x0005e20000100800 */
[----:B------:R-:W-:Y:S02]  /*c260*/  @!P1 LOP3.LUT R11, R11, R10, RZ, 0x3c, !PT ;  /* 0x0000000a0b0b9212 */ /* 0x000fe400078e3cff */
[----:B----4-:R-:W-:Y:S01]  /*c270*/  PRMT R13, RZ, 0x7610, R13 ;  /* 0x00007610ff0d7816 */ /* 0x010fe2000000000d */
[----:B-1----:R-:W-:Y:S02]  /*c280*/  @!P0 IMAD.MOV.U32 R66, RZ, RZ, R86 ;  /* 0x000000ffff428224 */ /* 0x002fe400078e0056 */
[----:B------:R-:W3:Y:S01]  /*c290*/  @!P1 LDG.E.U8 R70, desc[UR18][R10.64] ;  /* 0x000000120a469981 */ /* 0x000ee2000c1e1100 */
[----:B--2---:R-:W-:-:S02]  /*c2a0*/  @!P0 IMAD.MOV.U32 R67, RZ, RZ, R89 ;  /* 0x000000ffff438224 */ /* 0x004fc400078e0059 */
[----:B------:R-:W-:-:S03]  /*c2b0*/  @!P3 IMAD.MOV.U32 R86, RZ, RZ, R90 ;  /* 0x000000ffff56b224 */ /* 0x000fc600078e005a */
[----:B------:R-:W2:Y:S04]  /*c2c0*/  @!P0 LDG.E.U8 R13, desc[UR18][R66.64] ;  /* 0x00000012420d8981 */ /* 0x000ea8000c1e1100 */
[----:B------:R-:W4:Y:S01]  /*c2d0*/  @!P3 LDG.E.U8 R71, desc[UR18][R86.64] ;  /* 0x000000125647b981 */ /* 0x000f22000c1e1100 */
[----:B------:R-:W-:Y:S01]  /*c2e0*/  ISETP.GE.U32.AND P4, PT, R37, 0x7fffff50, PT ;  /* 0x7fffff502500780c */ /* 0x000fe20003f86070 */
[----:B------:R-:W-:Y:S02]  /*c2f0*/  VIADD R37, R91, 0xffffffc7 ;  /* 0xffffffc75b257836 */ /* 0x000fe40000000000 */
[----:B------:R-:W3:Y:S03]  /*c300*/  LDL.LU R66, [R1+0x1808] ;  /* 0x0018080001427983 */ /* 0x000ee60000300800 */
[----:B------:R-:W-:Y:S01]  /*c310*/  ISETP.GE.U32.AND P6, PT, R37, 0x7fffff48, PT ;  /* 0x7fffff482500780c */ /* 0x000fe20003fc6070 */
[----:B------:R-:W3:Y:S01]  /*c320*/  LDL R67, [R1+0xbec] ;  /* 0x000bec0001437983 */ /* 0x000ee20000100800 */
[----:B------:R-:W-:-:S03]  /*c330*/  PRMT R68, RZ, 0x7610, R68 ;  /* 0x00007610ff447816 */ /* 0x000fc60000000044 */
[----:B--2---:R1:W-:Y:S04]  /*c340*/  STL [R1+0x650], R13 ;  /* 0x0006500d01007387 */ /* 0x0043e80000100800 */
[----:B------:R-:W2:Y:S04]  /*c350*/  LDL R89, [R1+0xc2c] ;  /* 0x000c2c0001597983 */ /* 0x000ea80000100800 */
[----:B------:R-:W2:Y:S04]  /*c360*/  LDL R86, [R1+0xc30] ;  /* 0x000c300001567983 */ /* 0x000ea80000100800 */
[----:B-1----:R-:W2:Y:S04]  /*c370*/  LDL R13, [R1+0xbf0] ;  /* 0x000bf000010d7983 */ /* 0x002ea80000100800 */
[----:B------:R-:W2:Y:S04]  /*c380*/  LDL.LU.64 R10, [R1+0x1800] ;  /* 0x00180000010a7983 */ /* 0x000ea80000300a00 */
[----:B------:R-:W2:Y:S04]  /*c390*/  LDL R87, [R1+0xc6c] ;  /* 0x000c6c0001577983 */ /* 0x000ea80000100800 */
[----:B------:R-:W2:Y:S04]  /*c3a0*/  LDL R90, [R1+0xc70] ;  /* 0x000c7000015a7983 */ /* 0x000ea80000100800 */
[----:B---3--:R1:W-:Y:S04]  /*c3b0*/  STL [R1+0x640], R70 ;  /* 0x0006404601007387 */ /* 0x0083e80000100800 */
[----:B----4-:R3:W-:Y:S01]  /*c3c0*/  STL [R1+0x648], R71 ;  /* 0x0006484701007387 */ /* 0x0107e20000100800 */
[----:B-1----:R-:W-:-:S02]  /*c3d0*/  @!P4 IMAD.MOV.U32 R70, RZ, RZ, R82 ;  /* 0x000000ffff46c224 */ /* 0x002fc400078e0052 */
[----:B------:R-:W-:Y:S01]  /*c3e0*/  VIADD R37, R91, 0xffffffbf ;  /* 0xffffffbf5b257836 */ /* 0x000fe20000000000 */
[----:B------:R-:W4:Y:S01]  /*c3f0*/  LDL R82, [R1+0xcb0] ;  /* 0x000cb00001527983 */ /* 0x000f220000100800 */
[----:B---3--:R-:W-:-:S03]  /*c400*/  @!P4 IMAD.MOV.U32 R71, RZ, RZ, R81 ;  /* 0x000000ffff47c224 */ /* 0x008fc600078e0051 */
[----:B------:R-:W-:Y:S01]  /*c410*/  ISETP.GE.U32.AND P5, PT, R37, 0x7fffff40, PT ;  /* 0x7fffff402500780c */ /* 0x000fe20003fa6070 */
[----:B------:R-:W3:Y:S04]  /*c420*/  LDL R81, [R1+0xcac] ;  /* 0x000cac0001517983 */ /* 0x000ee80000100800 */
[----:B------:R1:W3:Y:S02]  /*c430*/  @!P4 LDG.E.U8 R69, desc[UR18][R70.64] ;  /* 0x000000124645c981 */ /* 0x0002e4000c1e1100 */
[----:B-1----:R-:W-:Y:S02]  /*c440*/  @!P6 IMAD.MOV.U32 R70, RZ, RZ, R88 ;  /* 0x000000ffff46e224 */ /* 0x002fe400078e0058 */
[----:B------:R-:W-:Y:S01]  /*c450*/  @!P6 IMAD.MOV.U32 R71, RZ, RZ, R83 ;  /* 0x000000ffff47e224 */ /* 0x000fe200078e0053 */
[----:B------:R-:W3:Y:S04]  /*c460*/  LDL R88, [R1+0xcf0] ;  /* 0x000cf00001587983 */ /* 0x000ee80000100800 */
[----:B------:R-:W3:Y:S01]  /*c470*/  @!P6 LDG.E.U8 R68, desc[UR18][R70.64] ;  /* 0x000000124644e981 */ /* 0x000ee2000c1e1100 */
[----:B------:R-:W-:-:S03]  /*c480*/  VIADD R37, R91, 0xffffffb7 ;  /* 0xffffffb75b257836 */ /* 0x000fc60000000000 */
[----:B------:R-:W4:Y:S02]  /*c490*/  LDL R83, [R1+0xcec] ;  /* 0x000cec0001537983 */ /* 0x000f240000100800 */
[----:B------:R-:W-:Y:S02]  /*c4a0*/  ISETP.GE.U32.AND P0, PT, R37, 0x7fffff38, PT ;  /* 0x7fffff382500780c */ /* 0x000fe40003f06070 */
[----:B------:R-:W4:Y:S01]  /*c4b0*/  LDL.LU.64 R70, [R1+0x17f8] ;  /* 0x0017f80001467983 */ /* 0x000f220000300a00 */
[----:B------:R-:W-:Y:S02]  /*c4c0*/  PRMT R66, RZ, 0x7610, R66 ;  /* 0x00007610ff427816 */ /* 0x000fe40000000042 */
[----:B--2---:R-:W-:Y:S01]  /*c4d0*/  PRMT R11, RZ, 0x7610, R11 ;  /* 0x00007610ff0b7816 */ /* 0x004fe2000000000b */
[----:B---3--:R1:W-:Y:S04]  /*c4e0*/  STL [R1+0x634], R68 ;  /* 0x0006344401007387 */ /* 0x0083e80000100800 */
[----:B------:R2:W-:Y:S01]  /*c4f0*/  STL [R1+0x638], R69 ;  /* 0x0006384501007387 */ /* 0x0005e20000100800 */
[----:B-1----:R-:W-:-:S02]  /*c500*/  @!P5 IMAD.MOV.U32 R68, RZ, RZ, R13 ;  /* 0x000000ffff44d224 */ /* 0x002fc400078e000d */
[----:B--2---:R-:W-:-:S05]  /*c510*/  @!P5 IMAD.MOV.U32 R69, RZ, RZ, R67 ;  /* 0x000000ffff45d224 */ /* 0x004fca00078e0043 */
[----:B------:R1:W2:Y:S02]  /*c520*/  @!P5 LDG.E.U8 R11, desc[UR18][R68.64] ;  /* 0x00000012440bd981 */ /* 0x0002a4000c1e1100 */
[----:B-1----:R-:W-:Y:S02]  /*c530*/  @!P0 IMAD.MOV.U32 R68, RZ, RZ, R86 ;  /* 0x000000ffff448224 */ /* 0x002fe400078e0056 */
[----:B------:R-:W-:-:S05]  /*c540*/  @!P0 IMAD.MOV.U32 R69, RZ, RZ, R89 ;  /* 0x000000ffff458224 */ /* 0x000fca00078e0059 */
[----:B------:R-:W3:Y:S01]  /*c550*/  @!P0 LDG.E.U8 R66, desc[UR18][R68.64] ;  /* 0x0000001244428981 */ /* 0x000ee2000c1e1100 */
[----:B------:R-:W-:-:S05]  /*c560*/  VIADD R37, R91, 0xffffffaf ;  /* 0xffffffaf5b257836 */ /* 0x000fca0000000000 */
[----:B------:R-:W-:Y:S02]  /*c570*/  ISETP.GE.U32.AND P3, PT, R37, 0x7fffff30, PT ;  /* 0x7fffff302500780c */ /* 0x000fe40003f66070 */
[----:B------:R-:W-:-:S11]  /*c580*/  PRMT R80, RZ, 0x7610, R80 ;  /* 0x00007610ff507816 */ /* 0x000fd60000000050 */
[----:B------:R-:W-:Y:S01]  /*c590*/  @!P3 IMAD.MOV.U32 R67, RZ, RZ, R87 ;  /* 0x000000ffff43b224 */ /* 0x000fe200078e0057 */
[----:B--2---:R1:W-:Y:S04]  /*c5a0*/  STL [R1+0x618], R11 ;  /* 0x0006180b01007387 */ /* 0x0043e80000100800 */
[----:B------:R-:W2:Y:S04]  /*c5b0*/  LDL R13, [R1+0xd28] ;  /* 0x000d2800010d7983 */ /* 0x000ea80000100800 */
[----:B------:R-:W2:Y:S04]  /*c5c0*/  LDL R89, [R1+0xd5c] ;  /* 0x000d5c0001597983 */ /* 0x000ea80000100800 */
[----:B-1----:R-:W2:Y:S04]  /*c5d0*/  LDL R11, [R1+0xd24] ;  /* 0x000d2400010b7983 */ /* 0x002ea80000100800 */
[----:B------:R-:W2:Y:S04]  /*c5e0*/  LDL R86, [R1+0xd60] ;  /* 0x000d600001567983 */ /* 0x000ea80000100800 */
[----:B------:R-:W2:Y:S04]  /*c5f0*/  LDL.LU.64 R68, [R1+0x17f0] ;  /* 0x0017f00001447983 */ /* 0x000ea80000300a00 */
[----:B---3--:R1:W-:Y:S02]  /*c600*/  STL [R1+0x614], R66 ;  /* 0x0006144201007387 */ /* 0x0083e40000100800 */
[----:B-1----:R-:W-:-:S05]  /*c610*/  @!P3 IMAD.MOV.U32 R66, RZ, RZ, R90 ;  /* 0x000000ffff42b224 */ /* 0x002fca00078e005a */
[----:B------:R-:W3:Y:S01]  /*c620*/  @!P3 LDG.E.U8 R80, desc[UR18][R66.64] ;  /* 0x000000124250b981 */ /* 0x000ee2000c1e1100 */
[----:B------:R-:W-:-:S05]  /*c630*/  VIADD R37, R91, 0xffffffa7 ;  /* 0xffffffa75b257836 */ /* 0x000fca0000000000 */
[----:B------:R-:W-:Y:S01]  /*c640*/  ISETP.GE.U32.AND P1, PT, R37, 0x7fffff28, PT ;  /* 0x7fffff282500780c */ /* 0x000fe20003f26070 */
[----:B------:R-:W-:Y:S01]  /*c650*/  VIADD R37, R91, 0xffffff9f ;  /* 0xffffff9f5b257836 */ /* 0x000fe20000000000 */
[----:B------:R-:W-:Y:S01]  /*c660*/  PRMT R31, RZ, 0x7610, R31 ;  /* 0x00007610ff1f7816 */ /* 0x000fe2000000001f */
[----:B------:R-:W2:Y:S03]  /*c670*/  LDL.LU.64 R66, [R1+0x17e8] ;  /* 0x0017e80001427983 */ /* 0x000ea60000300a00 */
[----:B------:R-:W-:Y:S01]  /*c680*/  ISETP.GE.U32.AND P4, PT, R37, 0x7fffff20, PT ;  /* 0x7fffff202500780c */ /* 0x000fe20003f86070 */
[----:B------:R-:W2:Y:S01]  /*c690*/  LDL R87, [R1+0xd94] ;  /* 0x000d940001577983 */ /* 0x000ea20000100800 */
[----:B------:R-:W-:-:S03]  /*c6a0*/  PRMT R10, RZ, 0x7610, R10 ;  /* 0x00007610ff0a7816 */ /* 0x000fc6000000000a */
[----:B------:R-:W2:Y:S04]  /*c6b0*/  LDL R90, [R1+0xd98] ;  /* 0x000d9800015a7983 */ /* 0x000ea80000100800 */
[----:B---3--:R4:W-:Y:S02]  /*c6c0*/  STL [R1+0x608], R80 ;  /* 0x0006085001007387 */ /* 0x0089e40000100800 */
[----:B----4-:R-:W-:Y:S02]  /*c6d0*/  @!P1 IMAD.MOV.U32 R80, RZ, RZ, R82 ;  /* 0x000000ffff509224 */ /* 0x010fe400078e0052 */
[----:B------:R-:W-:-:S03]  /*c6e0*/  @!P4 IMAD.MOV.U32 R82, RZ, RZ, R88 ;  /* 0x000000ffff52c224 */ /* 0x000fc600078e0058 */
[----:B------:R-:W3:Y:S04]  /*c6f0*/  @!P1 LDG.E.U8 R31, desc[UR18][R80.64] ;  /* 0x00000012501f9981 */ /* 0x000ee8000c1e1100 */
[----:B------:R-:W4:Y:S04]  /*c700*/  @!P4 LDG.E.U8 R10, desc[UR18][R82.64] ;  /* 0x00000012520ac981 */ /* 0x000f28000c1e1100 */
[----:B------:R-:W4:Y:S01]  /*c710*/  LDL.LU.64 R80, [R1+0x17e0] ;  /* 0x0017e00001507983 */ /* 0x000f220000300a00 */
[----:B------:R-:W-:-:S05]  /*c720*/  VIADD R37, R91, 0xffffff97 ;  /* 0xffffff975b257836 */ /* 0x000fca0000000000 */
[----:B------:R-:W-:Y:S01]  /*c730*/  ISETP.GE.U32.AND P6, PT, R37, 0x7fffff18, PT ;  /* 0x7fffff182500780c */ /* 0x000fe20003fc6070 */
[----:B------:R-:W-:-:S05]  /*c740*/  VIADD R37, R91, 0xffffff8f ;  /* 0xffffff8f5b257836 */ /* 0x000fca0000000000 */
[----:B------:R-:W-:Y:S02]  /*c750*/  ISETP.GE.U32.AND P5, PT, R37, 0x7fffff10, PT ;  /* 0x7fffff102500780c */ /* 0x000fe40003fa6070 */
[----:B------:R-:W-:-:S11]  /*c760*/  PRMT R12, RZ, 0x7610, R12 ;  /* 0x00007610ff0c7816 */ /* 0x000fd6000000000c */
[----:B--2---:R-:W-:Y:S01]  /*c770*/  @!P5 IMAD.MOV.U32 R88, RZ, RZ, R86 ;  /* 0x000000ffff58d224 */ /* 0x004fe200078e0056 */
[----:B---3--:R-:W-:Y:S04]  /*c780*/  STL [R1+0x1530], R31 ;  /* 0x0015301f01007387 */ /* 0x008fe80000100800 */
[----:B------:R-:W2:Y:S04]  /*c790*/  LDL R82, [R1+0x214] ;  /* 0x0002140001527983 */ /* 0x000ea80000100800 */
[----:B------:R-:W2:Y:S01]  /*c7a0*/  LDL R83, [R1+0x218] ;  /* 0x0002180001537983 */ /* 0x000ea20000100800 */
[----:B----4-:R-:W-:-:S03]  /*c7b0*/  PRMT R81, RZ, 0x7610, R81 ;  /* 0x00007610ff517816 */ /* 0x010fc60000000051 */
[----:B------:R1:W-:Y:S04]  /*c7c0*/  STL [R1+0x600], R10 ;  /* 0x0006000a01007387 */ /* 0x0003e80000100800 */
[----:B------:R-:W3:Y:S01]  /*c7d0*/  @!P5 LDG.E.U8 R81, desc[UR18][R88.64] ;  /* 0x000000125851d981 */ /* 0x000ee2000c1e1100 */
[----:B-1----:R-:W-:-:S05]  /*c7e0*/  @!P6 IMAD.MOV.U32 R10, RZ, RZ, R13 ;  /* 0x000000ffff0ae224 */ /* 0x002fca00078e000d */
[----:B------:R-:W4:Y:S01]  /*c7f0*/  @!P6 LDG.E.U8 R12, desc[UR18][R10.64] ;  /* 0x000000120a0ce981 */ /* 0x000f22000c1e1100 */
[----:B------:R-:W-:-:S05]  /*c800*/  VIADD R37, R91, 0xffffff87 ;  /* 0xffffff875b257836 */ /* 0x000fca0000000000 */
[----:B------:R-:W-:Y:S01]  /*c810*/  ISETP.GE.U32.AND P0, PT, R37, 0x7fffff08, PT ;  /* 0x7fffff082500780c */ /* 0x000fe20003f06070 */
[----:B------:R-:W-:Y:S01]  /*c820*/  VIADD R37, R91, 0xfffffffe ;  /* 0xfffffffe5b257836 */ /* 0x000fe20000000000 */
[----:B------:R-:W-:Y:S02]  /*c830*/  PRMT R80, RZ, 0x7610, R80 ;  /* 0x00007610ff507816 */ /* 0x000fe40000000050 */
[----:B------:R-:W-:Y:S01]  /*c840*/  PRMT R67, RZ, 0x7610, R67 ;  /* 0x00007610ff437816 */ /* 0x000fe20000000043 */
[----:B------:R-:W2:Y:S01]  /*c850*/  LDL.LU.64 R10, [R1+0x17d8] ;  /* 0x0017d800010a7983 */ /* 0x000ea20000300a00 */
[----:B------:R-:W-:-:S07]  /*c860*/  ISETP.GE.U32.AND P3, PT, R37, 0x7fffff7f, PT ;  /* 0x7fffff7f2500780c */ /* 0x000fce0003f66070 */
[----:B------:R-:W-:-:S05]  /*c870*/  @!P0 IMAD.MOV.U32 R86, RZ, RZ, R90 ;  /* 0x000000ffff568224 */ /* 0x000fca00078e005a */
[----:B------:R-:W2:Y:S04]  /*c880*/  @!P0 LDG.E.U8 R80, desc[UR18][R86.64] ;  /* 0x0000001256508981 */ /* 0x000ea8000c1e1100 */
[----:B------:R1:W2:Y:S04]  /*c890*/  @!P3 LDG.E.U8 R67, desc[UR18][R14.64] ;  /* 0x000000120e43b981 */ /* 0x0002a8000c1e1100 */
[----:B----4-:R4:W-:Y:S04]  /*c8a0*/  STL [R1+0x5f8], R12 ;  /* 0x0005f80c01007387 */ /* 0x0109e80000100800 */
[----:B------:R-:W2:Y:S04]  /*c8b0*/  LDL R13, [R1+0x258] ;  /* 0x00025800010d7983 */ /* 0x000ea80000100800 */
[----:B----4-:R-:W4:Y:S04]  /*c8c0*/  LDL R12, [R1+0x254] ;  /* 0x00025400010c7983 */ /* 0x010f280000100800 */
[----:B---3--:R3:W-:Y:S04]  /*c8d0*/  STL [R1+0x5e0], R81 ;  /* 0x0005e05101007387 */ /* 0x0087e80000100800 */
[----:B------:R-:W4:Y:S04]  /*c8e0*/  LDL R88, [R1+0xab8] ;  /* 0x000ab80001587983 */ /* 0x000f280000100800 */
[----:B------:R-:W4:Y:S04]  /*c8f0*/  LDL R86, [R1+0xaf4] ;  /* 0x000af40001567983 */ /* 0x000f280000100800 */
[----:B---3--:R-:W3:Y:S04]  /*c900*/  LDL R81, [R1+0xab4] ;  /* 0x000ab40001517983 */ /* 0x008ee80000100800 */
[----:B------:R-:W3:Y:S04]  /*c910*/  LDL R87, [R1+0xaf8] ;  /* 0x000af80001577983 */ /* 0x000ee80000100800 */
[----:B------:R-:W1:Y:S01]  /*c920*/  LDL.LU.64 R14, [R1+0x17d0] ;  /* 0x0017d000010e7983 */ /* 0x000e620000300a00 */
[----:B------:R-:W-:Y:S01]  /*c930*/  VIADD R37, R91, 0xfffffff6 ;  /* 0xfffffff65b257836 */ /* 0x000fe20000000000 */
[----:B--2---:R-:W-:-:S02]  /*c940*/  PRMT R11, RZ, 0x7610, R11 ;  /* 0x00007610ff0b7816 */ /* 0x004fc4000000000b */
[----:B------:R-:W2:Y:S02]  /*c950*/  LDL R89, [R1+0xb34] ;  /* 0x000b340001597983 */ /* 0x000ea40000100800 */
[----:B------:R-:W-:Y:S02]  /*c960*/  ISETP.GE.U32.AND P1, PT, R37, 0x7fffff77, PT ;  /* 0x7fffff772500780c */ /* 0x000fe40003f26070 */
[----:B------:R-:W2:Y:S11]  /*c970*/  LDL R90, [R1+0xb38] ;  /* 0x000b3800015a7983 */ /* 0x000eb60000100800 */
[----:B------:R-:W-:-:S04]  /*c980*/  @!P1 LOP3.LUT R83, R83, R82, RZ, 0x3c, !PT ;  /* 0x0000005253539212 */ /* 0x000fc800078e3cff */
[----:B------:R-:W-:-:S04]  /*c990*/  @!P1 LOP3.LUT R82, R83, R82, RZ, 0x3c, !PT ;  /* 0x0000005253529212 */ /* 0x000fc800078e3cff */
[----:B------:R-:W-:Y:S02]  /*c9a0*/  @!P1 LOP3.LUT R83, R83, R82, RZ, 0x3c, !PT ;  /* 0x0000005253539212 */ /* 0x000fe400078e3cff */
[----:B-1----:R-:W-:-:S06]  /*c9b0*/  PRMT R15, RZ, 0x7610, R15 ;  /* 0x00007610ff0f7816 */ /* 0x002fcc000000000f */
[----:B------:R-:W2:Y:S01]  /*c9c0*/  @!P1 LDG.E.U8 R15, desc[UR18][R82.64] ;  /* 0x00000012520f9981 */ /* 0x000ea2000c1e1100 */
[----:B------:R-:W-:-:S05]  /*c9d0*/  VIADD R37, R91, 0xffffffee ;  /* 0xffffffee5b257836 */ /* 0x000fca0000000000 */
[----:B------:R-:W-:Y:S01]  /*c9e0*/  ISETP.GE.U32.AND P4, PT, R37, 0x7fffff6f, PT ;  /* 0x7fffff6f2500780c */ /* 0x000fe20003f86070 */
[----:B------:R-:W3:-:S12]  /*c9f0*/  LDL R82, [R1+0xb74] ;  /* 0x000b740001527983 */ /* 0x000ed80000100800 */
[----:B----4-:R-:W-:-:S04]  /*ca00*/  @!P4 LOP3.LUT R13, R13, R12, RZ, 0x3c, !PT ;  /* 0x0000000c0d0dc212 */ /* 0x010fc800078e3cff */
[----:B------:R-:W-:-:S04]  /*ca10*/  @!P4 LOP3.LUT R12, R13, R12, RZ, 0x3c, !PT ;  /* 0x0000000c0d0cc212 */ /* 0x000fc800078e3cff */
[----:B------:R-:W-:-:S05]  /*ca20*/  @!P4 LOP3.LUT R13, R13, R12, RZ, 0x3c, !PT ;  /* 0x0000000c0d0dc212 */ /* 0x000fca00078e3cff */
[----:B------:R-:W4:Y:S04]  /*ca30*/  @!P4 LDG.E.U8 R11, desc[UR18][R12.64] ;  /* 0x000000120c0bc981 */ /* 0x000f28000c1e1100 */
[----:B--2---:R1:W-:Y:S04]  /*ca40*/  STL [R1+0x5c8], R15 ;  /* 0x0005c80f01007387 */ /* 0x0043e80000100800 */
[----:B-1----:R-:W2:Y:S04]  /*ca50*/  LDL R15, [R1+0xb78] ;  /* 0x000b7800010f7983 */ /* 0x002ea80000100800 */
[----:B------:R-:W2:Y:S01]  /*ca60*/  LDL.LU.64 R12, [R1+0x17c8] ;  /* 0x0017c800010c7983 */ /* 0x000ea20000300a00 */
[----:B------:R-:W-:-:S03]  /*ca70*/  VIADD R37, R91, 0xffffffe6 ;  /* 0xffffffe65b257836 */ /* 0x000fc60000000000 */
[----:B------:R-:W2:Y:S02]  /*ca80*/  LDL R83, [R1+0xbb4] ;  /* 0x000bb40001537983 */ /* 0x000ea40000100800 */
[----:B------:R-:W-:Y:S01]  /*ca90*/  ISETP.GE.U32.AND P6, PT, R37, 0x7fffff67, PT ;  /* 0x7fffff672500780c */ /* 0x000fe20003fc6070 */
[----:B------:R-:W-:-:S05]  /*caa0*/  VIADD R37, R91, 0xffffffde ;  /* 0xffffffde5b257836 */ /* 0x000fca0000000000 */
[----:B------:R-:W-:Y:S01]  /*cab0*/  ISETP.GE.U32.AND P5, PT, R37, 0x7fffff5f, PT ;  /* 0x7fffff5f2500780c */ /* 0x000fe20003fa6070 */
[----:B----4-:R1:W-:-:S12]  /*cac0*/  STL [R1+0x5c4], R11 ;  /* 0x0005c40b01007387 */ /* 0x0103d80000100800 */
[-C--:B---3--:R-:W-:Y:S01]  /*cad0*/  @!P5 LOP3.LUT R87, R87, R86.reuse, RZ, 0x3c, !PT ;  /* 0x000000565757d212 */ /* 0x088fe200078e3cff */
[----:B-1----:R-:W3:Y:S03]  /*cae0*/  LDL R11, [R1+0xbb8] ;  /* 0x000bb800010b7983 */ /* 0x002ee60000100800 */
[C---:B------:R-:W-:Y:S01]  /*caf0*/  @!P5 LOP3.LUT R86, R87.reuse, R86, RZ, 0x3c, !PT ;  /* 0x000000565756d212 */ /* 0x040fe200078e3cff */
[----:B------:R1:W-:Y:S01]  /*cb00*/  STL [R1+0x5d4], R80 ;  /* 0x0005d45001007387 */ /* 0x0003e20000100800 */
[----:B------:R-:W-:Y:S02]  /*cb10*/  PRMT R66, RZ, 0x7610, R66 ;  /* 0x00007610ff427816 */ /* 0x000fe40000000042 */
[----:B------:R-:W-:-:S05]  /*cb20*/  @!P5 LOP3.LUT R87, R87, R86, RZ, 0x3c, !PT ;  /* 0x000000565757d212 */ /* 0x000fca00078e3cff */
[----:B------:R-:W4:Y:S01]  /*cb30*/  @!P5 LDG.E.U8 R66, desc[UR18][R86.64] ;  /* 0x000000125642d981 */ /* 0x000f22000c1e1100 */
[----:B-1----:R-:W-:Y:S01]  /*cb40*/  @!P6 IMAD.MOV.U32 R80, RZ, RZ, R88 ;  /* 0x000000ffff50e224 */ /* 0x002fe200078e0058 */
[----:B--2---:R-:W-:-:S06]  /*cb50*/  PRMT R13, RZ, 0x7610, R13 ;  /* 0x00007610ff0d7816 */ /* 0x004fcc000000000d */
[----:B------:R-:W2:Y:S04]  /*cb60*/  @!P6 LDG.E.U8 R13, desc[UR18][R80.64] ;  /* 0x00000012500de981 */ /* 0x000ea8000c1e1100 */
[----:B------:R-:W3:Y:S01]  /*cb70*/  LDL.LU R80, [R1+0x17c0] ;  /* 0x0017c00001507983 */ /* 0x000ee20000300800 */
[----:B------:R-:W-:-:S03]  /*cb80*/  VIADD R37, R91, 0xffffffd6 ;  /* 0xffffffd65b257836 */ /* 0x000fc60000000000 */
[----:B------:R-:W4:Y:S02]  /*cb90*/  LDL R88, [R1+0xbf4] ;  /* 0x000bf40001587983 */ /* 0x000f240000100800 */
[----:B------:R-:W-:Y:S02]  /*cba0*/  ISETP.GE.U32.AND P0, PT, R37, 0x7fffff57, PT ;  /* 0x7fffff572500780c */ /* 0x000fe40003f06070 */
[----:B--2---:R1:W-:Y:S04]  /*cbb0*/  STL [R1+0x5b8], R13 ;  /* 0x0005b80d01007387 */ /* 0x0043e80000100800 */
[----:B-1----:R-:W2:Y:S01]  /*cbc0*/  LDL R13, [R1+0xbf8] ;  /* 0x000bf800010d7983 */ /* 0x002ea20000100800 */
[----:B---3--:R-:W-:-:S03]  /*cbd0*/  PRMT R80, RZ, 0x7610, R80 ;  /* 0x00007610ff507816 */ /* 0x008fc60000000050 */
[----:B------:R1:W-:Y:S04]  /*cbe0*/  STL [R1+0x5d8], R67 ;  /* 0x0005d84301007387 */ /* 0x0003e80000100800 */
[----:B------:R-:W3:Y:S04]  /*cbf0*/  LDL R86, [R1+0xc34] ;  /* 0x000c340001567983 */ /* 0x000ee80000100800 */
[----:B------:R-:W3:Y:S01]  /*cc00*/  LDL R87, [R1+0xc38] ;  /* 0x000c380001577983 */ /* 0x000ee20000100800 */
[----:B-1----:R-:W-:-:S03]  /*cc10*/  @!P0 IMAD.MOV.U32 R67, RZ, RZ, R89 ;  /* 0x000000ffff438224 */ /* 0x002fc600078e0059 */
[----:B----4-:R1:W-:Y:S02]  /*cc20*/  STL [R1+0x5a0], R66 ;  /* 0x0005a04201007387 */ /* 0x0103e40000100800 */
[----:B-1----:R-:W-:-:S05]  /*cc30*/  @!P0 IMAD.MOV.U32 R66, RZ, RZ, R90 ;  /* 0x000000ffff428224 */ /* 0x002fca00078e005a */
[----:B------:R-:W4:Y:S01]  /*cc40*/  @!P0 LDG.E.U8 R80, desc[UR18][R66.64] ;  /* 0x0000001242508981 */ /* 0x000f22000c1e1100 */
[----:B------:R-:W-:-:S05]  /*cc50*/  VIADD R37, R91, 0xffffffce ;  /* 0xffffffce5b257836 */ /* 0x000fca0000000000 */
[----:B------:R-:W-:Y:S02]  /*cc60*/  ISETP.GE.U32.AND P3, PT, R37, 0x7fffff4f, PT ;  /* 0x7fffff4f2500780c */ /* 0x000fe40003f66070 */
[----:B------:R-:W-:Y:S01]  /*cc70*/  PRMT R14, RZ, 0x7610, R14 ;  /* 0x00007610ff0e7816 */ /* 0x000fe2000000000e */
[----:B------:R-:W2:Y:S04]  /*cc80*/  LDL.LU.64 R66, [R1+0x17b8] ;  /* 0x0017b80001427983 */ /* 0x000ea80000300a00 */
[----:B------:R-:W2:Y:S04]  /*cc90*/  LDL R89, [R1+0xc74] ;  /* 0x000c740001597983 */ /* 0x000ea80000100800 */
[----:B------:R-:W2:Y:S02]  /*cca0*/  LDL R90, [R1+0xc78] ;  /* 0x000c7800015a7983 */ /* 0x000ea40000100800 */
[----:B------:R-:W-:-:S02]  /*ccb0*/  @!P3 IMAD.MOV.U32 R81, RZ, RZ, R82 ;  /* 0x000000ffff51b224 */ /* 0x000fc400078e0052 */
[----:B----4-:R1:W-:Y:S02]  /*ccc0*/  STL [R1+0x598], R80 ;  /* 0x0005985001007387 */ /* 0x0103e40000100800 */
[----:B-1----:R-:W-:-:S05]  /*ccd0*/  @!P3 IMAD.MOV.U32 R80, RZ, RZ, R15 ;  /* 0x000000ffff50b224 */ /* 0x002fca00078e000f */
[----:B------:R-:W4:Y:S01]  /*cce0*/  @!P3 LDG.E.U8 R14, desc[UR18][R80.64] ;  /* 0x00000012500eb981 */ /* 0x000f22000c1e1100 */
[----:B------:R-:W-:-:S05]  /*ccf0*/  VIADD R37, R91, 0xffffffc6 ;  /* 0xffffffc65b257836 */ /* 0x000fca0000000000 */
[----:B------:R-:W-:Y:S02]  /*cd00*/  ISETP.GE.U32.AND P1, PT, R37, 0x7fffff47, PT ;  /* 0x7fffff472500780c */ /* 0x000fe40003f26070 */
[----:B------:R-:W-:Y:S01]  /*cd10*/  PRMT R10, RZ, 0x7610, R10 ;  /* 0x00007610ff0a7816 */ /* 0x000fe2000000000a */
[----:B------:R-:W2:Y:S10]  /*cd20*/  LDL.LU.64 R80, [R1+0x17b0] ;  /* 0x0017b00001507983 */ /* 0x000eb40000300a00 */
[----:B------:R-:W-:-:S05]  /*cd30*/  @!P1 IMAD.MOV.U32 R82, RZ, RZ, R11 ;  /* 0x000000ffff529224 */ /* 0x000fca00078e000b */
[----:B------:R-:W2:Y:S01]  /*cd40*/  @!P1 LDG.E.U8 R10, desc[UR18][R82.64] ;  /* 0x00000012520a9981 */ /* 0x000ea2000c1e1100 */
[----:B------:R-:W-:-:S05]  /*cd50*/  VIADD R37, R91, 0xffffffbe ;  /* 0xffffffbe5b257836 */ /* 0x000fca0000000000 */
[----:B------:R-:W-:Y:S01]  /*cd60*/  ISETP.GE.U32.AND P4, PT, R37, 0x7fffff3f, PT ;  /* 0x7fffff3f2500780c */ /* 0x000fe20003f86070 */
[----:B----4-:R1:W-:Y:S04]  /*cd70*/  STL [R1+0x590], R14 ;  /* 0x0005900e01007387 */ /* 0x0103e80000100800 */
[----:B------:R-:W4:Y:S04]  /*cd80*/  LDL R15, [R1+0xcb8] ;  /* 0x000cb800010f7983 */ /* 0x000f280000100800 */
[----:B-1----:R-:W4:Y:S01]  /*cd90*/  LDL R14, [R1+0xcb4] ;  /* 0x000cb400010e7983 */ /* 0x002f220000100800 */
[----:B------:R-:W-:-:S05]  /*cda0*/  VIADD R37, R91, 0xffffffb6 ;  /* 0xffffffb65b257836 */ /* 0x000fca0000000000 */
[----:B------:R-:W-:Y:S01]  /*cdb0*/  ISETP.GE.U32.AND P6, PT, R37, 0x7fffff37, PT ;  /* 0x7fffff372500780c */ /* 0x000fe20003fc6070 */
[----:B------:R-:W-:-:S05]  /*cdc0*/  VIADD R37, R91, 0xffffffae ;  /* 0xffffffae5b257836 */ /* 0x000fca0000000000 */
[----:B------:R-:W-:Y:S01]  /*cdd0*/  ISETP.GE.U32.AND P5, PT, R37, 0x7fffff2f, PT ;  /* 0x7fffff2f2500780c */ /* 0x000fe20003fa6070 */
[----:B------:R-:W-:-:S05]  /*cde0*/  VIADD R37, R91, 0xffffffa6 ;  /* 0xffffffa65b257836 */ /* 0x000fca0000000000 */
[----:B------:R-:W-:Y:S01]  /*cdf0*/  ISETP.GE.U32.AND P0, PT, R37, 0x7fffff27, PT ;  /* 0x7fffff272500780c */ /* 0x000fe20003f06070 */
[----:B--2---:R1:W-:Y:S01]  /*ce00*/  STL [R1+0x588], R10 ;  /* 0x0005880a01007387 */ /* 0x0043e20000100800 */
[----:B------:R-:W-:Y:S01]  /*ce10*/  PRMT R12, RZ, 0x7610, R12 ;  /* 0x00007610ff0c7816 */ /* 0x000fe2000000000c */
[----:B------:R-:W-:Y:S02]  /*ce20*/  @!P4 IMAD.MOV.U32 R82, RZ, RZ, R13 ;  /* 0x000000ffff52c224 */ /* 0x000fe400078e000d */
[----:B------:R-:W-:Y:S01]  /*ce30*/  @!P4 IMAD.MOV.U32 R83, RZ, RZ, R88 ;  /* 0x000000ffff53c224 */ /* 0x000fe200078e0058 */
[----:B------:R-:W2:Y:S01]  /*ce40*/  LDL R11, [R1+0xcf8] ;  /* 0x000cf800010b7983 */ /* 0x000ea20000100800 */
[----:B------:R-:W-:-:S03]  /*ce50*/  PRMT R34, RZ, 0x7610, R34 ;  /* 0x00007610ff227816 */ /* 0x000fc60000000022 */
[----:B------:R-:W2:Y:S04]  /*ce60*/  @!P4 LDG.E.U8 R12, desc[UR18][R82.64] ;  /* 0x00000012520cc981 */ /* 0x000ea8000c1e1100 */
[----:B-1----:R-:W2:Y:S04]  /*ce70*/  LDL R10, [R1+0xcf4] ;  /* 0x000cf400010a7983 */ /* 0x002ea80000100800 */
[----:B------:R-:W2:Y:S01]  /*ce80*/  LDL.LU.64 R82, [R1+0x17a8] ;  /* 0x0017a80001527983 */ /* 0x000ea20000300a00 */
[----:B----4-:R-:W-:-:S04]  /*ce90*/  @!P0 LOP3.LUT R15, R15, R14, RZ, 0x3c, !PT ;  /* 0x0000000e0f0f8212 */ /* 0x010fc800078e3cff */
[----:B------:R-:W-:-:S04]  /*cea0*/  @!P0 LOP3.LUT R14, R15, R14, RZ, 0x3c, !PT ;  /* 0x0000000e0f0e8212 */ /* 0x000fc800078e3cff */
[----:B------:R-:W-:-:S05]  /*ceb0*/  @!P0 LOP3.LUT R15, R15, R14, RZ, 0x3c, !PT ;  /* 0x0000000e0f0f8212 */ /* 0x000fca00078e3cff */
[----:B------:R-:W4:Y:S01]  /*cec0*/  @!P0 LDG.E.U8 R34, desc[UR18][R14.64] ;  /* 0x000000120e228981 */ /* 0x000f22000c1e1100 */
[----:B------:R-:W-:-:S05]  /*ced0*/  VIADD R37, R91, 0xffffff9e ;  /* 0xffffff9e5b257836 */ /* 0x000fca0000000000 */
[----:B------:R-:W-:Y:S02]  /*cee0*/  ISETP.GE.U32.AND P3, PT, R37, 0x7fffff1f, PT ;  /* 0x7fffff1f2500780c */ /* 0x000fe40003f66070 */
[----:B---3--:R-:W-:-:S04]  /*cef0*/  @!P6 LOP3.LUT R87, R87, R86, RZ, 0x3c, !PT ;  /* 0x000000565757e212 */ /* 0x008fc800078e3cff */
[----:B------:R-:W-:Y:S01]  /*cf00*/  @!P6 LOP3.LUT R86, R87, R86, RZ, 0x3c, !PT ;  /* 0x000000565756e212 */ /* 0x000fe200078e3cff */
[----:B------:R-:W-:Y:S01]  /*cf10*/  @!P5 IMAD.MOV.U32 R88, RZ, RZ, R90 ;  /* 0x000000ffff58d224 */ /* 0x000fe200078e005a */
[----:B------:R-:W-:-:S05]  /*cf20*/  PRMT R81, RZ, 0x7610, R81 ;  /* 0x00007610ff517816 */ /* 0x000fca0000000051 */
[----:B--2---:R-:W-:Y:S01]  /*cf30*/  @!P3 LOP3.LUT R11, R11, R10, RZ, 0x3c, !PT ;  /* 0x0000000a0b0bb212 */ /* 0x004fe200078e3cff */
[----:B------:R1:W-:Y:S01]  /*cf40*/  STL [R1+0x584], R12 ;  /* 0x0005840c01007387 */ /* 0x0003e20000100800 */
[----:B------:R-:W-:Y:S02]  /*cf50*/  @!P6 LOP3.LUT R87, R87, R86, RZ, 0x3c, !PT ;  /* 0x000000565757e212 */ /* 0x000fe400078e3cff */
[C---:B------:R-:W-:Y:S01]  /*cf60*/  @!P3 LOP3.LUT R10, R11.reuse, R10, RZ, 0x3c, !PT ;  /* 0x0000000a0b0ab212 */ /* 0x040fe200078e3cff */
[----:B------:R-:W2:Y:S01]  /*cf70*/  LDL R13, [R1+0xd30] ;  /* 0x000d3000010d7983 */ /* 0x000ea20000100800 */
[----:B------:R-:W-:Y:S02]  /*cf80*/  PRMT R83, RZ, 0x7610, R83 ;  /* 0x00007610ff537816 */ /* 0x000fe40000000053 */
[----:B------:R-:W-:Y:S01]  /*cf90*/  PRMT R80, RZ, 0x7610, R80 ;  /* 0x00007610ff507816 */ /* 0x000fe20000000050 */
[----:B------:R3:W2:Y:S01]  /*cfa0*/  @!P5 LDG.E.U8 R81, desc[UR18][R88.64] ;  /* 0x000000125851d981 */ /* 0x0006a2000c1e1100 */
[----:B------:R-:W-:-:S03]  /*cfb0*/  @!P3 LOP3.LUT R11, R11, R10, RZ, 0x3c, !PT ;  /* 0x0000000a0b0bb212 */ /* 0x000fc600078e3cff */
[----:B-1----:R-:W2:Y:S04]  /*cfc0*/  LDL R12, [R1+0xd2c] ;  /* 0x000d2c00010c7983 */ /* 0x002ea80000100800 */
[----:B------:R-:W3:Y:S04]  /*cfd0*/  @!P6 LDG.E.U8 R83, desc[UR18][R86.64] ;  /* 0x000000125653e981 */ /* 0x000ee8000c1e1100 */
[----:B------:R-:W3:Y:S04]  /*cfe0*/  LDL R89, [R1+0xd9c] ;  /* 0x000d9c0001597983 */ /* 0x000ee80000100800 */
[----:B------:R-:W3:Y:S04]  /*cff0*/  LDL R90, [R1+0xda0] ;  /* 0x000da000015a7983 */ /* 0x000ee80000100800 */
[----:B------:R-:W3:Y:S04]  /*d000*/  LDL R86, [R1+0xd64] ;  /* 0x000d640001567983 */ /* 0x000ee80000100800 */
[----:B------:R-:W3:Y:S04]  /*d010*/  LDL R87, [R1+0xd68] ;  /* 0x000d680001577983 */ /* 0x000ee80000100800 */
[----:B------:R-:W3:Y:S04]  /*d020*/  LDL R14, [R1+0x1dc] ;  /* 0x0001dc00010e7983 */ /* 0x000ee80000100800 */
[----:B------:R-:W3:Y:S04]  /*d030*/  LDL R15, [R1+0x1e0] ;  /* 0x0001e000010f7983 */ /* 0x000ee80000100800 */
[----:B------:R-:W3:Y:S04]  /*d040*/  @!P3 LDG.E.U8 R80, desc[UR18][R10.64] ;  /* 0x000000120a50b981 */ /* 0x000ee8000c1e1100 */
[----:B----4-:R1:W-:Y:S04]  /*d050*/  STL [R1+0x1534], R34 ;  /* 0x0015342201007387 */ /* 0x0103e80000100800 */
[----:B------:R-:W4:Y:S01]  /*d060*/  LDL.LU.64 R10, [R1+0x17a0] ;  /* 0x0017a000010a7983 */ /* 0x000f220000300a00 */
[----:B------:R-:W-:-:S05]  /*d070*/  VIADD R37, R91, 0xffffff96 ;  /* 0xffffff965b257836 */ /* 0x000fca0000000000 */
[----:B------:R-:W-:Y:S01]  /*d080*/  ISETP.GE.U32.AND P1, PT, R37, 0x7fffff17, PT ;  /* 0x7fffff172500780c */ /* 0x000fe20003f26070 */
[----:B------:R-:W-:Y:S01]  /*d090*/  VIADD R37, R91, 0xffffff8e ;  /* 0xffffff8e5b257836 */ /* 0x000fe20000000000 */
[----:B------:R-:W-:Y:S01]  /*d0a0*/  PRMT R67, RZ, 0x7610, R67 ;  /* 0x00007610ff437816 */ /* 0x000fe20000000043 */
[----:B-1----:R-:W1:Y:S03]  /*d0b0*/  LDC R34, c[0x0][0x3a0] ;  /* 0x0000e800ff227b82 */ /* 0x002e660000000800 */
[----:B------:R-:W-:Y:S01]  /*d0c0*/  ISETP.GE.U32.AND P4, PT, R37, 0x7fffff0f, PT ;  /* 0x7fffff0f2500780c */ /* 0x000fe20003f86070 */
[----:B------:R-:W-:-:S05]  /*d0d0*/  VIADD R37, R91, 0xffffff86 ;  /* 0xffffff865b257836 */ /* 0x000fca0000000000 */
[----:B------:R-:W-:Y:S01]  /*d0e0*/  ISETP.GE.U32.AND P6, PT, R37, 0x7fffff07, PT ;  /* 0x7fffff072500780c */ /* 0x000fe20003fc6070 */
[----:B------:R-:W-:Y:S01]  /*d0f0*/  VIADD R37, R91, 0xfffffffd ;  /* 0xfffffffd5b257836 */ /* 0x000fe20000000000 */
[----:B--2---:R-:W-:-:S04]  /*d100*/  @!P1 LOP3.LUT R13, R13, R12, RZ, 0x3c, !PT ;  /* 0x0000000c0d0d9212 */ /* 0x004fc800078e3cff */
[----:B------:R-:W-:Y:S02]  /*d110*/  @!P1 LOP3.LUT R12, R13, R12, RZ, 0x3c, !PT ;  /* 0x0000000c0d0c9212 */ /* 0x000fe400078e3cff */
[----:B------:R-:W-:Y:S02]  /*d120*/  ISETP.GE.U32.AND P5, PT, R37, 0x7fffff7e, PT ;  /* 0x7fffff7e2500780c */ /* 0x000fe40003fa6070 */
[----:B------:R-:W-:Y:S01]  /*d130*/  @!P1 LOP3.LUT R13, R13, R12, RZ, 0x3c, !PT ;  /* 0x0000000c0d0d9212 */ /* 0x000fe200078e3cff */
[----:B------:R-:W-:Y:S01]  /*d140*/  VIADD R37, R91, 0xfffffff5 ;  /* 0xfffffff55b257836 */ /* 0x000fe20000000000 */
[----:B---3--:R2:W-:Y:S04]  /*d150*/  STL [R1+0x558], R80 ;  /* 0x0005585001007387 */ /* 0x0085e80000100800 */
[----:B------:R-:W3:Y:S04]  /*d160*/  LDL R91, [R1+0x220] ;  /* 0x00022000015b7983 */ /* 0x000ee80000100800 */
[----:B--2---:R-:W2:Y:S04]  /*d170*/  LDL R80, [R1+0x21c] ;  /* 0x00021c0001507983 */ /* 0x004ea80000100800 */
[----:B------:R-:W-:Y:S01]  /*d180*/  STL [R1+0x578], R83 ;  /* 0x0005785301007387 */ /* 0x000fe20000100800 */
[----:B----4-:R-:W-:-:S06]  /*d190*/  PRMT R11, RZ, 0x7610, R11 ;  /* 0x00007610ff0b7816 */ /* 0x010fcc000000000b */
[----:B------:R4:W2:Y:S04]  /*d1a0*/  @!P1 LDG.E.U8 R11, desc[UR18][R12.64] ;  /* 0x000000120c0b9981 */ /* 0x0008a8000c1e1100 */
[----:B------:R-:W4:Y:S01]  /*d1b0*/  LDL.LU.64 R12, [R1+0x1798] ;  /* 0x00179800010c7983 */ /* 0x000f220000300a00 */
[----:B------:R-:W-:Y:S01]  /*d1c0*/  @!P6 IMAD.MOV.U32 R88, RZ, RZ, R90 ;  /* 0x000000ffff58e224 */ /* 0x000fe200078e005a */
[----:B------:R-:W-:Y:S02]  /*d1d0*/  @!P4 LOP3.LUT R87, R87, R86, RZ, 0x3c, !PT ;  /* 0x000000565757c212 */ /* 0x000fe400078e3cff */
[----:B------:R-:W-:Y:S02]  /*d1e0*/  @!P5 LOP3.LUT R15, R15, R14, RZ, 0x3c, !PT ;  /* 0x0000000e0f0fd212 */ /* 0x000fe400078e3cff */
[----:B------:R-:W-:-:S02]  /*d1f0*/  @!P4 LOP3.LUT R86, R87, R86, RZ, 0x3c, !PT ;  /* 0x000000565756c212 */ /* 0x000fc400078e3cff */
[----:B----4-:R-:W-:-:S06]  /*d200*/  PRMT R13, RZ, 0x7610, R13 ;  /* 0x00007610ff0d7816 */ /* 0x010fcc000000000d */
[----:B------:R-:W4:Y:S01]  /*d210*/  @!P6 LDG.E.U8 R13, desc[UR18][R88.64] ;  /* 0x00000012580de981 */ /* 0x000f22000c1e1100 */
[----:B------:R-:W-:Y:S02]  /*d220*/  @!P4 LOP3.LUT R87, R87, R86, RZ, 0x3c, !PT ;  /* 0x000000565757c212 */ /* 0x000fe400078e3cff */
[C---:B------:R-:W-:Y:S01]  /*d230*/  @!P5 LOP3.LUT R14, R15.reuse, R14, RZ, 0x3c, !PT ;  /* 0x0000000e0f0ed212 */ /* 0x040fe200078e3cff */
[----:B------:R0:W-:Y:S01]  /*d240*/  STL [R1+0x574], R81 ;  /* 0x0005745101007387 */ /* 0x0001e20000100800 */
[----:B------:R-:W-:Y:S02]  /*d250*/  PRMT R66, RZ, 0x7610, R66 ;  /* 0x00007610ff427816 */ /* 0x000fe40000000042 */
[----:B------:R-:W-:Y:S01]  /*d260*/  @!P5 LOP3.LUT R15, R15, R14, RZ, 0x3c, !PT ;  /* 0x0000000e0f0fd212 */ /* 0x000fe200078e3cff */
[----:B------:R-:W3:Y:S04]  /*d270*/  @!P4 LDG.E.U8 R67, desc[UR18][R86.64] ;  /* 0x000000125643c981 */ /* 0x000ee8000c1e1100 */
[----:B------:R-:W3:Y:S04]  /*d280*/  @!P5 LDG.E.U8 R66, desc[UR18][R14.64] ;  /* 0x000000120e42d981 */ /* 0x000ee8000c1e1100 */
[----:B0-----:R-:W3:Y:S04]  /*d290*/  LDL R81, [R1+0x25c] ;  /* 0x00025c0001517983 */ /* 0x001ee80000100800 */
[----:B--2---:R0:W-:Y:S04]  /*d2a0*/  STL [R1+0x550], R11 ;  /* 0x0005500b01007387 */ /* 0x0041e80000100800 */
[----:B------:R-:W2:Y:S04]  /*d2b0*/  LDL R86, [R1+0xabc] ;  /* 0x000abc0001567983 */ /* 0x000ea80000100800 */
[----:B------:R-:W2:Y:S04]  /*d2c0*/  LDL R87, [R1+0xac0] ;  /* 0x000ac00001577983 */ /* 0x000ea80000100800 */
[----:B0-----:R-:W2:Y:S04]  /*d2d0*/  LDL R11, [R1+0x260] ;  /* 0x00026000010b7983 */ /* 0x001ea80000100800 */
[----:B------:R-:W2:Y:S04]  /*d2e0*/  LDL.LU R88, [R1+0x1790] ;  /* 0x0017900001587983 */ /* 0x000ea80000300800 */
[----:B------:R-:W2:Y:S04]  /*d2f0*/  LDL R83, [R1+0xafc] ;  /* 0x000afc0001537983 */ /* 0x000ea80000100800 */
[----:B----4-:R0:W-:Y:S04]  /*d300*/  STL [R1+0x538], R13 ;  /* 0x0005380d01007387 */ /* 0x0101e80000100800 */
[----:B0-----:R-:W4:Y:S04]  /*d310*/  LDL R13, [R1+0xb00] ;  /* 0x000b0000010d7983 */ /* 0x001f280000100800 */
[----:B------:R-:W4:Y:S01]  /*d320*/  LDL.LU.64 R14, [R1+0x1788] ;  /* 0x00178800010e7983 */ /* 0x000f220000300a00 */
[----:B------:R-:W-:Y:S01]  /*d330*/  ISETP.GE.U32.AND P0, PT, R37, 0x7fffff76, PT ;  /* 0x7fffff762500780c */ /* 0x000fe20003f06070 */
[----:B-1----:R-:W-:-:S02]  /*d340*/  VIADD R37, R34, 0xffffffed ;  /* 0xffffffed22257836 */ /* 0x002fc40000000000 */
[----:B------:R-:W4:Y:S03]  /*d350*/  LDL R89, [R1+0xb3c] ;  /* 0x000b3c0001597983 */ /* 0x000f260000100800 */
[----:B------:R-:W-:Y:S01]  /*d360*/  ISETP.GE.U32.AND P3, PT, R37, 0x7fffff6e, PT ;  /* 0x7fffff6e2500780c */ /* 0x000fe20003f66070 */
[----:B------:R-:W-:Y:S01]  /*d370*/  VIADD R37, R34, 0xffffffe5 ;  /* 0xffffffe522257836 */ /* 0x000fe20000000000 */
[----:B------:R-:W4:Y:S04]  /*d380*/  LDL R90, [R1+0xb40] ;  /* 0x000b4000015a7983 */ /* 0x000f280000100800 */
[----:B------:R-:W-:Y:S01]  /*d390*/  ISETP.GE.U32.AND P1, PT, R37, 0x7fffff66, PT ;  /* 0x7fffff662500780c */ /* 0x000fe20003f26070 */
[----:B---3--:R0:W-:Y:S01]  /*d3a0*/  STL [R1+0x540], R66 ;  /* 0x0005404201007387 */ /* 0x0081e20000100800 */
[----:B------:R-:W-:-:S03]  /*d3b0*/  PRMT R10, RZ, 0x7610, R10 ;  /* 0x00007610ff0a7816 */ /* 0x000fc6000000000a */
[----:B------:R1:W-:Y:S01]  /*d3c0*/  STL [R1+0x548], R67 ;  /* 0x0005484301007387 */ /* 0x0003e20000100800 */
[----:B------:R-:W-:-:S07]  /*d3d0*/  PRMT R82, RZ, 0x7610, R82 ;  /* 0x00007610ff527816 */ /* 0x000fce0000000052 */
[-C--:B--2---:R-:W-:Y:S01]  /*d3e0*/  @!P1 LOP3.LUT R87, R87, R86.reuse, RZ, 0x3c, !PT ;  /* 0x0000005657579212 */ /* 0x084fe200078e3cff */
[----:B0-----:R-:W-:Y:S02]  /*d3f0*/  @!P0 IMAD.MOV.U32 R66, RZ, RZ, R91 ;  /* 0x000000ffff428224 */ /* 0x001fe400078e005b */
[----:B-1----:R-:W-:Y:S01]  /*d400*/  @!P0 IMAD.MOV.U32 R67, RZ, RZ, R80 ;  /* 0x000000ffff438224 */ /* 0x002fe200078e0050 */
[----:B------:R-:W-:Y:S01]  /*d410*/  @!P1 LOP3.LUT R86, R87, R86, RZ, 0x3c, !PT ;  /* 0x0000005657569212 */ /* 0x000fe200078e3cff */
[----:B------:R-:W-:-:S03]  /*d420*/  @!P3 IMAD.MOV.U32 R80, RZ, RZ, R11 ;  /* 0x000000ffff50b224 */ /* 0x000fc600078e000b */
[----:B------:R-:W-:Y:S02]  /*d430*/  @!P1 LOP3.LUT R87, R87, R86, RZ, 0x3c, !PT ;  /* 0x0000005657579212 */ /* 0x000fe400078e3cff */
[----:B------:R-:W2:Y:S04]  /*d440*/  @!P3 LDG.E.U8 R10, desc[UR18][R80.64] ;  /* 0x00000012500ab981 */ /* 0x000ea8000c1e1100 */
[----:B------:R-:W3:Y:S01]  /*d450*/  @!P1 LDG.E.U8 R82, desc[UR18][R86.64] ;  /* 0x0000001256529981 */ /* 0x000ee2000c1e1100 */
[----:B----4-:R-:W-:-:S06]  /*d460*/  PRMT R15, RZ, 0x7610, R15 ;  /* 0x00007610ff0f7816 */ /* 0x010fcc000000000f */
[----:B------:R-:W4:Y:S01]  /*d470*/  @!P0 LDG.E.U8 R15, desc[UR18][R66.64] ;  /* 0x00000012420f8981 */ /* 0x000f22000c1e1100 */
[----:B------:R-:W-:-:S05]  /*d480*/  VIADD R37, R34, 0xffffffdd ;  /* 0xffffffdd22257836 */ /* 0x000fca0000000000 */
[----:B------:R-:W-:Y:S01]  /*d490*/  ISETP.GE.U32.AND P4, PT, R37, 0x7fffff5e, PT ;  /* 0x7fffff5e2500780c */ /* 0x000fe20003f86070 */
[----:B------:R-:W-:Y:S01]  /*d4a0*/  VIADD R37, R34, 0xffffffd5 ;  /* 0xffffffd522257836 */ /* 0x000fe20000000000 */
[----:B------:R-:W2:Y:S04]  /*d4b0*/  LDL.LU.64 R66, [R1+0x1780] ;  /* 0x0017800001427983 */ /* 0x000ea80000300a00 */
[----:B------:R-:W-:Y:S01]  /*d4c0*/  ISETP.GE.U32.AND P6, PT, R37, 0x7fffff56, PT ;  /* 0x7fffff562500780c */ /* 0x000fe20003fc6070 */
[----:B------:R-:W2:Y:S01]  /*d4d0*/  LDL R91, [R1+0xb7c] ;  /* 0x000b7c00015b7983 */ /* 0x000ea20000100800 */
[----:B------:R-:W-:Y:S02]  /*d4e0*/  PRMT R12, RZ, 0x7610, R12 ;  /* 0x00007610ff0c7816 */ /* 0x000fe4000000000c */
[----:B------:R-:W-:Y:S01]  /*d4f0*/  PRMT R88, RZ, 0x7610, R88 ;  /* 0x00007610ff587816 */ /* 0x000fe20000000058 */
[----:B----4-:R0:W-:Y:S04]  /*d500*/  STL [R1+0x534], R15 ;  /* 0x0005340f01007387 */ /* 0x0101e80000100800 */
[----:B0-----:R-:W4:Y:S04]  /*d510*/  LDL R15, [R1+0xb80] ;  /* 0x000b8000010f7983 */ /* 0x001f280000100800 */
[----:B------:R-:W4:Y:S04]  /*d520*/  LDL.LU.64 R80, [R1+0x1778] ;  /* 0x0017780001507983 */ /* 0x000f280000300a00 */
[----:B--2---:R0:W-:Y:S04]  /*d530*/  STL [R1+0x518], R10 ;  /* 0x0005180a01007387 */ /* 0x0041e80000100800 */
[----:B------:R-:W2:Y:S04]  /*d540*/  LDL R11, [R1+0xbc0] ;  /* 0x000bc000010b7983 */ /* 0x000ea80000100800 */
[----:B------:R-:W2:Y:S04]  /*d550*/  LDL R86, [R1+0xbfc] ;  /* 0x000bfc0001567983 */ /* 0x000ea80000100800 */
[----:B0-----:R-:W2:Y:S04]  /*d560*/  LDL R10, [R1+0xbbc] ;  /* 0x000bbc00010a7983 */ /* 0x001ea80000100800 */
[----:B------:R-:W2:Y:S04]  /*d570*/  LDL R87, [R1+0xc00] ;  /* 0x000c000001577983 */ /* 0x000ea80000100800 */
[----:B---3--:R0:W-:Y:S02]  /*d580*/  STL [R1+0x510], R82 ;  /* 0x0005105201007387 */ /* 0x0081e40000100800 */
[----:B0-----:R-:W-:-:S05]  /*d590*/  @!P4 IMAD.MOV.U32 R82, RZ, RZ, R13 ;  /* 0x000000ffff52c224 */ /* 0x001fca00078e000d */
[----:B------:R0:W3:Y:S02]  /*d5a0*/  @!P4 LDG.E.U8 R12, desc[UR18][R82.64] ;  /* 0x00000012520cc981 */ /* 0x0000e4000c1e1100 */
[----:B0-----:R-:W-:Y:S02]  /*d5b0*/  @!P6 IMAD.MOV.U32 R82, RZ, RZ, R90 ;  /* 0x000000ffff52e224 */ /* 0x001fe400078e005a */
[----:B------:R-:W-:-:S05]  /*d5c0*/  @!P6 IMAD.MOV.U32 R83, RZ, RZ, R89 ;  /* 0x000000ffff53e224 */ /* 0x000fca00078e0059 */
[----:B------:R-:W2:Y:S01]  /*d5d0*/  @!P6 LDG.E.U8 R88, desc[UR18][R82.64] ;  /* 0x000000125258e981 */ /* 0x000ea2000c1e1100 */
[----:B------:R-:W-:-:S05]  /*d5e0*/  VIADD R37, R34, 0xffffffcd ;  /* 0xffffffcd22257836 */ /* 0x000fca0000000000 */
[----:B------:R-:W-:Y:S02]  /*d5f0*/  ISETP.GE.U32.AND P5, PT, R37, 0x7fffff4e, PT ;  /* 0x7fffff4e2500780c */ /* 0x000fe40003fa6070 */
[----:B------:R-:W-:-:S11]  /*d600*/  PRMT R14, RZ, 0x7610, R14 ;  /* 0x00007610ff0e7816 */ /* 0x000fd6000000000e */
[----:B----4-:R-:W-:-:S05]  /*d610*/  @!P5 IMAD.MOV.U32 R90, RZ, RZ, R15 ;  /* 0x000000ffff5ad224 */ /* 0x010fca00078e000f */
[----:B------:R0:W4:Y:S04]  /*d620*/  @!P5 LDG.E.U8 R14, desc[UR18][R90.64] ;  /* 0x000000125a0ed981 */ /* 0x000128000c1e1100 */
[----:B---3--:R1:W-:Y:S04]  /*d630*/  STL [R1+0x508], R12 ;  /* 0x0005080c01007387 */ /* 0x0083e80000100800 */
[----:B------:R-:W3:Y:S04]  /*d640*/  LDL R13, [R1+0xc40] ;  /* 0x000c4000010d7983 */ /* 0x000ee80000100800 */
[----:B-1----:R-:W3:Y:S04]  /*d650*/  LDL R12, [R1+0xc3c] ;  /* 0x000c3c00010c7983 */ /* 0x002ee80000100800 */
[----:B------:R-:W3:Y:S04]  /*d660*/  LDL.LU.64 R82, [R1+0x1770] ;  /* 0x0017700001527983 */ /* 0x000ee80000300a00 */
[----:B--2---:R1:W-:Y:S04]  /*d670*/  STL [R1+0x500], R88 ;  /* 0x0005005801007387 */ /* 0x0043e80000100800 */
[----:B------:R-:W2:Y:S04]  /*d680*/  LDL R89, [R1+0xc80] ;  /* 0x000c800001597983 */ /* 0x000ea80000100800 */
[----:B-1----:R-:W2:Y:S04]  /*d690*/  LDL R88, [R1+0xc7c] ;  /* 0x000c7c0001587983 */ /* 0x002ea80000100800 */
[----:B------:R-:W0:Y:S01]  /*d6a0*/  LDL.LU R90, [R1+0x1768] ;  /* 0x00176800015a7983 */ /* 0x000e220000300800 */
[----:B------:R-:W-:-:S05]  /*d6b0*/  VIADD R37, R34, 0xffffffc5 ;  /* 0xffffffc522257836 */ /* 0x000fca0000000000 */
[----:B------:R-:W-:Y:S01]  /*d6c0*/  ISETP.GE.U32.AND P0, PT, R37, 0x7fffff46, PT ;  /* 0x7fffff462500780c */ /* 0x000fe20003f06070 */
[----:B------:R-:W-:-:S05]  /*d6d0*/  VIADD R37, R34, 0xffffffbd ;  /* 0xffffffbd22257836 */ /* 0x000fca0000000000 */
[----:B------:R-:W-:-:S07]  /*d6e0*/  ISETP.GE.U32.AND P3, PT, R37, 0x7fffff3e, PT ;  /* 0x7fffff3e2500780c */ /* 0x000fce0003f66070 */
[----:B------:R-:W-:-:S04]  /*d6f0*/  @!P0 LOP3.LUT R11, R11, R10, RZ, 0x3c, !PT ;  /* 0x0000000a0b0b8212 */ /* 0x000fc800078e3cff */
[----:B------:R-:W-:Y:S02]  /*d700*/  @!P0 LOP3.LUT R10, R11, R10, RZ, 0x3c, !PT ;  /* 0x0000000a0b0a8212 */ /* 0x000fe400078e3cff */
[----:B------:R-:W-:Y:S02]  /*d710*/  @!P3 LOP3.LUT R87, R87, R86, RZ, 0x3c, !PT ;  /* 0x000000565757b212 */ /* 0x000fe400078e3cff */
[----:B------:R-:W-:Y:S02]  /*d720*/  @!P0 LOP3.LUT R11, R11, R10, RZ, 0x3c, !PT ;  /* 0x0000000a0b0b8212 */ /* 0x000fe400078e3cff */
[C---:B------:R-:W-:Y:S02]  /*d730*/  @!P3 LOP3.LUT R86, R87.reuse, R86, RZ, 0x3c, !PT ;  /* 0x000000565756b212 */ /* 0x040fe400078e3cff */
[----:B------:R-:W-:Y:S02]  /*d740*/  PRMT R81, RZ, 0x7610, R81 ;  /* 0x00007610ff517816 */ /* 0x000fe40000000051 */
[----:B------:R-:W-:-:S05]  /*d750*/  @!P3 LOP3.LUT R87, R87, R86, RZ, 0x3c, !PT ;  /* 0x000000565757b212 */ /* 0x000fca00078e3cff */
[----:B------:R-:W2:Y:S01]  /*d760*/  @!P3 LDG.E.U8 R81, desc[UR18][R86.64] ;  /* 0x000000125651b981 */ /* 0x000ea2000c1e1100 */
[----:B0-----:R-:W-:-:S06]  /*d770*/  PRMT R90, RZ, 0x7610, R90 ;  /* 0x00007610ff5a7816 */ /* 0x001fcc000000005a */
[----:B------:R-:W2:Y:S01]  /*d780*/  @!P0 LDG.E.U8 R90, desc[UR18][R10.64] ;  /* 0x000000120a5a8981 */ /* 0x000ea2000c1e1100 */
[----:B------:R-:W-:-:S05]  /*d790*/  VIADD R37, R34, 0xffffffb5 ;  /* 0xffffffb522257836 */ /* 0x000fca0000000000 */
[----:B------:R-:W-:Y:S01]  /*d7a0*/  ISETP.GE.U32.AND P1, PT, R37, 0x7fffff36, PT ;  /* 0x7fffff362500780c */ /* 0x000fe20003f26070 */
[----:B----4-:R0:W-:Y:S01]  /*d7b0*/  STL [R1+0x4fc], R14 ;  /* 0x0004fc0e01007387 */ /* 0x0101e20000100800 */
[----:B---3--:R-:W-:-:S03]  /*d7c0*/  PRMT R83, RZ, 0x7610, R83 ;  /* 0x00007610ff537816 */ /* 0x008fc60000000053 */
[----:B------:R-:W3:Y:S04]  /*d7d0*/  LDL R15, [R1+0xcc0] ;  /* 0x000cc000010f7983 */ /* 0x000ee80000100800 */
[----:B0-----:R-:W3:Y:S04]  /*d7e0*/  LDL R14, [R1+0xcbc] ;  /* 0x000cbc00010e7983 */ /* 0x001ee80000100800 */
[-C--:B------:R-:W-:Y:S01]  /*d7f0*/  @!P1 LOP3.LUT R13, R13, R12.reuse, RZ, 0x3c, !PT ;  /* 0x0000000c0d0d9212 */ /* 0x080fe200078e3cff */
[----:B------:R-:W4:Y:S03]  /*d800*/  LDL.LU.64 R10, [R1+0x1760] ;  /* 0x00176000010a7983 */ /* 0x000f260000300a00 */
[----:B------:R-:W-:-:S04]  /*d810*/  @!P1 LOP3.LUT R12, R13, R12, RZ, 0x3c, !PT ;  /* 0x0000000c0d0c9212 */ /* 0x000fc800078e3cff */
[----:B------:R-:W-:-:S05]  /*d820*/  @!P1 LOP3.LUT R13, R13, R12, RZ, 0x3c, !PT ;  /* 0x0000000c0d0d9212 */ /* 0x000fca00078e3cff */
[----:B------:R-:W3:Y:S04]  /*d830*/  @!P1 LDG.E.U8 R83, desc[UR18][R12.64] ;  /* 0x000000120c539981 */ /* 0x000ee8000c1e1100 */
[----:B--2---:R0:W-:Y:S04]  /*d840*/  STL [R1+0x4f8], R90 ;  /* 0x0004f85a01007387 */ /* 0x0041e80000100800 */
[----:B------:R-:W2:Y:S04]  /*d850*/  LDL R91, [R1+0xd00] ;  /* 0x000d0000015b7983 */ /* 0x000ea80000100800 */
[----:B0-----:R-:W2:Y:S04]  /*d860*/  LDL R90, [R1+0xcfc] ;  /* 0x000cfc00015a7983 */ /* 0x001ea80000100800 */
[----:B------:R0:W-:Y:S04]  /*d870*/  STL [R1+0x4f4], R81 ;  /* 0x0004f45101007387 */ /* 0x0001e80000100800 */
[----:B------:R-:W4:Y:S04]  /*d880*/  LDL R86, [R1+0xd38] ;  /* 0x000d380001567983 */ /* 0x000f280000100800 */
[----:B0-----:R-:W4:Y:S04]  /*d890*/  LDL R81, [R1+0xd34] ;  /* 0x000d340001517983 */ /* 0x001f280000100800 */
[----:B------:R-:W4:Y:S01]  /*d8a0*/  LDL.LU.64 R12, [R1+0x1758] ;  /* 0x00175800010c7983 */ /* 0x000f220000300a00 */
[----:B------:R-:W-:-:S05]  /*d8b0*/  VIADD R37, R34, 0xffffffad ;  /* 0xffffffad22257836 */ /* 0x000fca0000000000 */
[----:B------:R-:W-:Y:S01]  /*d8c0*/  ISETP.GE.U32.AND P4, PT, R37, 0x7fffff2e, PT ;  /* 0x7fffff2e2500780c */ /* 0x000fe20003f86070 */
[----:B------:R-:W-:-:S05]  /*d8d0*/  VIADD R37, R34, 0xffffffa5 ;  /* 0xffffffa522257836 */ /* 0x000fca0000000000 */
[----:B------:R-:W-:Y:S01]  /*d8e0*/  ISETP.GE.U32.AND P6, PT, R37, 0x7fffff26, PT ;  /* 0x7fffff262500780c */ /* 0x000fe20003fc6070 */
[----:B------:R-:W-:-:S05]  /*d8f0*/  VIADD R37, R34, 0xffffff9d ;  /* 0xffffff9d22257836 */ /* 0x000fca0000000000 */
[----:B------:R-:W-:Y:S02]  /*d900*/  ISETP.GE.U32.AND P5, PT, R37, 0x7fffff1e, PT ;  /* 0x7fffff1e2500780c */ /* 0x000fe40003fa6070 */
[----:B------:R-:W-:-:S05]  /*d910*/  @!P4 LOP3.LUT R89, R89, R88, RZ, 0x3c, !PT ;  /* 0x000000585959c212 */ /* 0x000fca00078e3cff */
[----:B---3--:R-:W-:Y:S02]  /*d920*/  @!P6 LOP3.LUT R15, R15, R14, RZ, 0x3c, !PT ;  /* 0x0000000e0f0fe212 */ /* 0x008fe400078e3cff */
[----:B------:R-:W-:Y:S02]  /*d930*/  @!P4 LOP3.LUT R88, R89, R88, RZ, 0x3c, !PT ;  /* 0x000000585958c212 */ /* 0x000fe400078e3cff */
[----:B------:R-:W-:Y:S02]  /*d940*/  @!P6 LOP3.LUT R14, R15, R14, RZ, 0x3c, !PT ;  /* 0x0000000e0f0ee212 */ /* 0x000fe400078e3cff */
[----:B------:R-:W-:Y:S02]  /*d950*/  PRMT R82, RZ, 0x7610, R82 ;  /* 0x00007610ff527816 */ /* 0x000fe40000000052 */
[----:B------:R-:W-:Y:S02]  /*d960*/  @!P4 LOP3.LUT R89, R89, R88, RZ, 0x3c, !PT ;  /* 0x000000585959c212 */ /* 0x000fe400078e3cff */
[----:B------:R-:W-:-:S02]  /*d970*/  @!P6 LOP3.LUT R15, R15, R14, RZ, 0x3c, !PT ;  /* 0x0000000e0f0fe212 */ /* 0x000fc400078e3cff */
[----:B------:R-:W-:Y:S01]  /*d980*/  PRMT R80, RZ, 0x7610, R80 ;  /* 0x00007610ff507816 */ /* 0x000fe20000000050 */
[----:B------:R-:W3:Y:S04]  /*d990*/  @!P4 LDG.E.U8 R82, desc[UR18][R88.64] ;  /* 0x000000125852c981 */ /* 0x000ee8000c1e1100 */
[----:B------:R0:W-:Y:S04]  /*d9a0*/  STL [R1+0x4e0], R83 ;  /* 0x0004e05301007387 */ /* 0x0001e80000100800 */
[----:B------:R-:W3:Y:S04]  /*d9b0*/  LDL R87, [R1+0xd70] ;  /* 0x000d700001577983 */ /* 0x000ee80000100800 */
[----:B------:R-:W3:Y:S04]  /*d9c0*/  LDL R88, [R1+0xda4] ;  /* 0x000da40001587983 */ /* 0x000ee80000100800 */
[----:B0-----:R-:W3:Y:S04]  /*d9d0*/  LDL R83, [R1+0xd6c] ;  /* 0x000d6c0001537983 */ /* 0x001ee80000100800 */
[----:B------:R-:W3:Y:S01]  /*d9e0*/  LDL R89, [R1+0xda8] ;  /* 0x000da80001597983 */ /* 0x000ee20000100800 */
[----:B--2---:R-:W-:-:S04]  /*d9f0*/  @!P5 LOP3.LUT R91, R91, R90, RZ, 0x3c, !PT ;  /* 0x0000005a5b5bd212 */ /* 0x004fc800078e3cff */
[----:B------:R-:W-:-:S04]  /*da00*/  @!P5 LOP3.LUT R90, R91, R90, RZ, 0x3c, !PT ;  /* 0x0000005a5b5ad212 */ /* 0x000fc800078e3cff */
[----:B------:R-:W-:-:S05]  /*da10*/  @!P5 LOP3.LUT R91, R91, R90, RZ, 0x3c, !PT ;  /* 0x0000005a5b5bd212 */ /* 0x000fca00078e3cff */
[----:B------:R-:W2:Y:S01]  /*da20*/  @!P5 LDG.E.U8 R80, desc[UR18][R90.64] ;  /* 0x000000125a50d981 */ /* 0x000ea2000c1e1100 */
[----:B----4-:R-:W-:-:S06]  /*da30*/  PRMT R13, RZ, 0x7610, R13 ;  /* 0x00007610ff0d7816 */ /* 0x010fcc000000000d */
[----:B------:R-:W4:Y:S04]  /*da40*/  @!P6 LDG.E.U8 R13, desc[UR18][R14.64] ;  /* 0x000000120e0de981 */ /* 0x000f28000c1e1100 */
[----:B------:R-:W2:Y:S01]  /*da50*/  LDL.LU.64 R14, [R1+0x1750] ;  /* 0x00175000010e7983 */ /* 0x000ea20000300a00 */
[----:B------:R-:W-:-:S05]  /*da60*/  VIADD R37, R34, 0xffffff95 ;  /* 0xffffff9522257836 */ /* 0x000fca0000000000 */
[----:B------:R-:W-:Y:S01]  /*da70*/  ISETP.GE.U32.AND P0, PT, R37, 0x7fffff16, PT ;  /* 0x7fffff162500780c */ /* 0x000fe20003f06070 */
[----:B---3--:R0:W-:Y:S04]  /*da80*/  STL [R1+0x4dc], R82 ;  /* 0x0004dc5201007387 */ /* 0x0081e80000100800 */
[----:B0-----:R-:W3:Y:S04]  /*da90*/  LDL R82, [R1+0x1e4] ;  /* 0x0001e40001527983 */ /* 0x001ee80000100800 */
[----:B----4-:R0:W-:Y:S04]  /*daa0*/  STL [R1+0x4d4], R13 ;  /* 0x0004d40d01007387 */ /* 0x0101e80000100800 */
[----:B------:R-:W4:Y:S04]  /*dab0*/  LDL R90, [R1+0x224] ;  /* 0x00022400015a7983 */ /* 0x000f280000100800 */
[----:B------:R-:W4:Y:S01]  /*dac0*/  LDL R91, [R1+0x228] ;  /* 0x00022800015b7983 */ /* 0x000f220000100800 */
[----:B--2---:R-:W-:-:S03]  /*dad0*/  PRMT R15, RZ, 0x7610, R15 ;  /* 0x00007610ff0f7816 */ /* 0x004fc6000000000f */
[----:B0-----:R-:W2:Y:S04]  /*dae0*/  LDL R13, [R1+0x1e8] ;  /* 0x0001e800010d7983 */ /* 0x001ea80000100800 */
[----:B------:R0:W-:Y:S02]  /*daf0*/  STL [R1+0x4d8], R80 ;  /* 0x0004d85001007387 */ /* 0x0001e40000100800 */
[----:B0-----:R-:W-:Y:S02]  /*db00*/  @!P0 IMAD.MOV.U32 R80, RZ, RZ, R86 ;  /* 0x000000ffff508224 */ /* 0x001fe400078e0056 */
[----:B------:R-:W-:Y:S01]  /*db10*/  VIADD R37, R34, 0xffffff8d ;  /* 0xffffff8d22257836 */ /* 0x000fe20000000000 */
[----:B------:R-:W-:Y:S01]  /*db20*/  PRMT R11, RZ, 0x7610, R11 ;  /* 0x00007610ff0b7816 */ /* 0x000fe2000000000b */
[----:B------:R-:W2:Y:S04]  /*db30*/  LDL R86, [R1+0xa84] ;  /* 0x000a840001567983 */ /* 0x000ea80000100800 */
[----:B------:R0:W2:Y:S01]  /*db40*/  @!P0 LDG.E.U8 R15, desc[UR18][R80.64] ;  /* 0x00000012500f8981 */ /* 0x0000a2000c1e1100 */
[----:B------:R-:W-:-:S13]  /*db50*/  ISETP.GE.U32.AND P3, PT, R37, 0x7fffff0e, PT ;  /* 0x7fffff0e2500780c */ /* 0x000fda0003f66070 */
[----:B0-----:R-:W-:Y:S02]  /*db60*/  @!P3 IMAD.MOV.U32 R80, RZ, RZ, R87 ;  /* 0x000000ffff50b224 */ /* 0x001fe400078e0057 */
[----:B------:R-:W-:-:S05]  /*db70*/  @!P3 IMAD.MOV.U32 R81, RZ, RZ, R83 ;  /* 0x000000ffff51b224 */ /* 0x000fca00078e0053 */
[----:B------:R0:W3:Y:S01]  /*db80*/  @!P3 LDG.E.U8 R11, desc[UR18][R80.64] ;  /* 0x00000012500bb981 */ /* 0x0000e2000c1e1100 */
[----:B------:R-:W-:-:S03]  /*db90*/  VIADD R37, R34, 0xffffff85 ;  /* 0xffffff8522257836 */ /* 0x000fc60000000000 */
[----:B--2---:R1:W-:Y:S04]  /*dba0*/  STL [R1+0x4d0], R15 ;  /* 0x0004d00f01007387 */ /* 0x0043e80000100800 */
[----:B-1----:R-:W2:Y:S04]  /*dbb0*/  LDL R15, [R1+0xa88] ;  /* 0x000a8800010f7983 */ /* 0x002ea80000100800 */
[----:B------:R-:W0:Y:S01]  /*dbc0*/  LDL.LU R80, [R1+0x1748] ;  /* 0x0017480001507983 */ /* 0x000e220000300800 */
[----:B------:R-:W-:-:S03]  /*dbd0*/  ISETP.GE.U32.AND P1, PT, R37, 0x7fffff06, PT ;  /* 0x7fffff062500780c */ /* 0x000fc60003f26070 */
[----:B------:R-:W2:Y:S10]  /*dbe0*/  LDL R87, [R1+0xac4] ;  /* 0x000ac40001577983 */ /* 0x000eb40000100800 */
[----:B------:R-:W-:-:S04]  /*dbf0*/  @!P1 LOP3.LUT R89, R89, R88, RZ, 0x3c, !PT ;  /* 0x0000005859599212 */ /* 0x000fc800078e3cff */
[----:B------:R-:W-:-:S04]  /*dc00*/  @!P1 LOP3.LUT R88, R89, R88, RZ, 0x3c, !PT ;  /* 0x0000005859589212 */ /* 0x000fc800078e3cff */
[----:B------:R-:W-:Y:S02]  /*dc10*/  @!P1 LOP3.LUT R89, R89, R88, RZ, 0x3c, !PT ;  /* 0x0000005859599212 */ /* 0x000fe400078e3cff */
[----:B0-----:R-:W-:-:S06]  /*dc20*/  PRMT R80, RZ, 0x7610, R80 ;  /* 0x00007610ff507816 */ /* 0x001fcc0000000050 */
[----:B------:R-:W2:Y:S01]  /*dc30*/  @!P1 LDG.E.U8 R80, desc[UR18][R88.64] ;  /* 0x0000001258509981 */ /* 0x000ea2000c1e1100 */
[----:B------:R-:W-:-:S05]  /*dc40*/  VIADD R37, R34, 0xfffffffc ;  /* 0xfffffffc22257836 */ /* 0x000fca0000000000 */
[----:B------:R-:W-:Y:S01]  /*dc50*/  ISETP.GE.U32.AND P4, PT, R37, 0x7fffff7d, PT ;  /* 0x7fffff7d2500780c */ /* 0x000fe20003f86070 */
[----:B---3--:R0:W-:Y:S01]  /*dc60*/  STL [R1+0x4cc], R11 ;  /* 0x0004cc0b01007387 */ /* 0x0081e20000100800 */
[----:B------:R-:W-:-:S03]  /*dc70*/  PRMT R12, RZ, 0x7610, R12 ;  /* 0x00007610ff0c7816 */ /* 0x000fc6000000000c */
[----:B0-----:R-:W3:Y:S04]  /*dc80*/  LDL R11, [R1+0xac8] ;  /* 0x000ac800010b7983 */ /* 0x001ee80000100800 */
[----:B------:R-:W3:Y:S04]  /*dc90*/  LDL.LU R88, [R1+0x1744] ;  /* 0x0017440001587983 */ /* 0x000ee80000300800 */
[----:B------:R-:W-:Y:S01]  /*dca0*/  @!P4 IMAD.MOV.U32 R81, RZ, RZ, R82 ;  /* 0x000000ffff51c224 */ /* 0x000fe200078e0052 */
[----:B------:R-:W3:Y:S04]  /*dcb0*/  LDL R83, [R1+0xb04] ;  /* 0x000b040001537983 */ /* 0x000ee80000100800 */
[----:B------:R-:W3:Y:S04]  /*dcc0*/  LDL R89, [R1+0xb08] ;  /* 0x000b080001597983 */ /* 0x000ee80000100800 */
[----:B--2---:R0:W-:Y:S02]  /*dcd0*/  STL [R1+0x4c4], R80 ;  /* 0x0004c45001007387 */ /* 0x0041e40000100800 */
[----:B0-----:R-:W-:-:S05]  /*dce0*/  @!P4 IMAD.MOV.U32 R80, RZ, RZ, R13 ;  /* 0x000000ffff50c224 */ /* 0x001fca00078e000d */
[----:B------:R0:W2:Y:S04]  /*dcf0*/  @!P4 LDG.E.U8 R12, desc[UR18][R80.64] ;  /* 0x00000012500cc981 */ /* 0x0000a8000c1e1100 */
[----:B------:R-:W0:Y:S01]  /*dd00*/  LDL.LU R80, [R1+0x1740] ;  /* 0x0017400001507983 */ /* 0x000e220000300800 */
[----:B------:R-:W-:-:S05]  /*dd10*/  VIADD R37, R34, 0xfffffff4 ;  /* 0xfffffff422257836 */ /* 0x000fca0000000000 */
[----:B------:R-:W-:-:S13]  /*dd20*/  ISETP.GE.U32.AND P6, PT, R37, 0x7fffff75, PT ;  /* 0x7fffff752500780c */ /* 0x000fda0003fc6070 */
[----:B----4-:R-:W-:-:S04]  /*dd30*/  @!P6 LOP3.LUT R91, R91, R90, RZ, 0x3c, !PT ;  /* 0x0000005a5b5be212 */ /* 0x010fc800078e3cff */
[----:B------:R-:W-:-:S04]  /*dd40*/  @!P6 LOP3.LUT R90, R91, R90, RZ, 0x3c, !PT ;  /* 0x0000005a5b5ae212 */ /* 0x000fc800078e3cff */
[----:B------:R-:W-:Y:S02]  /*dd50*/  @!P6 LOP3.LUT R91, R91, R90, RZ, 0x3c, !PT ;  /* 0x0000005a5b5be212 */ /* 0x000fe400078e3cff */
[----:B0-----:R-:W-:-:S06]  /*dd60*/  PRMT R80, RZ, 0x7610, R80 ;  /* 0x00007610ff507816 */ /* 0x001fcc0000000050 */
[----:B------:R-:W4:Y:S01]  /*dd70*/  @!P6 LDG.E.U8 R80, desc[UR18][R90.64] ;  /* 0x000000125a50e981 */ /* 0x000f22000c1e1100 */
[----:B------:R-:W-:-:S05]  /*dd80*/  VIADD R37, R34, 0xffffffec ;  /* 0xffffffec22257836 */ /* 0x000fca0000000000 */
[----:B------:R-:W-:Y:S01]  /*dd90*/  ISETP.GE.U32.AND P5, PT, R37, 0x7fffff6d, PT ;  /* 0x7fffff6d2500780c */ /* 0x000fe20003fa6070 */
[----:B------:R-:W-:Y:S01]  /*dda0*/  VIADD R37, R34, 0xffffffe4 ;  /* 0xffffffe422257836 */ /* 0x000fe20000000000 */
[----:B--2---:R0:W-:Y:S01]  /*ddb0*/  STL [R1+0x4c8], R12 ;  /* 0x0004c80c01007387 */ /* 0x0041e20000100800 */
[----:B------:R-:W-:-:S03]  /*ddc0*/  PRMT R14, RZ, 0x7610, R14 ;  /* 0x00007610ff0e7816 */ /* 0x000fc6000000000e */
[----:B------:R-:W-:Y:S01]  /*ddd0*/  ISETP.GE.U32.AND P0, PT, R37, 0x7fffff65, PT ;  /* 0x7fffff652500780c */ /* 0x000fe20003f06070 */
[----:B------:R-:W2:Y:S04]  /*dde0*/  LDL R13, [R1+0xb48] ;  /* 0x000b4800010d7983 */ /* 0x000ea80000100800 */
[----:B------:R-:W2:Y:S02]  /*ddf0*/  LDL R90, [R1+0xb84] ;  /* 0x000b8400015a7983 */ /* 0x000ea40000100800 */
[----:B------:R-:W-:Y:S02]  /*de00*/  @!P5 IMAD.MOV.U32 R81, RZ, RZ, R86 ;  /* 0x000000ffff51d224 */ /* 0x000fe400078e0056 */
[----:B0-----:R-:W2:Y:S04]  /*de10*/  LDL R12, [R1+0xb44] ;  /* 0x000b4400010c7983 */ /* 0x001ea80000100800 */
[----:B------:R-:W2:Y:S01]  /*de20*/  LDL R91, [R1+0xb88] ;  /* 0x000b8800015b7983 */ /* 0x000ea20000100800 */
[----:B------:R-:W-:Y:S01]  /*de30*/  PRMT R10, RZ, 0x7610, R10 ;  /* 0x00007610ff0a7816 */ /* 0x000fe2000000000a */
[----:B---3--:R-:W-:-:S05]  /*de40*/  @!P0 IMAD.MOV.U32 R86, RZ, RZ, R11 ;  /* 0x000000ffff568224 */ /* 0x008fca00078e000b */
[----:B------:R-:W3:Y:S04]  /*de50*/  @!P0 LDG.E.U8 R10, desc[UR18][R86.64] ;  /* 0x00000012560a8981 */ /* 0x000ee8000c1e1100 */
[----:B----4-:R0:W-:Y:S02]  /*de60*/  STL [R1+0x4c0], R80 ;  /* 0x0004c05001007387 */ /* 0x0101e40000100800 */
[----:B0-----:R-:W-:-:S05]  /*de70*/  @!P5 IMAD.MOV.U32 R80, RZ, RZ, R15 ;  /* 0x000000ffff50d224 */ /* 0x001fca00078e000f */
[----:B------:R-:W4:Y:S04]  /*de80*/  @!P5 LDG.E.U8 R14, desc[UR18][R80.64] ;  /* 0x00000012500ed981 */ /* 0x000f28000c1e1100 */
[----:B------:R-:W3:Y:S01]  /*de90*/  LDL.LU.64 R80, [R1+0x1738] ;  /* 0x0017380001507983 */ /* 0x000ee20000300a00 */
[----:B------:R-:W-:-:S05]  /*dea0*/  VIADD R37, R34, 0xffffffdc ;  /* 0xffffffdc22257836 */ /* 0x000fca0000000000 */
[----:B------:R-:W-:Y:S01]  /*deb0*/  ISETP.GE.U32.AND P3, PT, R37, 0x7fffff5d, PT ;  /* 0x7fffff5d2500780c */ /* 0x000fe20003f66070 */
[----:B------:R-:W-:-:S05]  /*dec0*/  VIADD R37, R34, 0xffffffd4 ;  /* 0xffffffd422257836 */ /* 0x000fca0000000000 */
[----:B------:R-:W-:-:S13]  /*ded0*/  ISETP.GE.U32.AND P1, PT, R37, 0x7fffff55, PT ;  /* 0x7fffff552500780c */ /* 0x000fda0003f26070 */
[----:B--2---:R-:W-:-:S04]  /*dee0*/  @!P1 LOP3.LUT R13, R13, R12, RZ, 0x3c, !PT ;  /* 0x0000000c0d0d9212 */ /* 0x004fc800078e3cff */
[----:B------:R-:W-:Y:S01]  /*def0*/  @!P1 LOP3.LUT R12, R13, R12, RZ, 0x3c, !PT ;  /* 0x0000000c0d0c9212 */ /* 0x000fe200078e3cff */
[----:B------:R-:W-:-:S03]  /*df00*/  @!P3 IMAD.MOV.U32 R82, RZ, RZ, R89 ;  /* 0x000000ffff52b224 */ /* 0x000fc600078e0059 */
[----:B------:R-:W-:Y:S01]  /*df10*/  @!P1 LOP3.LUT R13, R13, R12, RZ, 0x3c, !PT ;  /* 0x0000000c0d0d9212 */ /* 0x000fe200078e3cff */
[----:B----4-:R0:W-:Y:S04]  /*df20*/  STL [R1+0x4bc], R14 ;  /* 0x0004bc0e01007387 */ /* 0x0101e80000100800 */
[----:B------:R-:W2:Y:S01]  /*df30*/  LDL R15, [R1+0xbc8] ;  /* 0x000bc800010f7983 */ /* 0x000ea20000100800 */
[----:B---3--:R-:W-:-:S03]  /*df40*/  PRMT R80, RZ, 0x7610, R80 ;  /* 0x00007610ff507816 */ /* 0x008fc60000000050 */
[----:B0-----:R-:W2:Y:S01]  /*df50*/  LDL R14, [R1+0xbc4] ;  /* 0x000bc400010e7983 */ /* 0x001ea20000100800 */
[----:B------:R-:W-:-:S03]  /*df60*/  PRMT R81, RZ, 0x7610, R81 ;  /* 0x00007610ff517816 */ /* 0x000fc60000000051 */
[----:B------:R-:W3:Y:S04]  /*df70*/  LDL.LU.64 R86, [R1+0x1730] ;  /* 0x0017300001567983 */ /* 0x000ee80000300a00 */
[----:B------:R-:W4:Y:S04]  /*df80*/  @!P1 LDG.E.U8 R80, desc[UR18][R12.64] ;  /* 0x000000120c509981 */ /* 0x000f28000c1e1100 */
[----:B------:R0:W-:Y:S04]  /*df90*/  STL [R1+0x4b8], R10 ;  /* 0x0004b80a01007387 */ /* 0x0001e80000100800 */
[----:B------:R-:W3:Y:S04]  /*dfa0*/  @!P3 LDG.E.U8 R81, desc[UR18][R82.64] ;  /* 0x000000125251b981 */ /* 0x000ee8000c1e1100 */
[----:B------:R-:W3:Y:S04]  /*dfb0*/  LDL R11, [R1+0xc08] ;  /* 0x000c0800010b7983 */ /* 0x000ee80000100800 */
[----:B0-----:R-:W3:Y:S01]  /*dfc0*/  LDL R10, [R1+0xc04] ;  /* 0x000c0400010a7983 */ /* 0x001ee20000100800 */
[----:B------:R-:W-:-:S03]  /*dfd0*/  VIADD R37, R34, 0xffffffcc ;  /* 0xffffffcc22257836 */ /* 0x000fc60000000000 */
[----:B------:R-:W3:Y:S02]  /*dfe0*/  LDL R82, [R1+0xc44] ;  /* 0x000c440001527983 */ /* 0x000ee40000100800 */
[----:B------:R-:W-:Y:S01]  /*dff0*/  ISETP.GE.U32.AND P4, PT, R37, 0x7fffff4d, PT ;  /* 0x7fffff4d2500780c */ /* 0x000fe20003f86070 */
[C---:B------:R-:W-:Y:S01]  /*e000*/  VIADD R37, R34.reuse, 0xffffffc4 ;  /* 0xffffffc422257836 */ /* 0x040fe20000000000 */
[----:B------:R-:W3:Y:S04]  /*e010*/  LDL R83, [R1+0xc48] ;  /* 0x000c480001537983 */ /* 0x000ee80000100800 */
[----:B------:R-:W-:Y:S01]  /*e020*/  ISETP.GE.U32.AND P6, PT, R37, 0x7fffff45, PT ;  /* 0x7fffff452500780c */ /* 0x000fe20003fc6070 */
[----:B------:R-:W-:Y:S01]  /*e030*/  VIADD R37, R34, 0xffffffbc ;  /* 0xffffffbc22257836 */ /* 0x000fe20000000000 */
[----:B------:R-:W3:Y:S04]  /*e040*/  LDL.LU.64 R12, [R1+0x1728] ;  /* 0x00172800010c7983 */ /* 0x000ee80000300a00 */
[----:B------:R-:W-:-:S02]  /*e050*/  ISETP.GE.U32.AND P5, PT, R37, 0x7fffff3d, PT ;  /* 0x7fffff3d2500780c */ /* 0x000fc40003fa6070 */
[----:B------:R-:W-:-:S04]  /*e060*/  @!P4 LOP3.LUT R91, R91, R90, RZ, 0x3c, !PT ;  /* 0x0000005a5b5bc212 */ /* 0x000fc800078e3cff */
[C---:B------:R-:W-:Y:S02]  /*e070*/  @!P4 LOP3.LUT R90, R91.reuse, R90, RZ, 0x3c, !PT ;  /* 0x0000005a5b5ac212 */ /* 0x040fe400078e3cff */
[----:B------:R-:W-:Y:S02]  /*e080*/  PRMT R88, RZ, 0x7610, R88 ;  /* 0x00007610ff587816 */ /* 0x000fe40000000058 */
[----:B------:R-:W-:Y:S02]  /*e090*/  @!P4 LOP3.LUT R91, R91, R90, RZ, 0x3c, !PT ;  /* 0x0000005a5b5bc212 */ /* 0x000fe400078e3cff */
[----:B--2---:R-:W-:-:S04]  /*e0a0*/  @!P6 LOP3.LUT R15, R15, R14, RZ, 0x3c, !PT ;  /* 0x0000000e0f0fe212 */ /* 0x004fc800078e3cff */
[C---:B------:R-:W-:Y:S01]  /*e0b0*/  @!P6 LOP3.LUT R14, R15.reuse, R14, RZ, 0x3c, !PT ;  /* 0x0000000e0f0ee212 */ /* 0x040fe200078e3cff */
[----:B----4-:R0:W-:Y:S01]  /*e0c0*/  STL [R1+0x4a0], R80 ;  /* 0x0004a05001007387 */ /* 0x0101e20000100800 */
[----:B---3--:R-:W-:Y:S02]  /*e0d0*/  PRMT R86, RZ, 0x7610, R86 ;  /* 0x00007610ff567816 */ /* 0x008fe40000000056 */
[----:B------:R-:W-:Y:S02]  /*e0e0*/  @!P6 LOP3.LUT R15, R15, R14, RZ, 0x3c, !PT ;  /* 0x0000000e0f0fe212 */ /* 0x000fe400078e3cff */
[----:B------:R-:W-:-:S03]  /*e0f0*/  PRMT R87, RZ, 0x7610, R87 ;  /* 0x00007610ff577816 */ /* 0x000fc60000000057 */
[----:B------:R-:W2:Y:S04]  /*e100*/  @!P6 LDG.E.U8 R86, desc[UR18][R14.64] ;  /* 0x000000120e56e981 */ /* 0x000ea8000c1e1100 */
[----:B0-----:R-:W3:Y:S04]  /*e110*/  LDL R80, [R1+0xc84] ;  /* 0x000c840001507983 */ /* 0x001ee80000100800 */
[----:B------:R0:W-:Y:S01]  /*e120*/  STL [R1+0x4b4], R81 ;  /* 0x0004b45101007387 */ /* 0x0001e20000100800 */
[----:B------:R-:W-:-:S03]  /*e130*/  @!P5 LOP3.LUT R11, R11, R10, RZ, 0x3c, !PT ;  /* 0x0000000a0b0bd212 */ /* 0x000fc600078e3cff */
[----:B------:R-:W4:Y:S01]  /*e140*/  @!P4 LDG.E.U8 R87, desc[UR18][R90.64] ;  /* 0x000000125a57c981 */ /* 0x000f22000c1e1100 */
[----:B------:R-:W-:-:S03]  /*e150*/  @!P5 LOP3.LUT R10, R11, R10, RZ, 0x3c, !PT ;  /* 0x0000000a0b0ad212 */ /* 0x000fc600078e3cff */
[----:B0-----:R-:W3:Y:S01]  /*e160*/  LDL R81, [R1+0xc88] ;  /* 0x000c880001517983 */ /* 0x001ee20000100800 */
[----:B------:R-:W-:-:S03]  /*e170*/  @!P5 LOP3.LUT R11, R11, R10, RZ, 0x3c, !PT ;  /* 0x0000000a0b0bd212 */ /* 0x000fc600078e3cff */
[----:B------:R-:W4:Y:S04]  /*e180*/  LDL R90, [R1+0xcc4] ;  /* 0x000cc400015a7983 */ /* 0x000f280000100800 */
[----:B------:R-:W4:Y:S04]  /*e190*/  @!P5 LDG.E.U8 R88, desc[UR18][R10.64] ;  /* 0x000000120a58d981 */ /* 0x000f28000c1e1100 */
[----:B------:R-:W4:Y:S01]  /*e1a0*/  LDL R91, [R1+0xcc8] ;  /* 0x000cc800015b7983 */ /* 0x000f220000100800 */
[----:B------:R-:W-:Y:S01]  /*e1b0*/  VIADD R37, R34, 0xffffffb4 ;  /* 0xffffffb422257836 */ /* 0x000fe20000000000 */
[----:B------:R-:W-:-:S02]  /*e1c0*/  PRMT R73, RZ, 0x7610, R73 ;  /* 0x00007610ff497816 */ /* 0x000fc40000000049 */
[----:B------:R-:W4:Y:S02]  /*e1d0*/  LDL.LU.64 R14, [R1+0x1720] ;  /* 0x00172000010e7983 */ /* 0x000f240000300a00 */
[----:B------:R-:W-:Y:S01]  /*e1e0*/  ISETP.GE.U32.AND P0, PT, R37, 0x7fffff35, PT ;  /* 0x7fffff352500780c */ /* 0x000fe20003f06070 */
[----:B------:R-:W-:-:S05]  /*e1f0*/  VIADD R37, R34, 0xffffffac ;  /* 0xffffffac22257836 */ /* 0x000fca0000000000 */
[----:B------:R-:W-:Y:S01]  /*e200*/  ISETP.GE.U32.AND P3, PT, R37, 0x7fffff2d, PT ;  /* 0x7fffff2d2500780c */ /* 0x000fe20003f66070 */
[----:B------:R-:W-:-:S05]  /*e210*/  VIADD R37, R34, 0xffffffa4 ;  /* 0xffffffa422257836 */ /* 0x000fca0000000000 */
[----:B------:R-:W-:Y:S02]  /*e220*/  ISETP.GE.U32.AND P1, PT, R37, 0x7fffff25, PT ;  /* 0x7fffff252500780c */ /* 0x000fe40003f26070 */
[----:B------:R-:W-:-:S04]  /*e230*/  @!P0 LOP3.LUT R83, R83, R82, RZ, 0x3c, !PT ;  /* 0x0000005253538212 */ /* 0x000fc800078e3cff */
[C---:B------:R-:W-:Y:S02]  /*e240*/  @!P0 LOP3.LUT R82, R83.reuse, R82, RZ, 0x3c, !PT ;  /* 0x0000005253528212 */ /* 0x040fe400078e3cff */
[----:B------:R-:W-:Y:S02]  /*e250*/  PRMT R77, RZ, 0x7610, R77 ;  /* 0x00007610ff4d7816 */ /* 0x000fe4000000004d */
[----:B------:R-:W-:-:S05]  /*e260*/  @!P0 LOP3.LUT R83, R83, R82, RZ, 0x3c, !PT ;  /* 0x0000005253538212 */ /* 0x000fca00078e3cff */
[----:B------:R-:W4:Y:S01]  /*e270*/  @!P0 LDG.E.U8 R77, desc[UR18][R82.64] ;  /* 0x00000012524d8981 */ /* 0x000f22000c1e1100 */
[----:B------:R-:W-:-:S03]  /*e280*/  PRMT R67, RZ, 0x7610, R67 ;  /* 0x00007610ff437816 */ /* 0x000fc60000000043 */
[----:B--2---:R0:W-:Y:S04]  /*e290*/  STL [R1+0x498], R86 ;  /* 0x0004985601007387 */ /* 0x0041e80000100800 */
[----:B0-----:R-:W2:Y:S01]  /*e2a0*/  LDL R86, [R1+0xd04] ;  /* 0x000d040001567983 */ /* 0x001ea20000100800 */
[----:B---3--:R-:W-:-:S04]  /*e2b0*/  @!P3 LOP3.LUT R81, R81, R80, RZ, 0x3c, !PT ;  /* 0x000000505151b212 */ /* 0x008fc800078e3cff */
[C---:B------:R-:W-:Y:S01]  /*e2c0*/  @!P3 LOP3.LUT R80, R81.reuse, R80, RZ, 0x3c, !PT ;  /* 0x000000505150b212 */ /* 0x040fe200078e3cff */
[----:B----4-:R0:W-:Y:S03]  /*e2d0*/  STL [R1+0x49c], R87 ;  /* 0x00049c5701007387 */ /* 0x0101e60000100800 */
[----:B------:R-:W-:-:S05]  /*e2e0*/  @!P3 LOP3.LUT R81, R81, R80, RZ, 0x3c, !PT ;  /* 0x000000505151b212 */ /* 0x000fca00078e3cff */
[----:B------:R1:W3:Y:S04]  /*e2f0*/  @!P3 LDG.E.U8 R73, desc[UR18][R80.64] ;  /* 0x000000125049b981 */ /* 0x0002e8000c1e1100 */
[----:B0-----:R-:W2:Y:S01]  /*e300*/  LDL R87, [R1+0xd08] ;  /* 0x000d080001577983 */ /* 0x001ea20000100800 */
[----:B------:R-:W-:-:S03]  /*e310*/  @!P1 LOP3.LUT R91, R91, R90, RZ, 0x3c, !PT ;  /* 0x0000005a5b5b9212 */ /* 0x000fc600078e3cff */
[----:B------:R-:W4:Y:S04]  /*e320*/  LDL.LU.64 R10, [R1+0x1718] ;  /* 0x00171800010a7983 */ /* 0x000f280000300a00 */
[----:B------:R0:W-:Y:S04]  /*e330*/  STL [R1+0x494], R88 ;  /* 0x0004945801007387 */ /* 0x0001e80000100800 */
[----:B------:R-:W1:Y:S04]  /*e340*/  LDL R80, [R1+0xdac] ;  /* 0x000dac0001507983 */ /* 0x000e680000100800 */
[----:B------:R-:W1:Y:S04]  /*e350*/  LDL R81, [R1+0xdb0] ;  /* 0x000db00001517983 */ /* 0x000e680000100800 */
[----:B------:R-:W3:Y:S04]  /*e360*/  LDL R82, [R1+0xd74] ;  /* 0x000d740001527983 */ /* 0x000ee80000100800 */
[----:B------:R-:W3:Y:S01]  /*e370*/  LDL R83, [R1+0xd78] ;  /* 0x000d780001537983 */ /* 0x000ee20000100800 */
[----:B------:R-:W-:Y:S01]  /*e380*/  @!P1 LOP3.LUT R90, R91, R90, RZ, 0x3c, !PT ;  /* 0x0000005a5b5a9212 */ /* 0x000fe200078e3cff */
[----:B------:R-:W-:-:S02]  /*e390*/  VIADD R37, R34, 0xffffff9c ;  /* 0xffffff9c22257836 */ /* 0x000fc40000000000 */
[----:B0-----:R-:W4:Y:S01]  /*e3a0*/  LDL R88, [R1+0xd3c] ;  /* 0x000d3c0001587983 */ /* 0x001f220000100800 */
[----:B------:R-:W-:-:S03]  /*e3b0*/  @!P1 LOP3.LUT R91, R91, R90, RZ, 0x3c, !PT ;  /* 0x0000005a5b5b9212 */ /* 0x000fc600078e3cff */
[----:B------:R-:W4:Y:S04]  /*e3c0*/  LDL R89, [R1+0xd40] ;  /* 0x000d400001597983 */ /* 0x000f280000100800 */
[----:B------:R-:W4:Y:S01]  /*e3d0*/  @!P1 LDG.E.U8 R67, desc[UR18][R90.64] ;  /* 0x000000125a439981 */ /* 0x000f22000c1e1100 */
[----:B------:R-:W-:Y:S01]  /*e3e0*/  ISETP.GE.U32.AND P4, PT, R37, 0x7fffff1d, PT ;  /* 0x7fffff1d2500780c */ /* 0x000fe20003f86070 */
[----:B------:R-:W-:-:S05]  /*e3f0*/  VIADD R37, R34, 0xffffff94 ;  /* 0xffffff9422257836 */ /* 0x000fca0000000000 */
[----:B------:R-:W-:Y:S01]  /*e400*/  ISETP.GE.U32.AND P6, PT, R37, 0x7fffff15, PT ;  /* 0x7fffff152500780c */ /* 0x000fe20003fc6070 */
[C---:B------:R-:W-:Y:S01]  /*e410*/  VIADD R37, R34.reuse, 0xffffff8c ;  /* 0xffffff8c22257836 */ /* 0x040fe20000000000 */
[----:B------:R-:W-:Y:S01]  /*e420*/  PRMT R71, RZ, 0x7610, R71 ;  /* 0x00007610ff477816 */ /* 0x000fe20000000047 */
[----:B------:R-:W4:Y:S03]  /*e430*/  LDL.LU.64 R90, [R1+0x1710] ;  /* 0x00171000015a7983 */ /* 0x000f260000300a00 */
[----:B------:R-:W-:Y:S01]  /*e440*/  ISETP.GE.U32.AND P5, PT, R37, 0x7fffff0d, PT ;  /* 0x7fffff0d2500780c */ /* 0x000fe20003fa6070 */
[----:B------:R-:W-:-:S05]  /*e450*/  VIADD R37, R34, 0xffffff84 ;  /* 0xffffff8422257836 */ /* 0x000fca0000000000 */
[----:B------:R-:W-:Y:S02]  /*e460*/  ISETP.GE.U32.AND P0, PT, R37, 0x7fffff05, PT ;  /* 0x7fffff052500780c */ /* 0x000fe40003f06070 */
[----:B------:R-:W-:Y:S02]  /*e470*/  PRMT R78, RZ, 0x7610, R78 ;  /* 0x00007610ff4e7816 */ /* 0x000fe4000000004e */
[----:B------:R-:W-:Y:S01]  /*e480*/  PRMT R79, RZ, 0x7610, R79 ;  /* 0x00007610ff4f7816 */ /* 0x000fe2000000004f */
[----:B------:R0:W-:Y:S04]  /*e490*/  STL [R1+0x490], R77 ;  /* 0x0004904d01007387 */ /* 0x0001e80000100800 */
[----:B0-----:R-:W4:Y:S01]  /*e4a0*/  LDL R77, [R1+0x1ec] ;  /* 0x0001ec00014d7983 */ /* 0x001f220000100800 */
[----:B--2---:R-:W-:-:S04]  /*e4b0*/  @!P4 LOP3.LUT R87, R87, R86, RZ, 0x3c, !PT ;  /* 0x000000565757c212 */ /* 0x004fc800078e3cff */
[----:B------:R-:W-:-:S04]  /*e4c0*/  @!P4 LOP3.LUT R86, R87, R86, RZ, 0x3c, !PT ;  /* 0x000000565756c212 */ /* 0x000fc800078e3cff */
[----:B------:R-:W-:-:S05]  /*e4d0*/  @!P4 LOP3.LUT R87, R87, R86, RZ, 0x3c, !PT ;  /* 0x000000565757c212 */ /* 0x000fca00078e3cff */
[----:B------:R-:W2:Y:S01]  /*e4e0*/  @!P4 LDG.E.U8 R71, desc[UR18][R86.64] ;  /* 0x000000125647c981 */ /* 0x000ea2000c1e1100 */
[----:B-1----:R-:W-:-:S04]  /*e4f0*/  @!P0 LOP3.LUT R81, R81, R80, RZ, 0x3c, !PT ;  /* 0x0000005051518212 */ /* 0x002fc800078e3cff */
[----:B------:R-:W-:Y:S02]  /*e500*/  @!P0 LOP3.LUT R80, R81, R80, RZ, 0x3c, !PT ;  /* 0x0000005051508212 */ /* 0x000fe400078e3cff */
[----:B---3--:R-:W-:-:S04]  /*e510*/  @!P5 LOP3.LUT R83, R83, R82, RZ, 0x3c, !PT ;  /* 0x000000525353d212 */ /* 0x008fc800078e3cff */
[----:B------:R-:W-:Y:S02]  /*e520*/  @!P5 LOP3.LUT R82, R83, R82, RZ, 0x3c, !PT ;  /* 0x000000525352d212 */ /* 0x000fe400078e3cff */
[----:B------:R-:W-:Y:S02]  /*e530*/  @!P0 LOP3.LUT R81, R81, R80, RZ, 0x3c, !PT ;  /* 0x0000005051518212 */ /* 0x000fe400078e3cff */
[----:B------:R-:W-:-:S03]  /*e540*/  @!P5 LOP3.LUT R83, R83, R82, RZ, 0x3c, !PT ;  /* 0x000000525353d212 */ /* 0x000fc600078e3cff */
[----:B------:R-:W3:Y:S04]  /*e550*/  @!P0 LDG.E.U8 R78, desc[UR18][R80.64] ;  /* 0x00000012504e8981 */ /* 0x000ee8000c1e1100 */
[----:B----4-:R0:W-:Y:S04]  /*e560*/  STL [R1+0x484], R67 ;  /* 0x0004844301007387 */ /* 0x0101e80000100800 */
[----:B------:R-:W4:Y:S04]  /*e570*/  @!P5 LDG.E.U8 R79, desc[UR18][R82.64] ;  /* 0x00000012524fd981 */ /* 0x000f28000c1e1100 */
[----:B0-----:R-:W4:Y:S01]  /*e580*/  LDL R67, [R1+0x1f0] ;  /* 0x0001f00001437983 */ /* 0x001f220000100800 */
[----:B------:R-:W-:Y:S01]  /*e590*/  VIADD R37, R34, 0xfffffffb ;  /* 0xfffffffb22257836 */ /* 0x000fe20000000000 */
[----:B------:R-:W-:-:S02]  /*e5a0*/  @!P6 LOP3.LUT R89, R89, R88, RZ, 0x3c, !PT ;  /* 0x000000585959e212 */ /* 0x000fc400078e3cff */
[----:B------:R-:W-:Y:S01]  /*e5b0*/  PRMT R85, RZ, 0x7610, R85 ;  /* 0x00007610ff557816 */ /* 0x000fe20000000055 */
[----:B------:R-:W4:Y:S01]  /*e5c0*/  LDL.LU.64 R86, [R1+0x1708] ;  /* 0x0017080001567983 */ /* 0x000f220000300a00 */
[----:B------:R-:W-:Y:S02]  /*e5d0*/  @!P6 LOP3.LUT R88, R89, R88, RZ, 0x3c, !PT ;  /* 0x000000585958e212 */ /* 0x000fe400078e3cff */
[----:B------:R-:W-:Y:S02]  /*e5e0*/  ISETP.GE.U32.AND P3, PT, R37, 0x7fffff7c, PT ;  /* 0x7fffff7c2500780c */ /* 0x000fe40003f66070 */
[----:B------:R-:W-:Y:S01]  /*e5f0*/  @!P6 LOP3.LUT R89, R89, R88, RZ, 0x3c, !PT ;  /* 0x000000585959e212 */ /* 0x000fe200078e3cff */
[----:B------:R0:W-:Y:S04]  /*e600*/  STL [R1+0x48c], R73 ;  /* 0x00048c4901007387 */ /* 0x0001e80000100800 */
[----:B------:R-:W4:Y:S01]  /*e610*/  @!P6 LDG.E.U8 R85, desc[UR18][R88.64] ;  /* 0x000000125855e981 */ /* 0x000f22000c1e1100 */
[----:B------:R-:W-:-:S03]  /*e620*/  PRMT R66, RZ, 0x7610, R66 ;  /* 0x00007610ff427816 */ /* 0x000fc60000000042 */
[----:B0-----:R-:W4:Y:S04]  /*e630*/  LDL R73, [R1+0x22c] ;  /* 0x00022c0001497983 */ /* 0x001f280000100800 */
[----:B--2---:R0:W-:Y:S04]  /*e640*/  STL [R1+0x488], R71 ;  /* 0x0004884701007387 */ /* 0x0041e80000100800 */
[----:B------:R-:W2:Y:S04]  /*e650*/  LDL R88, [R1+0xa8c] ;  /* 0x000a8c0001587983 */ /* 0x000ea80000100800 */
[----:B------:R-:W2:Y:S04]  /*e660*/  LDL R89, [R1+0xa90] ;  /* 0x000a900001597983 */ /* 0x000ea80000100800 */
[----:B0-----:R-:W2:Y:S04]  /*e670*/  LDL R71, [R1+0x230] ;  /* 0x0002300001477983 */ /* 0x001ea80000100800 */
[----:B------:R-:W2:Y:S04]  /*e680*/  LDL R82, [R1+0xacc] ;  /* 0x000acc0001527983 */ /* 0x000ea80000100800 */
[----:B------:R-:W2:Y:S04]  /*e690*/  LDL R83, [R1+0xad0] ;  /* 0x000ad00001537983 */ /* 0x000ea80000100800 */
[----:B------:R-:W2:Y:S04]  /*e6a0*/  LDL R80, [R1+0xb0c] ;  /* 0x000b0c0001507983 */ /* 0x000ea80000100800 */
[----:B------:R-:W2:Y:S04]  /*e6b0*/  LDL R81, [R1+0xb10] ;  /* 0x000b100001517983 */ /* 0x000ea80000100800 */
[----:B---3--:R0:W-:Y:S04]  /*e6c0*/  STL [R1+0x474], R78 ;  /* 0x0004744e01007387 */ /* 0x0081e80000100800 */
[----:B----4-:R1:W-:Y:S01]  /*e6d0*/  STL [R1+0x47c], R79 ;  /* 0x00047c4f01007387 */ /* 0x0103e20000100800 */
[----:B0-----:R-:W-:-:S02]  /*e6e0*/  @!P3 IMAD.MOV.U32 R78, RZ, RZ, R67 ;  /* 0x000000ffff4eb224 */ /* 0x001fc400078e0043 */
[----:B-1----:R-:W-:-:S05]  /*e6f0*/  @!P3 IMAD.MOV.U32 R79, RZ, RZ, R77 ;  /* 0x000000ffff4fb224 */ /* 0x002fca00078e004d */
[----:B------:R0:W3:Y:S01]  /*e700*/  @!P3 LDG.E.U8 R66, desc[UR18][R78.64] ;  /* 0x000000124e42b981 */ /* 0x0000e2000c1e1100 */
[----:B------:R-:W-:-:S05]  /*e710*/  VIADD R37, R34, 0xfffffff3 ;  /* 0xfffffff322257836 */ /* 0x000fca0000000000 */
[----:B------:R-:W-:Y:S01]  /*e720*/  ISETP.GE.U32.AND P1, PT, R37, 0x7fffff74, PT ;  /* 0x7fffff742500780c */ /* 0x000fe20003f26070 */
[----:B------:R-:W-:-:S05]  /*e730*/  VIADD R37, R34, 0xffffffeb ;  /* 0xffffffeb22257836 */ /* 0x000fca0000000000 */
[----:B------:R-:W-:Y:S01]  /*e740*/  ISETP.GE.U32.AND P4, PT, R37, 0x7fffff6c, PT ;  /* 0x7fffff6c2500780c */ /* 0x000fe20003f86070 */
[----:B------:R-:W-:-:S05]  /*e750*/  VIADD R37, R34, 0xffffffe3 ;  /* 0xffffffe322257836 */ /* 0x000fca0000000000 */
[----:B------:R-:W-:Y:S01]  /*e760*/  ISETP.GE.U32.AND P6, PT, R37, 0x7fffff64, PT ;  /* 0x7fffff642500780c */ /* 0x000fe20003fc6070 */
[----:B------:R-:W-:-:S05]  /*e770*/  VIADD R37, R34, 0xffffffdb ;  /* 0xffffffdb22257836 */ /* 0x000fca0000000000 */
[----:B------:R-:W-:Y:S02]  /*e780*/  ISETP.GE.U32.AND P5, PT, R37, 0x7fffff5c, PT ;  /* 0x7fffff5c2500780c */ /* 0x000fe40003fa6070 */
[----:B------:R-:W-:Y:S01]  /*e790*/  PRMT R68, RZ, 0x7610, R68 ;  /* 0x00007610ff447816 */ /* 0x000fe20000000044 */
[----:B0-----:R-:W-:Y:S01]  /*e7a0*/  @!P1 IMAD.MOV.U32 R79, RZ, RZ, R73 ;  /* 0x000000ffff4f9224 */ /* 0x001fe200078e0049 */
[----:B------:R-:W-:Y:S02]  /*e7b0*/  PRMT R69, RZ, 0x7610, R69 ;  /* 0x00007610ff457816 */ /* 0x000fe40000000045 */
[----:B------:R-:W-:Y:S02]  /*e7c0*/  PRMT R70, RZ, 0x7610, R70 ;  /* 0x00007610ff467816 */ /* 0x000fe40000000046 */
[----:B------:R-:W-:Y:S02]  /*e7d0*/  PRMT R72, RZ, 0x7610, R72 ;  /* 0x00007610ff487816 */ /* 0x000fe40000000048 */
[----:B--2---:R-:W-:-:S04]  /*e7e0*/  @!P4 LOP3.LUT R89, R89, R88, RZ, 0x3c, !PT ;  /* 0x000000585959c212 */ /* 0x004fc800078e3cff */
[----:B------:R-:W-:Y:S01]  /*e7f0*/  @!P4 LOP3.LUT R88, R89, R88, RZ, 0x3c, !PT ;  /* 0x000000585958c212 */ /* 0x000fe200078e3cff */
[----:B------:R-:W-:-:S03]  /*e800*/  @!P1 IMAD.MOV.U32 R78, RZ, RZ, R71 ;  /* 0x000000ffff4e9224 */ /* 0x000fc600078e0047 */
[----:B------:R-:W-:Y:S02]  /*e810*/  @!P4 LOP3.LUT R89, R89, R88, RZ, 0x3c, !PT ;  /* 0x000000585959c212 */ /* 0x000fe400078e3cff */
[----:B------:R-:W2:Y:S01]  /*e820*/  @!P1 LDG.E.U8 R69, desc[UR18][R78.64] ;  /* 0x000000124e459981 */ /* 0x000ea2000c1e1100 */
[----:B------:R-:W-:-:S03]  /*e830*/  @!P6 LOP3.LUT R83, R83, R82, RZ, 0x3c, !PT ;  /* 0x000000525353e212 */ /* 0x000fc600078e3cff */
[----:B------:R-:W4:Y:S01]  /*e840*/  @!P4 LDG.E.U8 R68, desc[UR18][R88.64] ;  /* 0x000000125844c981 */ /* 0x000f22000c1e1100 */
[----:B------:R-:W-:Y:S02]  /*e850*/  @!P6 LOP3.LUT R82, R83, R82, RZ, 0x3c, !PT ;  /* 0x000000525352e212 */ /* 0x000fe400078e3cff */
[----:B------:R-:W-:Y:S02]  /*e860*/  @!P5 LOP3.LUT R81, R81, R80, RZ, 0x3c, !PT ;  /* 0x000000505151d212 */ /* 0x000fe400078e3cff */
[----:B------:R-:W-:Y:S02]  /*e870*/  @!P6 LOP3.LUT R83, R83, R82, RZ, 0x3c, !PT ;  /* 0x000000525353e212 */ /* 0x000fe400078e3cff */
[----:B------:R-:W-:-:S03]  /*e880*/  @!P5 LOP3.LUT R80, R81, R80, RZ, 0x3c, !PT ;  /* 0x000000505150d212 */ /* 0x000fc600078e3cff */
[----:B------:R-:W2:Y:S01]  /*e890*/  @!P6 LDG.E.U8 R70, desc[UR18][R82.64] ;  /* 0x000000125246e981 */ /* 0x000ea2000c1e1100 */
[----:B------:R-:W-:-:S05]  /*e8a0*/  @!P5 LOP3.LUT R81, R81, R80, RZ, 0x3c, !PT ;  /* 0x000000505151d212 */ /* 0x000fca00078e3cff */
[----:B------:R-:W2:Y:S04]  /*e8b0*/  @!P5 LDG.E.U8 R72, desc[UR18][R80.64] ;  /* 0x000000125048d981 */ /* 0x000ea8000c1e1100 */
[----:B---3--:R0:W-:Y:S04]  /*e8c0*/  STL [R1+0x478], R66 ;  /* 0x0004784201007387 */ /* 0x0081e80000100800 */
[----:B------:R-:W3:Y:S04]  /*e8d0*/  LDL R67, [R1+0xb50] ;  /* 0x000b500001437983 */ /* 0x000ee80000100800 */
[----:B0-----:R-:W3:Y:S01]  /*e8e0*/  LDL R66, [R1+0xb4c] ;  /* 0x000b4c0001427983 */ /* 0x001ee20000100800 */
[----:B------:R-:W-:-:S05]  /*e8f0*/  VIADD R37, R34, 0xffffffd3 ;  /* 0xffffffd322257836 */ /* 0x000fca0000000000 */
[----:B------:R-:W-:Y:S01]  /*e900*/  ISETP.GE.U32.AND P0, PT, R37, 0x7fffff54, PT ;  /* 0x7fffff542500780c */ /* 0x000fe20003f06070 */
[----:B------:R-:W-:Y:S04]  /*e910*/  STL [R1+0x480], R85 ;  /* 0x0004805501007387 */ /* 0x000fe80000100800 */
[----:B------:R-:W3:Y:S04]  /*e920*/  LDL R78, [R1+0xb8c] ;  /* 0x000b8c00014e7983 */ /* 0x000ee80000100800 */
[----:B------:R-:W3:Y:S04]  /*e930*/  LDL R79, [R1+0xb90] ;  /* 0x000b9000014f7983 */ /* 0x000ee80000100800 */
[----:B------:R-:W3:Y:S01]  /*e940*/  LDL.LU.64 R88, [R1+0x1700] ;  /* 0x0017000001587983 */ /* 0x000ee20000300a00 */
[----:B------:R-:W-:-:S03]  /*e950*/  PRMT R76, RZ, 0x7610, R76 ;  /* 0x00007610ff4c7816 */ /* 0x000fc6000000004c */
[----:B----4-:R0:W-:Y:S04]  /*e960*/  STL [R1+0x45c], R68 ;  /* 0x00045c4401007387 */ /* 0x0101e80000100800 */
[----:B0-----:R-:W4:Y:S04]  /*e970*/  LDL R68, [R1+0xbcc] ;  /* 0x000bcc0001447983 */ /* 0x001f280000100800 */
[----:B--2---:R0:W-:Y:S04]  /*e980*/  STL [R1+0x460], R69 ;  /* 0x0004604501007387 */ /* 0x0041e80000100800 */
[----:B0-----:R-:W4:Y:S04]  /*e990*/  LDL R69, [R1+0xbd0] ;  /* 0x000bd00001457983 */ /* 0x001f280000100800 */
[----:B------:R-:W2:Y:S01]  /*e9a0*/  LDL.LU.64 R82, [R1+0x16f8] ;  /* 0x0016f80001527983 */ /* 0x000ea20000300a00 */
[----:B---3--:R-:W-:-:S04]  /*e9b0*/  @!P0 LOP3.LUT R67, R67, R66, RZ, 0x3c, !PT ;  /* 0x0000004243438212 */ /* 0x008fc800078e3cff */
[C---:B------:R-:W-:Y:S01]  /*e9c0*/  @!P0 LOP3.LUT R66, R67.reuse, R66, RZ, 0x3c, !PT ;  /* 0x0000004243428212 */ /* 0x040fe200078e3cff */
[----:B------:R0:W-:Y:S03]  /*e9d0*/  STL [R1+0x458], R70 ;  /* 0x0004584601007387 */ /* 0x0001e60000100800 */
[----:B------:R-:W-:Y:S01]  /*e9e0*/  @!P0 LOP3.LUT R67, R67, R66, RZ, 0x3c, !PT ;  /* 0x0000004243438212 */ /* 0x000fe200078e3cff */
[----:B------:R-:W3:Y:S04]  /*e9f0*/  LDL R71, [R1+0xc10] ;  /* 0x000c100001477983 */ /* 0x000ee80000100800 */
[----:B------:R-:W2:Y:S04]  /*ea00*/  @!P0 LDG.E.U8 R76, desc[UR18][R66.64] ;  /* 0x00000012424c8981 */ /* 0x000ea8000c1e1100 */
[----:B0-----:R-:W3:Y:S04]  /*ea10*/  LDL R70, [R1+0xc0c] ;  /* 0x000c0c0001467983 */ /* 0x001ee80000100800 */
[----:B------:R-:W3:Y:S04]  /*ea20*/  LDL.LU.64 R80, [R1+0x16f0] ;  /* 0x0016f00001507983 */ /* 0x000ee80000300a00 */
[----:B------:R0:W-:Y:S04]  /*ea30*/  STL [R1+0x454], R72 ;  /* 0x0004544801007387 */ /* 0x0001e80000100800 */
[----:B------:R-:W3:Y:S04]  /*ea40*/  LDL R73, [R1+0xc50] ;  /* 0x000c500001497983 */ /* 0x000ee80000100800 */
[----:B0-----:R-:W3:Y:S01]  /*ea50*/  LDL R72, [R1+0xc4c] ;  /* 0x000c4c0001487983 */ /* 0x001ee20000100800 */
[----:B------:R-:W-:Y:S01]  /*ea60*/  VIADD R37, R34, 0xffffffcb ;  /* 0xffffffcb22257836 */ /* 0x000fe20000000000 */
[----:B------:R-:W-:-:S02]  /*ea70*/  PRMT R75, RZ, 0x7610, R75 ;  /* 0x00007610ff4b7816 */ /* 0x000fc4000000004b */
[----:B------:R-:W3:Y:S02]  /*ea80*/  LDL.LU.64 R66, [R1+0x16e8] ;  /* 0x0016e80001427983 */ /* 0x000ee40000300a00 */
[----:B------:R-:W-:Y:S01]  /*ea90*/  ISETP.GE.U32.AND P3, PT, R37, 0x7fffff4c, PT ;  /* 0x7fffff4c2500780c */ /* 0x000fe20003f66070 */
[----:B------:R-:W-:-:S05]  /*eaa0*/  VIADD R37, R34, 0xffffffc3 ;  /* 0xffffffc322257836 */ /* 0x000fca0000000000 */
        /* <DEDUP_REMOVED lines=8> */
[----:B------:R-:W-:Y:S02]  /*eb30*/  @!P3 LOP3.LUT R79, R79, R78, RZ, 0x3c, !PT ;  /* 0x0000004e4f4fb212 */ /* 0x000fe400078e3cff */
[----:B------:R-:W-:-:S03]  /*eb40*/  PRMT R62, RZ, 0x7610, R62 ;  /* 0x00007610ff3e7816 */ /* 0x000fc6000000003e */
[----:B------:R-:W3:Y:S01]  /*eb50*/  @!P3 LDG.E.U8 R75, desc[UR18][R78.64] ;  /* 0x000000124e4bb981 */ /* 0x000ee2000c1e1100 */
[----:B------:R-:W-:Y:S02]  /*eb60*/  PRMT R63, RZ, 0x7610, R63 ;  /* 0x00007610ff3f7816 */ /* 0x000fe4000000003f */
[----:B----4-:R-:W-:-:S04]  /*eb70*/  @!P1 LOP3.LUT R69, R69, R68, RZ, 0x3c, !PT ;  /* 0x0000004445459212 */ /* 0x010fc800078e3cff */
[----:B------:R-:W-:-:S04]  /*eb80*/  @!P1 LOP3.LUT R68, R69, R68, RZ, 0x3c, !PT ;  /* 0x0000004445449212 */ /* 0x000fc800078e3cff */
[----:B------:R-:W-:-:S05]  /*eb90*/  @!P1 LOP3.LUT R69, R69, R68, RZ, 0x3c, !PT ;  /* 0x0000004445459212 */ /* 0x000fca00078e3cff */
[----:B------:R-:W4:Y:S04]  /*eba0*/  @!P1 LDG.E.U8 R74, desc[UR18][R68.64] ;  /* 0x00000012444a9981 */ /* 0x000f28000c1e1100 */
[----:B--2---:R0:W-:Y:S04]  /*ebb0*/  STL [R1+0x450], R76 ;  /* 0x0004504c01007387 */ /* 0x0041e80000100800 */
[----:B------:R-:W2:Y:S01]  /*ebc0*/  LDL R77, [R1+0xc90] ;  /* 0x000c9000014d7983 */ /* 0x000ea20000100800 */
[----:B---3--:R-:W-:-:S03]  /*ebd0*/  @!P4 LOP3.LUT R71, R71, R70, RZ, 0x3c, !PT ;  /* 0x000000464747c212 */ /* 0x008fc600078e3cff */
[----:B------:R-:W3:Y:S04]  /*ebe0*/  LDL R78, [R1+0xccc] ;  /* 0x000ccc00014e7983 */ /* 0x000ee80000100800 */
[----:B0-----:R-:W2:Y:S01]  /*ebf0*/  LDL R76, [R1+0xc8c] ;  /* 0x000c8c00014c7983 */ /* 0x001ea20000100800 */
[----:B------:R-:W-:-:S03]  /*ec00*/  @!P4 LOP3.LUT R70, R71, R70, RZ, 0x3c, !PT ;  /* 0x000000464746c212 */ /* 0x000fc600078e3cff */
[----:B------:R-:W3:Y:S01]  /*ec10*/  LDL R79, [R1+0xcd0] ;  /* 0x000cd000014f7983 */ /* 0x000ee20000100800 */
[----:B------:R-:W-:Y:S01]  /*ec20*/  @!P6 LOP3.LUT R73, R73, R72, RZ, 0x3c, !PT ;  /* 0x000000484949e212 */ /* 0x000fe200078e3cff */
[----:B------:R-:W-:Y:S01]  /*ec30*/  VIADD R37, R34, 0xffffffab ;  /* 0xffffffab22257836 */ /* 0x000fe20000000000 */
[----:B------:R-:W-:Y:S01]  /*ec40*/  @!P4 LOP3.LUT R71, R71, R70, RZ, 0x3c, !PT ;  /* 0x000000464747c212 */ /* 0x000fe200078e3cff */
[----:B------:R-:W3:Y:S01]  /*ec50*/  LDL.LU.64 R68, [R1+0x16e0] ;  /* 0x0016e00001447983 */ /* 0x000ee20000300a00 */
[----:B------:R-:W-:-:S03]  /*ec60*/  @!P6 LOP3.LUT R72, R73, R72, RZ, 0x3c, !PT ;  /* 0x000000484948e212 */ /* 0x000fc600078e3cff */
[----:B------:R-:W3:Y:S01]  /*ec70*/  @!P4 LDG.E.U8 R63, desc[UR18][R70.64] ;  /* 0x00000012463fc981 */ /* 0x000ee2000c1e1100 */
[----:B------:R-:W-:-:S05]  /*ec80*/  @!P6 LOP3.LUT R73, R73, R72, RZ, 0x3c, !PT ;  /* 0x000000484949e212 */ /* 0x000fca00078e3cff */
[----:B------:R-:W3:Y:S01]  /*ec90*/  @!P6 LDG.E.U8 R62, desc[UR18][R72.64] ;  /* 0x00000012483ee981 */ /* 0x000ee2000c1e1100 */
[----:B------:R-:W-:Y:S01]  /*eca0*/  ISETP.GE.U32.AND P5, PT, R37, 0x7fffff2c, PT ;  /* 0x7fffff2c2500780c */ /* 0x000fe20003fa6070 */
[----:B------:R-:W-:-:S05]  /*ecb0*/  VIADD R37, R34, 0xffffffa3 ;  /* 0xffffffa322257836 */ /* 0x000fca0000000000 */
[----:B------:R-:W-:Y:S02]  /*ecc0*/  ISETP.GE.U32.AND P0, PT, R37, 0x7fffff24, PT ;  /* 0x7fffff242500780c */ /* 0x000fe40003f06070 */
[----:B------:R-:W-:Y:S02]  /*ecd0*/  PRMT R65, RZ, 0x7610, R65 ;  /* 0x00007610ff417816 */ /* 0x000fe40000000041 */
[----:B------:R-:W-:Y:S01]  /*ece0*/  PRMT R64, RZ, 0x7610, R64 ;  /* 0x00007610ff407816 */ /* 0x000fe20000000040 */
[----:B----4-:R0:W-:Y:S04]  /*ecf0*/  STL [R1+0x448], R74 ;  /* 0x0004484a01007387 */ /* 0x0101e80000100800 */
[----:B0-----:R-:W4:Y:S04]  /*ed00*/  LDL R74, [R1+0xd0c] ;  /* 0x000d0c00014a7983 */ /* 0x001f280000100800 */
[----:B------:R0:W-:Y:S04]  /*ed10*/  STL [R1+0x44c], R75 ;  /* 0x00044c4b01007387 */ /* 0x0001e80000100800 */
[----:B0-----:R-:W4:Y:S01]  /*ed20*/  LDL R75, [R1+0xd10] ;  /* 0x000d1000014b7983 */ /* 0x001f220000100800 */
[----:B--2---:R-:W-:-:S03]  /*ed30*/  @!P5 LOP3.LUT R77, R77, R76, RZ, 0x3c, !PT ;  /* 0x0000004c4d4dd212 */ /* 0x004fc600078e3cff */
[----:B------:R-:W2:Y:S01]  /*ed40*/  LDL.LU.64 R70, [R1+0x16d8] ;  /* 0x0016d80001467983 */ /* 0x000ea20000300a00 */
[----:B------:R-:W-:-:S03]  /*ed50*/  @!P5 LOP3.LUT R76, R77, R76, RZ, 0x3c, !PT ;  /* 0x0000004c4d4cd212 */ /* 0x000fc600078e3cff */
[----:B------:R-:W2:Y:S01]  /*ed60*/  LDL.LU.64 R72, [R1+0x16d0] ;  /* 0x0016d00001487983 */ /* 0x000ea20000300a00 */
[----:B---3--:R-:W-:Y:S02]  /*ed70*/  @!P0 LOP3.LUT R79, R79, R78, RZ, 0x3c, !PT ;  /* 0x0000004e4f4f8212 */ /* 0x008fe400078e3cff */
[----:B------:R-:W-:Y:S02]  /*ed80*/  @!P5 LOP3.LUT R77, R77, R76, RZ, 0x3c, !PT ;  /* 0x0000004c4d4dd212 */ /* 0x000fe400078e3cff */
[----:B------:R-:W-:-:S03]  /*ed90*/  @!P0 LOP3.LUT R78, R79, R78, RZ, 0x3c, !PT ;  /* 0x0000004e4f4e8212 */ /* 0x000fc600078e3cff */
[----:B------:R-:W3:Y:S01]  /*eda0*/  @!P5 LDG.E.U8 R65, desc[UR18][R76.64] ;  /* 0x000000124c41d981 */ /* 0x000ee2000c1e1100 */
[----:B------:R-:W-:-:S05]  /*edb0*/  @!P0 LOP3.LUT R79, R79, R78, RZ, 0x3c, !PT ;  /* 0x0000004e4f4f8212 */ /* 0x000fca00078e3cff */
[----:B------:R-:W2:Y:S04]  /*edc0*/  @!P0 LDG.E.U8 R64, desc[UR18][R78.64] ;  /* 0x000000124e408981 */ /* 0x000ea8000c1e1100 */
[----:B------:R0:W-:Y:S04]  /*edd0*/  STL [R1+0x440], R62 ;  /* 0x0004403e01007387 */ /* 0x0001e80000100800 */
[----:B0-----:R-:W4:Y:S04]  /*ede0*/  LDL R62, [R1+0xd44] ;  /* 0x000d4400013e7983 */ /* 0x001f280000100800 */
[----:B------:R0:W-:Y:S04]  /*edf0*/  STL [R1+0x444], R63 ;  /* 0x0004443f01007387 */ /* 0x0001e80000100800 */
[----:B------:R-:W4:Y:S04]  /*ee00*/  LDL R76, [R1+0xd7c] ;  /* 0x000d7c00014c7983 */ /* 0x000f280000100800 */
[----:B------:R-:W4:Y:S04]  /*ee10*/  LDL R77, [R1+0xd80] ;  /* 0x000d8000014d7983 */ /* 0x000f280000100800 */
[----:B0-----:R-:W4:Y:S04]  /*ee20*/  LDL R63, [R1+0xd48] ;  /* 0x000d4800013f7983 */ /* 0x001f280000100800 */
[----:B------:R-:W4:Y:S04]  /*ee30*/  LDL R78, [R1+0xdb4] ;  /* 0x000db400014e7983 */ /* 0x000f280000100800 */
[----:B------:R-:W4:Y:S01]  /*ee40*/  LDL R79, [R1+0xdb8] ;  /* 0x000db800014f7983 */ /* 0x000f220000100800 */
        /* <DEDUP_REMOVED lines=8> */
[----:B------:R-:W-:Y:S02]  /*eed0*/  PRMT R57, RZ, 0x7610, R57 ;  /* 0x00007610ff397816 */ /* 0x000fe40000000039 */
[----:B------:R-:W-:Y:S02]  /*eee0*/  PRMT R59, RZ, 0x7610, R59 ;  /* 0x00007610ff3b7816 */ /* 0x000fe4000000003b */
[----:B------:R-:W-:Y:S02]  /*eef0*/  PRMT R55, RZ, 0x7610, R55 ;  /* 0x00007610ff377816 */ /* 0x000fe40000000037 */
[----:B------:R-:W-:Y:S01]  /*ef00*/  PRMT R61, RZ, 0x7610, R61 ;  /* 0x00007610ff3d7816 */ /* 0x000fe2000000003d */
[----:B--2---:R4:W-:Y:S04]  /*ef10*/  STL [R1+0x420], R64 ;  /* 0x0004204001007387 */ /* 0x0049e80000100800 */
[----:B---3--:R0:W-:Y:S01]  /*ef20*/  STL [R1+0x43c], R65 ;  /* 0x00043c4101007387 */ /* 0x0081e20000100800 */
[----:B----4-:R-:W-:-:S03]  /*ef30*/  @!P3 IMAD.MOV.U32 R64, RZ, RZ, R75 ;  /* 0x000000ffff40b224 */ /* 0x010fc600078e004b */
[----:B------:R-:W2:Y:S01]  /*ef40*/  LDL R75, [R1+0x1f8] ;  /* 0x0001f800014b7983 */ /* 0x000ea20000100800 */
[----:B------:R-:W-:Y:S02]  /*ef50*/  @!P4 LOP3.LUT R77, R77, R76, RZ, 0x3c, !PT ;  /* 0x0000004c4d4dc212 */ /* 0x000fe400078e3cff */
[----:B------:R-:W-:Y:S02]  /*ef60*/  @!P1 LOP3.LUT R63, R63, R62, RZ, 0x3c, !PT ;  /* 0x0000003e3f3f9212 */ /* 0x000fe400078e3cff */
[----:B------:R-:W-:Y:S02]  /*ef70*/  @!P4 LOP3.LUT R76, R77, R76, RZ, 0x3c, !PT ;  /* 0x0000004c4d4cc212 */ /* 0x000fe400078e3cff */
[----:B------:R-:W-:Y:S02]  /*ef80*/  @!P1 LOP3.LUT R62, R63, R62, RZ, 0x3c, !PT ;  /* 0x0000003e3f3e9212 */ /* 0x000fe400078e3cff */
[----:B------:R-:W-:Y:S02]  /*ef90*/  @!P4 LOP3.LUT R77, R77, R76, RZ, 0x3c, !PT ;  /* 0x0000004c4d4dc212 */ /* 0x000fe400078e3cff */
[----:B------:R-:W-:-:S02]  /*efa0*/  @!P6 LOP3.LUT R79, R79, R78, RZ, 0x3c, !PT ;  /* 0x0000004e4f4fe212 */ /* 0x000fc400078e3cff */
[----:B------:R-:W-:Y:S01]  /*efb0*/  @!P1 LOP3.LUT R63, R63, R62, RZ, 0x3c, !PT ;  /* 0x0000003e3f3f9212 */ /* 0x000fe200078e3cff */
[----:B------:R1:W3:Y:S01]  /*efc0*/  @!P4 LDG.E.U8 R57, desc[UR18][R76.64] ;  /* 0x000000124c39c981 */ /* 0x0002e2000c1e1100 */
[C---:B------:R-:W-:Y:S01]  /*efd0*/  @!P6 LOP3.LUT R78, R79.reuse, R78, RZ, 0x3c, !PT ;  /* 0x0000004e4f4ee212 */ /* 0x040fe200078e3cff */
[----:B0-----:R-:W-:Y:S02]  /*efe0*/  @!P3 IMAD.MOV.U32 R65, RZ, RZ, R74 ;  /* 0x000000ffff41b224 */ /* 0x001fe400078e004a */
[----:B------:R0:W4:Y:S01]  /*eff0*/  @!P1 LDG.E.U8 R59, desc[UR18][R62.64] ;  /* 0x000000123e3b9981 */ /* 0x000122000c1e1100 */
[----:B------:R-:W-:-:S03]  /*f000*/  @!P6 LOP3.LUT R79, R79, R78, RZ, 0x3c, !PT ;  /* 0x0000004e4f4fe212 */ /* 0x000fc600078e3cff */
[----:B------:R-:W2:Y:S04]  /*f010*/  LDL R74, [R1+0x1f4] ;  /* 0x0001f400014a7983 */ /* 0x000ea80000100800 */
[----:B------:R-:W1:Y:S04]  /*f020*/  LDL R76, [R1+0xad4] ;  /* 0x000ad400014c7983 */ /* 0x000e680000100800 */
[----:B------:R-:W1:Y:S04]  /*f030*/  LDL R77, [R1+0xad8] ;  /* 0x000ad800014d7983 */ /* 0x000e680000100800 */
[----:B------:R-:W0:Y:S04]  /*f040*/  LDL R62, [R1+0xa94] ;  /* 0x000a9400013e7983 */ /* 0x000e280000100800 */
[----:B------:R-:W0:Y:S04]  /*f050*/  LDL R63, [R1+0xa98] ;  /* 0x000a9800013f7983 */ /* 0x000e280000100800 */
[----:B------:R0:W3:Y:S04]  /*f060*/  @!P6 LDG.E.U8 R55, desc[UR18][R78.64] ;  /* 0x000000124e37e981 */ /* 0x0000e8000c1e1100 */
[----:B------:R0:W3:Y:S04]  /*f070*/  @!P3 LDG.E.U8 R61, desc[UR18][R64.64] ;  /* 0x00000012403db981 */ /* 0x0000e8000c1e1100 */
[----:B------:R-:W3:Y:S04]  /*f080*/  LDL R78, [R1+0xb14] ;  /* 0x000b1400014e7983 */ /* 0x000ee80000100800 */
[----:B------:R-:W3:Y:S04]  /*f090*/  LDL R79, [R1+0xb18] ;  /* 0x000b1800014f7983 */ /* 0x000ee80000100800 */
        /* <DEDUP_REMOVED lines=15> */
[----:B------:R-:W-:Y:S02]  /*f190*/  PRMT R44, RZ, 0x7610, R44 ;  /* 0x00007610ff2c7816 */ /* 0x000fe4000000002c */
[----:B------:R-:W-:-:S02]  /*f1a0*/  PRMT R45, RZ, 0x7610, R45 ;  /* 0x00007610ff2d7816 */ /* 0x000fc4000000002d */
[----:B--2---:R-:W-:Y:S02]  /*f1b0*/  @!P5 LOP3.LUT R75, R75, R74, RZ, 0x3c, !PT ;  /* 0x0000004a4b4bd212 */ /* 0x004fe400078e3cff */
[----:B-1----:R-:W-:-:S04]  /*f1c0*/  @!P1 LOP3.LUT R77, R77, R76, RZ, 0x3c, !PT ;  /* 0x0000004c4d4d9212 */ /* 0x002fc800078e3cff */
[----:B------:R-:W-:Y:S02]  /*f1d0*/  @!P1 LOP3.LUT R76, R77, R76, RZ, 0x3c, !PT ;  /* 0x0000004c4d4c9212 */ /* 0x000fe400078e3cff */
[----:B0-----:R-:W-:Y:S02]  /*f1e0*/  @!P3 LOP3.LUT R63, R63, R62, RZ, 0x3c, !PT ;  /* 0x0000003e3f3fb212 */ /* 0x001fe400078e3cff */
[----:B------:R-:W-:Y:S02]  /*f1f0*/  @!P5 LOP3.LUT R74, R75, R74, RZ, 0x3c, !PT ;  /* 0x0000004a4b4ad212 */ /* 0x000fe400078e3cff */
[----:B------:R-:W-:Y:S02]  /*f200*/  @!P3 LOP3.LUT R62, R63, R62, RZ, 0x3c, !PT ;  /* 0x0000003e3f3eb212 */ /* 0x000fe400078e3cff */
[----:B------:R-:W-:Y:S02]  /*f210*/  @!P1 LOP3.LUT R77, R77, R76, RZ, 0x3c, !PT ;  /* 0x0000004c4d4d9212 */ /* 0x000fe400078e3cff */
[----:B------:R-:W-:-:S02]  /*f220*/  @!P3 LOP3.LUT R63, R63, R62, RZ, 0x3c, !PT ;  /* 0x0000003e3f3fb212 */ /* 0x000fc400078e3cff */
[----:B------:R-:W-:Y:S01]  /*f230*/  @!P5 LOP3.LUT R75, R75, R74, RZ, 0x3c, !PT ;  /* 0x0000004a4b4bd212 */ /* 0x000fe200078e3cff */
[----:B------:R-:W2:Y:S04]  /*f240*/  @!P1 LDG.E.U8 R42, desc[UR18][R76.64] ;  /* 0x000000124c2a9981 */ /* 0x000ea8000c1e1100 */
[----:B------:R-:W2:Y:S01]  /*f250*/  @!P3 LDG.E.U8 R43, desc[UR18][R62.64] ;  /* 0x000000123e2bb981 */ /* 0x000ea2000c1e1100 */
[----:B---3--:R-:W-:-:S03]  /*f260*/  @!P4 LOP3.LUT R79, R79, R78, RZ, 0x3c, !PT ;  /* 0x0000004e4f4fc212 */ /* 0x008fc600078e3cff */
[----:B------:R-:W3:Y:S01]  /*f270*/  @!P5 LDG.E.U8 R47, desc[UR18][R74.64] ;  /* 0x000000124a2fd981 */ /* 0x000ee2000c1e1100 */
[----:B------:R-:W-:Y:S02]  /*f280*/  @!P4 LOP3.LUT R78, R79, R78, RZ, 0x3c, !PT ;  /* 0x0000004e4f4ec212 */ /* 0x000fe400078e3cff */
[----:B----4-:R-:W-:Y:S02]  /*f290*/  @!P0 LOP3.LUT R65, R65, R64, RZ, 0x3c, !PT ;  /* 0x0000004041418212 */ /* 0x010fe400078e3cff */
[----:B------:R-:W-:Y:S02]  /*f2a0*/  @!P4 LOP3.LUT R79, R79, R78, RZ, 0x3c, !PT ;  /* 0x0000004e4f4fc212 */ /* 0x000fe400078e3cff */
[----:B------:R-:W-:-:S03]  /*f2b0*/  @!P0 LOP3.LUT R64, R65, R64, RZ, 0x3c, !PT ;  /* 0x0000004041408212 */ /* 0x000fc600078e3cff */
[----:B------:R-:W4:Y:S01]  /*f2c0*/  @!P4 LDG.E.U8 R44, desc[UR18][R78.64] ;  /* 0x000000124e2cc981 */ /* 0x000f22000c1e1100 */
[----:B------:R-:W-:-:S05]  /*f2d0*/  @!P0 LOP3.LUT R65, R65, R64, RZ, 0x3c, !PT ;  /* 0x0000004041418212 */ /* 0x000fca00078e3cff */
[----:B------:R-:W3:Y:S04]  /*f2e0*/  @!P0 LDG.E.U8 R45, desc[UR18][R64.64] ;  /* 0x00000012402d8981 */ /* 0x000ee8000c1e1100 */
[----:B------:R-:W-:Y:S04]  /*f2f0*/  STL [R1+0x41c], R61 ;  /* 0x00041c3d01007387 */ /* 0x000fe80000100800 */
[----:B------:R-:W4:Y:S04]  /*f300*/  LDL.LU.64 R74, [R1+0x16c8] ;  /* 0x0016c800014a7983 */ /* 0x000f280000300a00 */
[----:B------:R-:W-:Y:S04]  /*f310*/  STL [R1+0x418], R59 ;  /* 0x0004183b01007387 */ /* 0x000fe80000100800 */
[----:B------:R-:W4:Y:S04]  /*f320*/  LDL R64, [R1+0xb54] ;  /* 0x000b540001407983 */ /* 0x000f280000100800 */
[----:B------:R-:W4:Y:S04]  /*f330*/  LDL R65, [R1+0xb58] ;  /* 0x000b580001417983 */ /* 0x000f280000100800 */
[----:B------:R-:W-:Y:S04]  /*f340*/  STL [R1+0x414], R57 ;  /* 0x0004143901007387 */ /* 0x000fe80000100800 */
[----:B------:R-:W4:Y:S04]  /*f350*/  LDL R62, [R1+0xb94] ;  /* 0x000b9400013e7983 */ /* 0x000f280000100800 */
[----:B------:R-:W4:Y:S04]  /*f360*/  LDL R63, [R1+0xb98] ;  /* 0x000b9800013f7983 */ /* 0x000f280000100800 */
[----:B------:R-:W-:Y:S04]  /*f370*/  STL [R1+0x410], R55 ;  /* 0x0004103701007387 */ /* 0x000fe80000100800 */
[----:B------:R-:W4:Y:S04]  /*f380*/  LDL.LU.64 R76, [R1+0x16c0] ;  /* 0x0016c000014c7983 */ /* 0x000f280000300a00 */
[----:B--2---:R0:W-:Y:S04]  /*f390*/  STL [R1+0x400], R42 ;  /* 0x0004002a01007387 */ /* 0x0041e80000100800 */
[----:B0-----:R-:W2:Y:S04]  /*f3a0*/  LDL R42, [R1+0xbd4] ;  /* 0x000bd400012a7983 */ /* 0x001ea80000100800 */
[----:B------:R0:W-:Y:S04]  /*f3b0*/  STL [R1+0x404], R43 ;  /* 0x0004042b01007387 */ /* 0x0001e80000100800 */
[----:B0-----:R-:W2:Y:S04]  /*f3c0*/  LDL R43, [R1+0xbd8] ;  /* 0x000bd800012b7983 */ /* 0x001ea80000100800 */
[----:B---3--:R-:W-:Y:S04]  /*f3d0*/  STL [R1+0x40c], R47 ;  /* 0x00040c2f01007387 */ /* 0x008fe80000100800 */
[----:B------:R-:W3:Y:S04]  /*f3e0*/  LDL.LU.64 R78, [R1+0x16b8] ;  /* 0x0016b800014e7983 */ /* 0x000ee80000300a00 */
[----:B----4-:R0:W-:Y:S04]  /*f3f0*/  STL [R1+0x3fc], R44 ;  /* 0x0003fc2c01007387 */ /* 0x0101e80000100800 */
[----:B0-----:R-:W4:Y:S04]  /*f400*/  LDL R44, [R1+0xc14] ;  /* 0x000c1400012c7983 */ /* 0x001f280000100800 */
[----:B------:R0:W-:Y:S01]  /*f410*/  STL [R1+0x408], R45 ;  /* 0x0004082d01007387 */ /* 0x0001e20000100800 */
[----:B------:R-:W-:Y:S01]  /*f420*/  VIADD R37, R34, 0xffffffd2 ;  /* 0xffffffd222257836 */ /* 0x000fe20000000000 */
[----:B------:R-:W-:-:S02]  /*f430*/  PRMT R49, RZ, 0x7610, R49 ;  /* 0x00007610ff317816 */ /* 0x000fc40000000031 */
[----:B------:R-:W-:Y:S01]  /*f440*/  PRMT R51, RZ, 0x7610, R51 ;  /* 0x00007610ff337816 */ /* 0x000fe20000000033 */
[----:B------:R-:W3:Y:S01]  /*f450*/  LDL R47, [R1+0xc58] ;  /* 0x000c5800012f7983 */ /* 0x000ee20000100800 */
[----:B------:R-:W-:Y:S02]  /*f460*/  PRMT R53, RZ, 0x7610, R53 ;  /* 0x00007610ff357816 */ /* 0x000fe40000000035 */
[----:B------:R-:W-:Y:S01]  /*f470*/  PRMT R60, RZ, 0x7610, R60 ;  /* 0x00007610ff3c7816 */ /* 0x000fe2000000003c */
[----:B------:R-:W3:Y:S04]  /*f480*/  LDL R61, [R1+0xc54] ;  /* 0x000c5400013d7983 */ /* 0x000ee80000100800 */
[----:B0-----:R-:W4:Y:S01]  /*f490*/  LDL R45, [R1+0xc18] ;  /* 0x000c1800012d7983 */ /* 0x001f220000100800 */
[----:B------:R-:W-:Y:S01]  /*f4a0*/  ISETP.GE.U32.AND P6, PT, R37, 0x7fffff53, PT ;  /* 0x7fffff532500780c */ /* 0x000fe20003fc6070 */
[----:B------:R-:W-:-:S05]  /*f4b0*/  VIADD R37, R34, 0xffffffca ;  /* 0xffffffca22257836 */ /* 0x000fca0000000000 */
[----:B------:R-:W-:Y:S01]  /*f4c0*/  ISETP.GE.U32.AND P5, PT, R37, 0x7fffff4b, PT ;  /* 0x7fffff4b2500780c */ /* 0x000fe20003fa6070 */
[----:B------:R-:W-:-:S05]  /*f4d0*/  VIADD R37, R34, 0xffffffc2 ;  /* 0xffffffc222257836 */ /* 0x000fca0000000000 */
[----:B------:R-:W-:Y:S01]  /*f4e0*/  ISETP.GE.U32.AND P0, PT, R37, 0x7fffff43, PT ;  /* 0x7fffff432500780c */ /* 0x000fe20003f06070 */
[----:B------:R-:W-:Y:S01]  /*f4f0*/  VIADD R37, R34, 0xffffffba ;  /* 0xffffffba22257836 */ /* 0x000fe20000000000 */
[----:B------:R-:W-:-:S04]  /*f500*/  @!P6 LOP3.LUT R65, R65, R64, RZ, 0x3c, !PT ;  /* 0x000000404141e212 */ /* 0x000fc800078e3cff */
[----:B------:R-:W-:Y:S02]  /*f510*/  ISETP.GE.U32.AND P3, PT, R37, 0x7fffff3b, PT ;  /* 0x7fffff3b2500780c */ /* 0x000fe40003f66070 */
[----:B------:R-:W-:Y:S02]  /*f520*/  @!P6 LOP3.LUT R64, R65, R64, RZ, 0x3c, !PT ;  /* 0x000000404140e212 */ /* 0x000fe400078e3cff */
[----:B------:R-:W-:Y:S02]  /*f530*/  @!P5 LOP3.LUT R63, R63, R62, RZ, 0x3c, !PT ;  /* 0x0000003e3f3fd212 */ /* 0x000fe400078e3cff */
[----:B------:R-:W-:Y:S02]  /*f540*/  @!P6 LOP3.LUT R65, R65, R64, RZ, 0x3c, !PT ;  /* 0x000000404141e212 */ /* 0x000fe400078e3cff */
[----:B------:R-:W-:-:S03]  /*f550*/  @!P5 LOP3.LUT R62, R63, R62, RZ, 0x3c, !PT ;  /* 0x0000003e3f3ed212 */ /* 0x000fc600078e3cff */
[----:B------:R-:W3:Y:S01]  /*f560*/  @!P6 LDG.E.U8 R49, desc[UR18][R64.64] ;  /* 0x000000124031e981 */ /* 0x000ee2000c1e1100 */
[----:B------:R-:W-:-:S05]  /*f570*/  @!P5 LOP3.LUT R63, R63, R62, RZ, 0x3c, !PT ;  /* 0x0000003e3f3fd212 */ /* 0x000fca00078e3cff */
[----:B------:R-:W3:Y:S01]  /*f580*/  @!P5 LDG.E.U8 R51, desc[UR18][R62.64] ;  /* 0x000000123e33d981 */ /* 0x000ee2000c1e1100 */
[-C--:B--2---:R-:W-:Y:S01]  /*f590*/  @!P0 LOP3.LUT R43, R43, R42.reuse, RZ, 0x3c, !PT ;  /* 0x0000002a2b2b8212 */ /* 0x084fe200078e3cff */
[----:B------:R-:W-:Y:S02]  /*f5a0*/  VIADD R37, R34, 0xffffffb2 ;  /* 0xffffffb222257836 */ /* 0x000fe40000000000 */
[----:B------:R-:W2:Y:S01]  /*f5b0*/  LDL.LU.64 R64, [R1+0x16b0] ;  /* 0x0016b00001407983 */ /* 0x000ea20000300a00 */
[----:B------:R-:W-:Y:S02]  /*f5c0*/  @!P0 LOP3.LUT R42, R43, R42, RZ, 0x3c, !PT ;  /* 0x0000002a2b2a8212 */ /* 0x000fe400078e3cff */
[----:B----4-:R-:W-:Y:S01]  /*f5d0*/  @!P3 LOP3.LUT R45, R45, R44, RZ, 0x3c, !PT ;  /* 0x0000002c2d2db212 */ /* 0x010fe200078e3cff */
[----:B------:R-:W4:Y:S01]  /*f5e0*/  LDL R59, [R1+0xc94] ;  /* 0x000c9400013b7983 */ /* 0x000f220000100800 */
[----:B------:R-:W-:Y:S02]  /*f5f0*/  @!P0 LOP3.LUT R43, R43, R42, RZ, 0x3c, !PT ;  /* 0x0000002a2b2b8212 */ /* 0x000fe400078e3cff */
[----:B------:R-:W-:-:S03]  /*f600*/  @!P3 LOP3.LUT R44, R45, R44, RZ, 0x3c, !PT ;  /* 0x0000002c2d2cb212 */ /* 0x000fc600078e3cff */
[----:B------:R-:W2:Y:S01]  /*f610*/  @!P0 LDG.E.U8 R53, desc[UR18][R42.64] ;  /* 0x000000122a358981 */ /* 0x000ea2000c1e1100 */
[----:B------:R-:W-:-:S05]  /*f620*/  @!P3 LOP3.LUT R45, R45, R44, RZ, 0x3c, !PT ;  /* 0x0000002c2d2db212 */ /* 0x000fca00078e3cff */
[----:B------:R-:W4:Y:S01]  /*f630*/  @!P3 LDG.E.U8 R60, desc[UR18][R44.64] ;  /* 0x000000122c3cb981 */ /* 0x000f22000c1e1100 */
[----:B------:R-:W-:Y:S02]  /*f640*/  ISETP.GE.U32.AND P1, PT, R37, 0x7fffff33, PT ;  /* 0x7fffff332500780c */ /* 0x000fe40003f26070 */
[----:B------:R-:W-:Y:S01]  /*f650*/  PRMT R46, RZ, 0x7610, R46 ;  /* 0x00007610ff2e7816 */ /* 0x000fe2000000002e */
[----:B---3--:R0:W-:Y:S04]  /*f660*/  STL [R1+0x3e0], R49 ;  /* 0x0003e03101007387 */ /* 0x0081e80000100800 */
[----:B0-----:R-:W3:Y:S04]  /*f670*/  LDL R49, [R1+0xc98] ;  /* 0x000c980001317983 */ /* 0x001ee80000100800 */
[----:B------:R-:W3:Y:S04]  /*f680*/  LDL.LU.64 R62, [R1+0x16a8] ;  /* 0x0016a800013e7983 */ /* 0x000ee80000300a00 */
[----:B------:R-:W3:Y:S04]  /*f690*/  LDL R57, [R1+0xcd4] ;  /* 0x000cd40001397983 */ /* 0x000ee80000100800 */
[----:B------:R0:W-:Y:S04]  /*f6a0*/  STL [R1+0x3dc], R51 ;  /* 0x0003dc3301007387 */ /* 0x0001e80000100800 */
[----:B0-----:R-:W3:Y:S04]  /*f6b0*/  LDL R51, [R1+0xcd8] ;  /* 0x000cd80001337983 */ /* 0x001ee80000100800 */
[----:B------:R-:W3:Y:S04]  /*f6c0*/  LDL.LU.64 R42, [R1+0x16a0] ;  /* 0x0016a000012a7983 */ /* 0x000ee80000300a00 */
[----:B------:R-:W3:Y:S04]  /*f6d0*/  LDL R55, [R1+0xd14] ;  /* 0x000d140001377983 */ /* 0x000ee80000100800 */
[----:B--2---:R0:W-:Y:S04]  /*f6e0*/  STL [R1+0x3d8], R53 ;  /* 0x0003d83501007387 */ /* 0x0041e80000100800 */
[----:B0-----:R-:W2:Y:S04]  /*f6f0*/  LDL R53, [R1+0xd18] ;  /* 0x000d180001357983 */ /* 0x001ea80000100800 */
[----:B------:R-:W2:Y:S04]  /*f700*/  LDL.LU.64 R44, [R1+0x1698] ;  /* 0x00169800012c7983 */ /* 0x000ea80000300a00 */
[----:B----4-:R0:W-:Y:S02]  /*f710*/  STL [R1+0x3d4], R60 ;  /* 0x0003d43c01007387 */ /* 0x0101e40000100800 */
[----:B0-----:R-:W-:-:S05]  /*f720*/  @!P1 IMAD.MOV.U32 R60, RZ, RZ, R47 ;  /* 0x000000ffff3c9224 */ /* 0x001fca00078e002f */
[----:B------:R3:W4:Y:S01]  /*f730*/  @!P1 LDG.E.U8 R46, desc[UR18][R60.64] ;  /* 0x000000123c2e9981 */ /* 0x000722000c1e1100 */
[----:B------:R-:W-:-:S05]  /*f740*/  VIADD R37, R34, 0xffffffaa ;  /* 0xffffffaa22257836 */ /* 0x000fca0000000000 */
[----:B------:R-:W-:Y:S02]  /*f750*/  ISETP.GE.U32.AND P4, PT, R37, 0x7fffff2b, PT ;  /* 0x7fffff2b2500780c */ /* 0x000fe40003f86070 */
[----:B------:R-:W-:-:S11]  /*f760*/  PRMT R48, RZ, 0x7610, R48 ;  /* 0x00007610ff307816 */ /* 0x000fd60000000030 */
[----:B---3--:R-:W-:Y:S02]  /*f770*/  @!P4 IMAD.MOV.U32 R60, RZ, RZ, R49 ;  /* 0x000000ffff3cc224 */ /* 0x008fe400078e0031 */
[----:B------:R-:W-:-:S05]  /*f780*/  @!P4 IMAD.MOV.U32 R61, RZ, RZ, R59 ;  /* 0x000000ffff3dc224 */ /* 0x000fca00078e003b */
[----:B------:R-:W3:Y:S01]  /*f790*/  @!P4 LDG.E.U8 R48, desc[UR18][R60.64] ;  /* 0x000000123c30c981 */ /* 0x000ee2000c1e1100 */
[----:B------:R-:W-:-:S03]  /*f7a0*/  VIADD R37, R34, 0xffffffa2 ;  /* 0xffffffa222257836 */ /* 0x000fc60000000000 */
[----:B----4-:R0:W-:Y:S04]  /*f7b0*/  STL [R1+0x3d0], R46 ;  /* 0x0003d02e01007387 */ /* 0x0101e80000100800 */
[----:B------:R-:W4:Y:S04]  /*f7c0*/  LDL R47, [R1+0xd50] ;  /* 0x000d5000012f7983 */ /* 0x000f280000100800 */
[----:B0-----:R-:W4:Y:S01]  /*f7d0*/  LDL R46, [R1+0xd4c] ;  /* 0x000d4c00012e7983 */ /* 0x001f220000100800 */
[----:B------:R-:W-:Y:S01]  /*f7e0*/  ISETP.GE.U32.AND P6, PT, R37, 0x7fffff23, PT ;  /* 0x7fffff232500780c */ /* 0x000fe20003fc6070 */
[----:B------:R-:W-:-:S05]  /*f7f0*/  VIADD R37, R34, 0xffffff9a ;  /* 0xffffff9a22257836 */ /* 0x000fca0000000000 */
[----:B------:R-:W-:Y:S01]  /*f800*/  ISETP.GE.U32.AND P5, PT, R37, 0x7fffff1b, PT ;  /* 0x7fffff1b2500780c */ /* 0x000fe20003fa6070 */
[----:B------:R-:W-:-:S05]  /*f810*/  VIADD R37, R34, 0xffffff92 ;  /* 0xffffff9222257836 */ /* 0x000fca0000000000 */
[----:B------:R-:W-:Y:S01]  /*f820*/  ISETP.GE.U32.AND P0, PT, R37, 0x7fffff13, PT ;  /* 0x7fffff132500780c */ /* 0x000fe20003f06070 */
[----:B---3--:R0:W-:Y:S01]  /*f830*/  STL [R1+0x3cc], R48 ;  /* 0x0003cc3001007387 */ /* 0x0081e20000100800 */
[----:B------:R-:W-:Y:S01]  /*f840*/  PRMT R50, RZ, 0x7610, R50 ;  /* 0x00007610ff327816 */ /* 0x000fe20000000032 */
[----:B------:R-:W-:Y:S02]  /*f850*/  @!P6 IMAD.MOV.U32 R60, RZ, RZ, R51 ;  /* 0x000000ffff3ce224 */ /* 0x000fe400078e0033 */
[----:B------:R-:W3:Y:S01]  /*f860*/  LDL R49, [R1+0xd88] ;  /* 0x000d880001317983 */ /* 0x000ee20000100800 */
[----:B------:R-:W-:-:S03]  /*f870*/  @!P6 IMAD.MOV.U32 R61, RZ, RZ, R57 ;  /* 0x000000ffff3de224 */ /* 0x000fc600078e0039 */
[----:B0-----:R-:W3:Y:S01]  /*f880*/  LDL R48, [R1+0xd84] ;  /* 0x000d840001307983 */ /* 0x001ee20000100800 */
[----:B------:R-:W-:-:S03]  /*f890*/  PRMT R52, RZ, 0x7610, R52 ;  /* 0x00007610ff347816 */ /* 0x000fc60000000034 */
[----:B------:R2:W3:Y:S01]  /*f8a0*/  @!P6 LDG.E.U8 R50, desc[UR18][R60.64] ;  /* 0x000000123c32e981 */ /* 0x0004e2000c1e1100 */
[----:B------:R-:W-:Y:S01]  /*f8b0*/  PRMT R54, RZ, 0x7610, R54 ;  /* 0x00007610ff367816 */ /* 0x000fe20000000036 */
[----:B--2---:R-:W-:Y:S02]  /*f8c0*/  @!P5 IMAD.MOV.U32 R60, RZ, RZ, R53 ;  /* 0x000000ffff3cd224 */ /* 0x004fe400078e0035 */
[----:B------:R-:W-:-:S05]  /*f8d0*/  @!P5 IMAD.MOV.U32 R61, RZ, RZ, R55 ;  /* 0x000000ffff3dd224 */ /* 0x000fca00078e0037 */
[----:B------:R-:W2:Y:S01]  /*f8e0*/  @!P5 LDG.E.U8 R52, desc[UR18][R60.64] ;  /* 0x000000123c34d981 */ /* 0x000ea2000c1e1100 */
[----:B----4-:R-:W-:-:S04]  /*f8f0*/  @!P0 LOP3.LUT R47, R47, R46, RZ, 0x3c, !PT ;  /* 0x0000002e2f2f8212 */ /* 0x010fc800078e3cff */
[----:B------:R-:W-:-:S04]  /*f900*/  @!P0 LOP3.LUT R46, R47, R46, RZ, 0x3c, !PT ;  /* 0x0000002e2f2e8212 */ /* 0x000fc800078e3cff */
[----:B------:R-:W-:-:S05]  /*f910*/  @!P0 LOP3.LUT R47, R47, R46, RZ, 0x3c, !PT ;  /* 0x0000002e2f2f8212 */ /* 0x000fca00078e3cff */
[----:B------:R-:W4:Y:S01]  /*f920*/  @!P0 LDG.E.U8 R54, desc[UR18][R46.64] ;  /* 0x000000122e368981 */ /* 0x000f22000c1e1100 */
[----:B------:R-:W-:-:S05]  /*f930*/  VIADD R37, R34, 0xffffff8a ;  /* 0xffffff8a22257836 */ /* 0x000fca0000000000 */
[----:B------:R-:W-:Y:S02]  /*f940*/  ISETP.GE.U32.AND P3, PT, R37, 0x7fffff0b, PT ;  /* 0x7fffff0b2500780c */ /* 0x000fe40003f66070 */
[----:B------:R-:W-:-:S11]  /*f950*/  PRMT R56, RZ, 0x7610, R56 ;  /* 0x00007610ff387816 */ /* 0x000fd60000000038 */
[----:B---3--:R-:W-:-:S04]  /*f960*/  @!P3 LOP3.LUT R49, R49, R48, RZ, 0x3c, !PT ;  /* 0x000000303131b212 */ /* 0x008fc800078e3cff */
[C---:B------:R-:W-:Y:S01]  /*f970*/  @!P3 LOP3.LUT R48, R49.reuse, R48, RZ, 0x3c, !PT ;  /* 0x000000303130b212 */ /* 0x040fe200078e3cff */
[----:B------:R0:W-:Y:S03]  /*f980*/  STL [R1+0x3c8], R50 ;  /* 0x0003c83201007387 */ /* 0x0001e60000100800 */
[----:B------:R-:W-:Y:S01]  /*f990*/  @!P3 LOP3.LUT R49, R49, R48, RZ, 0x3c, !PT ;  /* 0x000000303131b212 */ /* 0x000fe200078e3cff */
[----:B------:R-:W3:Y:S04]  /*f9a0*/  LDL R51, [R1+0xdc0] ;  /* 0x000dc00001337983 */ /* 0x000ee80000100800 */
[----:B------:R-:W3:Y:S04]  /*f9b0*/  @!P3 LDG.E.U8 R56, desc[UR18][R48.64] ;  /* 0x000000123038b981 */ /* 0x000ee8000c1e1100 */
[----:B0-----:R-:W3:Y:S04]  /*f9c0*/  LDL R50, [R1+0xdbc] ;  /* 0x000dbc0001327983 */ /* 0x001ee80000100800 */
[----:B--2---:R0:W-:Y:S04]  /*f9d0*/  STL [R1+0x3c4], R52 ;  /* 0x0003c43401007387 */ /* 0x0041e80000100800 */
[----:B------:R-:W2:Y:S04]  /*f9e0*/  LDL R53, [R1+0x200] ;  /* 0x0002000001357983 */ /* 0x000ea80000100800 */
[----:B------:R-:W2:Y:S04]  /*f9f0*/  LDL R60, [R1+0x23c] ;  /* 0x00023c00013c7983 */ /* 0x000ea80000100800 */
[----:B0-----:R-:W2:Y:S04]  /*fa00*/  LDL R52, [R1+0x1fc] ;  /* 0x0001fc0001347983 */ /* 0x001ea80000100800 */
[----:B------:R-:W2:Y:S04]  /*fa10*/  LDL R61, [R1+0x240] ;  /* 0x00024000013d7983 */ /* 0x000ea80000100800 */
[----:B------:R-:W2:Y:S04]  /*fa20*/  LDL.LU.64 R46, [R1+0x1690] ;  /* 0x00169000012e7983 */ /* 0x000ea80000300a00 */
[----:B----4-:R0:W-:Y:S04]  /*fa30*/  STL [R1+0x3c0], R54 ;  /* 0x0003c03601007387 */ /* 0x0101e80000100800 */
[----:B------:R-:W4:Y:S04]  /*fa40*/  LDL R55, [R1+0xaa0] ;  /* 0x000aa00001377983 */ /* 0x000f280000100800 */
[----:B0-----:R-:W4:Y:S01]  /*fa50*/  LDL R54, [R1+0xa9c] ;  /* 0x000a9c0001367983 */ /* 0x001f220000100800 */
[----:B------:R-:W-:-:S03]  /*fa60*/  VIADD R37, R34, 0xffffff82 ;  /* 0xffffff8222257836 */ /* 0x000fc60000000000 */
[----:B------:R-:W4:Y:S02]  /*fa70*/  LDL.LU.64 R48, [R1+0x1688] ;  /* 0x0016880001307983 */ /* 0x000f240000300a00 */
[----:B------:R-:W-:Y:S01]  /*fa80*/  ISETP.GE.U32.AND P1, PT, R37, 0x7fffff03, PT ;  /* 0x7fffff032500780c */ /* 0x000fe20003f26070 */
[----:B------:R-:W-:-:S05]  /*fa90*/  VIADD R37, R34, 0xfffffff9 ;  /* 0xfffffff922257836 */ /* 0x000fca0000000000 */
[----:B------:R-:W-:Y:S01]  /*faa0*/  ISETP.GE.U32.AND P4, PT, R37, 0x7fffff7a, PT ;  /* 0x7fffff7a2500780c */ /* 0x000fe20003f86070 */
[----:B------:R-:W-:-:S05]  /*fab0*/  VIADD R37, R34, 0xfffffff1 ;  /* 0xfffffff122257836 */ /* 0x000fca0000000000 */
[----:B------:R-:W-:Y:S01]  /*fac0*/  ISETP.GE.U32.AND P6, PT, R37, 0x7fffff72, PT ;  /* 0x7fffff722500780c */ /* 0x000fe20003fc6070 */
[----:B------:R-:W-:-:S05]  /*fad0*/  VIADD R37, R34, 0xffffffe9 ;  /* 0xffffffe922257836 */ /* 0x000fca0000000000 */
[----:B------:R-:W-:Y:S02]  /*fae0*/  ISETP.GE.U32.AND P5, PT, R37, 0x7fffff6a, PT ;  /* 0x7fffff6a2500780c */ /* 0x000fe40003fa6070 */
[-C--:B---3--:R-:W-:Y:S01]  /*faf0*/  @!P1 LOP3.LUT R51, R51, R50.reuse, RZ, 0x3c, !PT ;  /* 0x0000003233339212 */ /* 0x088fe200078e3cff */
[----:B------:R0:W-:Y:S03]  /*fb00*/  STL [R1+0x3bc], R56 ;  /* 0x0003bc3801007387 */ /* 0x0001e60000100800 */
[----:B------:R-:W-:Y:S01]  /*fb10*/  @!P1 LOP3.LUT R50, R51, R50, RZ, 0x3c, !PT ;  /* 0x0000003233329212 */ /* 0x000fe200078e3cff */
[----:B------:R-:W3:Y:S01]  /*fb20*/  LDL R57, [R1+0xae0] ;  /* 0x000ae00001397983 */ /* 0x000ee20000100800 */
[----:B------:R-:W-:-:S03]  /*fb30*/  PRMT R58, RZ, 0x7610, R58 ;  /* 0x00007610ff3a7816 */ /* 0x000fc6000000003a */
[----:B0-----:R-:W3:Y:S01]  /*fb40*/  LDL R56, [R1+0xadc] ;  /* 0x000adc0001387983 */ /* 0x001ee20000100800 */
[----:B------:R-:W-:Y:S02]  /*fb50*/  @!P1 LOP3.LUT R51, R51, R50, RZ, 0x3c, !PT ;  /* 0x0000003233339212 */ /* 0x000fe400078e3cff */
[----:B------:R-:W-:Y:S02]  /*fb60*/  PRMT R33, RZ, 0x7610, R33 ;  /* 0x00007610ff217816 */ /* 0x000fe40000000021 */
[----:B------:R-:W-:Y:S01]  /*fb70*/  PRMT R32, RZ, 0x7610, R32 ;  /* 0x00007610ff207816 */ /* 0x000fe20000000020 */
[----:B------:R-:W3:Y:S01]  /*fb80*/  @!P1 LDG.E.U8 R58, desc[UR18][R50.64] ;  /* 0x00000012323a9981 */ /* 0x000ee2000c1e1100 */
[----:B--2---:R-:W-:-:S04]  /*fb90*/  @!P6 LOP3.LUT R61, R61, R60, RZ, 0x3c, !PT ;  /* 0x0000003c3d3de212 */ /* 0x004fc800078e3cff */
[----:B------:R-:W-:Y:S01]  /*fba0*/  @!P6 LOP3.LUT R60, R61, R60, RZ, 0x3c, !PT ;  /* 0x0000003c3d3ce212 */ /* 0x000fe200078e3cff */
[----:B------:R-:W-:Y:S01]  /*fbb0*/  VIADD R37, R34, 0xffffffe1 ;  /* 0xffffffe122257836 */ /* 0x000fe20000000000 */
[----:B------:R-:W-:Y:S01]  /*fbc0*/  @!P4 LOP3.LUT R53, R53, R52, RZ, 0x3c, !PT ;  /* 0x000000343535c212 */ /* 0x000fe200078e3cff */
[----:B------:R-:W2:Y:S01]  /*fbd0*/  LDL.LU.64 R50, [R1+0x1680] ;  /* 0x0016800001327983 */ /* 0x000ea20000300a00 */
[----:B------:R-:W-:-:S05]  /*fbe0*/  @!P6 LOP3.LUT R61, R61, R60, RZ, 0x3c, !PT ;  /* 0x0000003c3d3de212 */ /* 0x000fca00078e3cff */
[----:B------:R-:W2:Y:S01]  /*fbf0*/  @!P6 LDG.E.U8 R33, desc[UR18][R60.64] ;  /* 0x000000123c21e981 */ /* 0x000ea2000c1e1100 */
[----:B----4-:R-:W-:-:S04]  /*fc00*/  @!P5 LOP3.LUT R55, R55, R54, RZ, 0x3c, !PT ;  /* 0x000000363737d212 */ /* 0x010fc800078e3cff */
[----:B------:R-:W-:-:S04]  /*fc10*/  @!P5 LOP3.LUT R54, R55, R54, RZ, 0x3c, !PT ;  /* 0x000000363736d212 */ /* 0x000fc800078e3cff */
[----:B------:R-:W-:-:S05]  /*fc20*/  @!P5 LOP3.LUT R55, R55, R54, RZ, 0x3c, !PT ;  /* 0x000000363737d212 */ /* 0x000fca00078e3cff */
[----:B------:R-:W4:Y:S01]  /*fc30*/  @!P5 LDG.E.U8 R32, desc[UR18][R54.64] ;  /* 0x000000123620d981 */ /* 0x000f22000c1e1100 */
[----:B------:R-:W-:Y:S02]  /*fc40*/  ISETP.GE.U32.AND P0, PT, R37, 0x7fffff62, PT ;  /* 0x7fffff622500780c */ /* 0x000fe40003f06070 */
[C---:B------:R-:W-:Y:S02]  /*fc50*/  @!P4 LOP3.LUT R52, R53.reuse, R52, RZ, 0x3c, !PT ;  /* 0x000000343534c212 */ /* 0x040fe400078e3cff */
[----:B------:R-:W-:Y:S02]  /*fc60*/  PRMT R41, RZ, 0x7610, R41 ;  /* 0x00007610ff297816 */ /* 0x000fe40000000029 */
[----:B------:R-:W-:Y:S02]  /*fc70*/  @!P4 LOP3.LUT R53, R53, R52, RZ, 0x3c, !PT ;  /* 0x000000343535c212 */ /* 0x000fe400078e3cff */
[----:B------:R-:W-:-:S03]  /*fc80*/  PRMT R40, RZ, 0x7610, R40 ;  /* 0x00007610ff287816 */ /* 0x000fc60000000028 */
[----:B------:R-:W4:Y:S02]  /*fc90*/  @!P4 LDG.E.U8 R41, desc[UR18][R52.64] ;  /* 0x000000123429c981 */ /* 0x000f24000c1e1100 */
[----:B---3--:R-:W-:-:S04]  /*fca0*/  @!P0 LOP3.LUT R57, R57, R56, RZ, 0x3c, !PT ;  /* 0x0000003839398212 */ /* 0x008fc800078e3cff */
[C---:B------:R-:W-:Y:S01]  /*fcb0*/  @!P0 LOP3.LUT R56, R57.reuse, R56, RZ, 0x3c, !PT ;  /* 0x0000003839388212 */ /* 0x040fe200078e3cff */
[----:B------:R0:W-:Y:S03]  /*fcc0*/  STL [R1+0x3a0], R58 ;  /* 0x0003a03a01007387 */ /* 0x0001e60000100800 */
[----:B------:R-:W-:Y:S01]  /*fcd0*/  @!P0 LOP3.LUT R57, R57, R56, RZ, 0x3c, !PT ;  /* 0x0000003839398212 */ /* 0x000fe200078e3cff */
[----:B------:R-:W3:Y:S04]  /*fce0*/  LDL R59, [R1+0xb20] ;  /* 0x000b2000013b7983 */ /* 0x000ee80000100800 */
[----:B------:R-:W3:Y:S04]  /*fcf0*/  @!P0 LDG.E.U8 R40, desc[UR18][R56.64] ;  /* 0x0000001238288981 */ /* 0x000ee8000c1e1100 */
[----:B0-----:R-:W3:Y:S04]  /*fd00*/  LDL R58, [R1+0xb1c] ;  /* 0x000b1c00013a7983 */ /* 0x001ee80000100800 */
[----:B------:R-:W3:Y:S04]  /*fd10*/  LDL.LU.64 R52, [R1+0x1678] ;  /* 0x0016780001347983 */ /* 0x000ee80000300a00 */
[----:B------:R-:W3:Y:S04]  /*fd20*/  LDL R60, [R1+0xb5c] ;  /* 0x000b5c00013c7983 */ /* 0x000ee80000100800 */
[----:B------:R-:W3:Y:S04]  /*fd30*/  LDL R61, [R1+0xb60] ;  /* 0x000b6000013d7983 */ /* 0x000ee80000100800 */
[----:B------:R-:W3:Y:S04]  /*fd40*/  LDL.LU.64 R54, [R1+0x1670] ;  /* 0x0016700001367983 */ /* 0x000ee80000300a00 */
[----:B--2---:R0:W-:Y:S04]  /*fd50*/  STL [R1+0x398], R33 ;  /* 0x0003982101007387 */ /* 0x0041e80000100800 */
[----:B0-----:R-:W2:Y:S04]  /*fd60*/  LDL R33, [R1+0xb9c] ;  /* 0x000b9c0001217983 */ /* 0x001ea80000100800 */
[----:B----4-:R0:W-:Y:S04]  /*fd70*/  STL [R1+0x394], R32 ;  /* 0x0003942001007387 */ /* 0x0101e80000100800 */
[----:B------:R-:W4:Y:S04]  /*fd80*/  LDL R56, [R1+0xbdc] ;  /* 0x000bdc0001387983 */ /* 0x000f280000100800 */
[----:B------:R-:W4:Y:S04]  /*fd90*/  LDL R57, [R1+0xbe0] ;  /* 0x000be00001397983 */ /* 0x000f280000100800 */
[----:B0-----:R-:W2:Y:S01]  /*fda0*/  LDL R32, [R1+0xba0] ;  /* 0x000ba00001207983 */ /* 0x001ea20000100800 */
        /* <DEDUP_REMOVED lines=8> */
[----:B------:R0:W-:Y:S01]  /*fe30*/  STL [R1+0x39c], R41 ;  /* 0x00039c2901007387 */ /* 0x0001e20000100800 */
[----:B------:R-:W-:-:S03]  /*fe40*/  PRMT R39, RZ, 0x7610, R39 ;  /* 0x00007610ff277816 */ /* 0x000fc60000000027 */
[----:B---3--:R1:W-:Y:S01]  /*fe50*/  STL [R1+0x390], R40 ;  /* 0x0003902801007387 */ /* 0x0083e20000100800 */
[----:B0-----:R-:W-:Y:S01]  /*fe60*/  @!P3 IMAD.MOV.U32 R41, RZ, RZ, R58 ;  /* 0x000000ffff29b224 */ /* 0x001fe200078e003a */
[----:B------:R-:W-:Y:S02]  /*fe70*/  PRMT R30, RZ, 0x7610, R30 ;  /* 0x00007610ff1e7816 */ /* 0x000fe4000000001e */
[----:B------:R-:W3:Y:S01]  /*fe80*/  LDL R58, [R1+0xc5c] ;  /* 0x000c5c00013a7983 */ /* 0x000ee20000100800 */
[----:B-1----:R-:W-:-:S03]  /*fe90*/  @!P3 IMAD.MOV.U32 R40, RZ, RZ, R59 ;  /* 0x000000ffff28b224 */ /* 0x002fc600078e003b */
[----:B------:R-:W3:Y:S01]  /*fea0*/  LDL R59, [R1+0xc60] ;  /* 0x000c6000013b7983 */ /* 0x000ee20000100800 */
[----:B------:R-:W-:-:S03]  /*feb0*/  @!P1 LOP3.LUT R61, R61, R60, RZ, 0x3c, !PT ;  /* 0x0000003c3d3d9212 */ /* 0x000fc600078e3cff */
[----:B------:R0:W3:Y:S01]  /*fec0*/  @!P3 LDG.E.U8 R39, desc[UR18][R40.64] ;  /* 0x000000122827b981 */ /* 0x0000e2000c1e1100 */
[C---:B------:R-:W-:Y:S02]  /*fed0*/  @!P1 LOP3.LUT R60, R61.reuse, R60, RZ, 0x3c, !PT ;  /* 0x0000003c3d3c9212 */ /* 0x040fe400078e3cff */
[----:B------:R-:W-:Y:S01]  /*fee0*/  PRMT R28, RZ, 0x7610, R28 ;  /* 0x00007610ff1c7816 */ /* 0x000fe2000000001c */
[----:B------:R-:W0:Y:S04]  /*fef0*/  LDL R40, [R1+0xc1c] ;  /* 0x000c1c0001287983 */ /* 0x000e280000100800 */
[----:B------:R-:W0:Y:S01]  /*ff00*/  LDL R41, [R1+0xc20] ;  /* 0x000c200001297983 */ /* 0x000e220000100800 */
[----:B------:R-:W-:Y:S02]  /*ff10*/  PRMT R36, RZ, 0x7610, R36 ;  /* 0x00007610ff247816 */ /* 0x000fe40000000024 */
[----:B------:R-:W-:-:S05]  /*ff20*/  @!P1 LOP3.LUT R61, R61, R60, RZ, 0x3c, !PT ;  /* 0x0000003c3d3d9212 */ /* 0x000fca00078e3cff */
[----:B------:R-:W3:Y:S01]  /*ff30*/  @!P1 LDG.E.U8 R36, desc[UR18][R60.64] ;  /* 0x000000123c249981 */ /* 0x000ee2000c1e1100 */
[----:B------:R-:W-:Y:S01]  /*ff40*/  VIADD R37, R34, 0xffffffb9 ;  /* 0xffffffb922257836 */ /* 0x000fe20000000000 */
[-C--:B----4-:R-:W-:Y:S02]  /*ff50*/  @!P6 LOP3.LUT R57, R57, R56.reuse, RZ, 0x3c, !PT ;  /* 0x000000383939e212 */ /* 0x090fe400078e3cff */
[----:B------:R-:W4:Y:S02]  /*ff60*/  LDL R60, [R1+0xc9c] ;  /* 0x000c9c00013c7983 */ /* 0x000f240000100800 */
[C---:B------:R-:W-:Y:S02]  /*ff70*/  @!P6 LOP3.LUT R56, R57.reuse, R56, RZ, 0x3c, !PT ;  /* 0x000000383938e212 */ /* 0x040fe400078e3cff */
[----:B--2---:R-:W2:Y:S02]  /*ff80*/  @!P4 LDG.E.U8 R30, desc[UR18][R32.64] ;  /* 0x00000012201ec981 */ /* 0x004ea4000c1e1100 */
[----:B------:R-:W-:-:S02]  /*ff90*/  @!P6 LOP3.LUT R57, R57, R56, RZ, 0x3c, !PT ;  /* 0x000000383939e212 */ /* 0x000fc400078e3cff */
[----:B------:R-:W4:Y:S04]  /*ffa0*/  LDL R61, [R1+0xca0] ;  /* 0x000ca000013d7983 */ /* 0x000f280000100800 */
[----:B------:R-:W4:Y:S04]  /*ffb0*/  @!P6 LDG.E.U8 R28, desc[UR18][R56.64] ;  /* 0x00000012381ce981 */ /* 0x000f28000c1e1100 */
[----:B------:R-:W4:Y:S04]  /*ffc0*/  LDL R33, [R1+0xcdc] ;  /* 0x000cdc0001217983 */ /* 0x000f280000100800 */
[----:B------:R-:W4:Y:S01]  /*ffd0*/  LDL R32, [R1+0xce0] ;  /* 0x000ce00001207983 */ /* 0x000f220000100800 */
[----:B------:R-:W-:Y:S01]  /*ffe0*/  ISETP.GE.U32.AND P5, PT, R37, 0x7fffff3a, PT ;  /* 0x7fffff3a2500780c */ /* 0x000fe20003fa6070 */
[C---:B------:R-:W-:Y:S01]  /*fff0*/  VIADD R37, R34.reuse, 0xffffffb1 ;  /* 0xffffffb122257836 */ /* 0x040fe20000000000 */
[----:B------:R-:W-:Y:S01]  /*10000*/  PRMT R27, RZ, 0x7610, R27 ;  /* 0x00007610ff1b7816 */ /* 0x000fe2000000001b */
[----:B------:R-:W4:Y:S03]  /*10010*/  LDL.LU.64 R56, [R1+0x1668] ;  /* 0x0016680001387983 */ /* 0x000f260000300a00 */
[----:B------:R-:W-:Y:S01]  /*10020*/  ISETP.GE.U32.AND P0, PT, R37, 0x7fffff32, PT ;  /* 0x7fffff322500780c */ /* 0x000fe20003f06070 */
[----:B------:R-:W-:-:S05]  /*10030*/  VIADD R37, R34, 0xffffffa9 ;  /* 0xffffffa922257836 */ /* 0x000fca0000000000 */
[----:B------:R-:W-:Y:S01]  /*10040*/  ISETP.GE.U32.AND P3, PT, R37, 0x7fffff2a, PT ;  /* 0x7fffff2a2500780c */ /* 0x000fe20003f66070 */
[----:B------:R-:W-:Y:S01]  /*10050*/  VIADD R37, R34, 0xffffffa1 ;  /* 0xffffffa122257836 */ /* 0x000fe20000000000 */
[----:B------:R-:W-:-:S04]  /*10060*/  PRMT R26, RZ, 0x7610, R26 ;  /* 0x00007610ff1a7816 */ /* 0x000fc8000000001a */
[----:B------:R-:W-:Y:S02]  /*10070*/  ISETP.GE.U32.AND P1, PT, R37, 0x7fffff22, PT ;  /* 0x7fffff222500780c */ /* 0x000fe40003f26070 */
[----:B---3--:R-:W-:-:S04]  /*10080*/  @!P0 LOP3.LUT R59, R59, R58, RZ, 0x3c, !PT ;  /* 0x0000003a3b3b8212 */ /* 0x008fc800078e3cff */
[----:B------:R-:W-:-:S04]  /*10090*/  @!P0 LOP3.LUT R58, R59, R58, RZ, 0x3c, !PT ;  /* 0x0000003a3b3a8212 */ /* 0x000fc800078e3cff */
[----:B------:R-:W-:Y:S02]  /*100a0*/  @!P0 LOP3.LUT R59, R59, R58, RZ, 0x3c, !PT ;  /* 0x0000003a3b3b8212 */ /* 0x000fe400078e3cff */
[----:B------:R-:W-:-:S03]  /*100b0*/  PRMT R7, RZ, 0x7610, R7 ;  /* 0x00007610ff077816 */ /* 0x000fc60000000007 */
[----:B------:R-:W3:Y:S01]  /*100c0*/  @!P0 LDG.E.U8 R26, desc[UR18][R58.64] ;  /* 0x000000123a1a8981 */ /* 0x000ee2000c1e1100 */
[----:B0-----:R-:W-:-:S04]  /*100d0*/  @!P5 LOP3.LUT R41, R41, R40, RZ, 0x3c, !PT ;  /* 0x000000282929d212 */ /* 0x001fc800078e3cff */
[----:B------:R-:W-:-:S04]  /*100e0*/  @!P5 LOP3.LUT R40, R41, R40, RZ, 0x3c, !PT ;  /* 0x000000282928d212 */ /* 0x000fc800078e3cff */
[----:B------:R-:W-:-:S05]  /*100f0*/  @!P5 LOP3.LUT R41, R41, R40, RZ, 0x3c, !PT ;  /* 0x000000282929d212 */ /* 0x000fca00078e3cff */
[----:B------:R-:W3:Y:S04]  /*10100*/  @!P5 LDG.E.U8 R27, desc[UR18][R40.64] ;  /* 0x00000012281bd981 */ /* 0x000ee8000c1e1100 */
[----:B--2---:R0:W-:Y:S04]  /*10110*/  STL [R1+0x384], R30 ;  /* 0x0003841e01007387 */ /* 0x0041e80000100800 */
[----:B0-----:R-:W2:Y:S04]  /*10120*/  LDL R30, [R1+0xd1c] ;  /* 0x000d1c00011e7983 */ /* 0x001ea80000100800 */
[----:B----4-:R0:W-:Y:S04]  /*10130*/  STL [R1+0x380], R28 ;  /* 0x0003801c01007387 */ /* 0x0101e80000100800 */
[----:B------:R2:W4:Y:S04]  /*10140*/  @!P1 LDG.E.U8 R7, desc[UR18][R32.64] ;  /* 0x0000001220079981 */ /* 0x000528000c1e1100 */
[----:B0-----:R-:W4:Y:S04]  /*10150*/  LDL R28, [R1+0xd20] ;  /* 0x000d2000011c7983 */ /* 0x001f280000100800 */
[----:B------:R-:W-:Y:S04]  /*10160*/  STL [R1+0x38c], R39 ;  /* 0x00038c2701007387 */ /* 0x000fe80000100800 */
[----:B------:R-:W-:Y:S04]  /*10170*/  STL [R1+0x388], R36 ;  /* 0x0003882401007387 */ /* 0x000fe80000100800 */
[----:B------:R-:W4:Y:S04]  /*10180*/  LDL R40, [R1+0xd54] ;  /* 0x000d540001287983 */ /* 0x000f280000100800 */
[----:B------:R-:W4:Y:S01]  /*10190*/  LDL R41, [R1+0xd58] ;  /* 0x000d580001297983 */ /* 0x000f220000100800 */
[----:B------:R-:W-:Y:S01]  /*101a0*/  VIADD R37, R34, 0xffffff99 ;  /* 0xffffff9922257836 */ /* 0x000fe20000000000 */
[----:B------:R-:W-:-:S02]  /*101b0*/  @!P3 LOP3.LUT R61, R61, R60, RZ, 0x3c, !PT ;  /* 0x0000003c3d3db212 */ /* 0x000fc400078e3cff */
[----:B------:R-:W-:Y:S01]  /*101c0*/  PRMT R35, RZ, 0x7610, R35 ;  /* 0x00007610ff237816 */ /* 0x000fe20000000023 */
[----:B------:R-:W4:Y:S01]  /*101d0*/  LDL.LU.64 R58, [R1+0x1660] ;  /* 0x00166000013a7983 */ /* 0x000f220000300a00 */
[----:B------:R-:W-:Y:S01]  /*101e0*/  ISETP.GE.U32.AND P4, PT, R37, 0x7fffff1a, PT ;  /* 0x7fffff1a2500780c */ /* 0x000fe20003f86070 */
[----:B------:R-:W-:-:S05]  /*101f0*/  VIADD R37, R34, 0xffffff91 ;  /* 0xffffff9122257836 */ /* 0x000fca0000000000 */
[----:B------:R-:W-:Y:S02]  /*10200*/  ISETP.GE.U32.AND P6, PT, R37, 0x7fffff12, PT ;  /* 0x7fffff122500780c */ /* 0x000fe40003fc6070 */
[C---:B------:R-:W-:Y:S01]  /*10210*/  @!P3 LOP3.LUT R60, R61.reuse, R60, RZ, 0x3c, !PT ;  /* 0x0000003c3d3cb212 */ /* 0x040fe200078e3cff */
[----:B---3--:R0:W-:Y:S03]  /*10220*/  STL [R1+0x360], R26 ;  /* 0x0003601a01007387 */ /* 0x0081e60000100800 */
[----:B------:R-:W-:Y:S02]  /*10230*/  @!P3 LOP3.LUT R61, R61, R60, RZ, 0x3c, !PT ;  /* 0x0000003c3d3db212 */ /* 0x000fe400078e3cff */
[----:B------:R-:W-:-:S03]  /*10240*/  PRMT R20, RZ, 0x7610, R20 ;  /* 0x00007610ff147816 */ /* 0x000fc60000000014 */
[----:B------:R-:W3:Y:S04]  /*10250*/  @!P3 LDG.E.U8 R35, desc[UR18][R60.64] ;  /* 0x000000123c23b981 */ /* 0x000ee8000c1e1100 */
[----:B0-----:R-:W3:Y:S04]  /*10260*/  LDL R26, [R1+0xd8c] ;  /* 0x000d8c00011a7983 */ /* 0x001ee80000100800 */
[----:B------:R0:W-:Y:S01]  /*10270*/  STL [R1+0x37c], R27 ;  /* 0x00037c1b01007387 */ /* 0x0001e20000100800 */
[----:B------:R-:W-:-:S03]  /*10280*/  PRMT R21, RZ, 0x7610, R21 ;  /* 0x00007610ff157816 */ /* 0x000fc60000000015 */
[----:B0-----:R-:W3:Y:S04]  /*10290*/  LDL R27, [R1+0xd90] ;  /* 0x000d9000011b7983 */ /* 0x001ee80000100800 */
[----:B------:R-:W3:Y:S01]  /*102a0*/  LDL.LU.64 R60, [R1+0x1658] ;  /* 0x00165800013c7983 */ /* 0x000ee20000300a00 */
[----:B--2---:R-:W-:-:S03]  /*102b0*/  @!P4 IMAD.MOV.U32 R33, RZ, RZ, R30 ;  /* 0x000000ffff21c224 */ /* 0x004fc600078e001e */
[----:B----4-:R0:W-:Y:S01]  /*102c0*/  STL [R1+0x358], R7 ;  /* 0x0003580701007387 */ /* 0x0101e20000100800 */
[----:B------:R-:W-:-:S03]  /*102d0*/  @!P4 IMAD.MOV.U32 R32, RZ, RZ, R28 ;  /* 0x000000ffff20c224 */ /* 0x000fc600078e001c */
[----:B------:R-:W2:Y:S04]  /*102e0*/  LDL R30, [R1+0x244] ;  /* 0x00024400011e7983 */ /* 0x000ea80000100800 */
[----:B0-----:R-:W4:Y:S04]  /*102f0*/  LDL R7, [R1+0xdc8] ;  /* 0x000dc80001077983 */ /* 0x001f280000100800 */
[----:B------:R-:W2:Y:S01]  /*10300*/  @!P4 LDG.E.U8 R21, desc[UR18][R32.64] ;  /* 0x000000122015c981 */ /* 0x000ea2000c1e1100 */
[----:B------:R-:W-:Y:S01]  /*10310*/  VIADD R37, R34, 0xffffff89 ;  /* 0xffffff8922257836 */ /* 0x000fe20000000000 */
[----:B------:R-:W-:-:S02]  /*10320*/  PRMT R24, RZ, 0x7610, R24 ;  /* 0x00007610ff187816 */ /* 0x000fc40000000018 */
[----:B------:R-:W2:Y:S01]  /*10330*/  LDL R28, [R1+0x248] ;  /* 0x00024800011c7983 */ /* 0x000ea20000100800 */
[----:B------:R-:W-:-:S03]  /*10340*/  @!P6 LOP3.LUT R41, R41, R40, RZ, 0x3c, !PT ;  /* 0x000000282929e212 */ /* 0x000fc600078e3cff */
[----:B------:R-:W2:Y:S01]  /*10350*/  LDL R33, [R1+0x204] ;  /* 0x0002040001217983 */ /* 0x000ea20000100800 */
[----:B------:R-:W-:-:S03]  /*10360*/  @!P6 LOP3.LUT R40, R41, R40, RZ, 0x3c, !PT ;  /* 0x000000282928e212 */ /* 0x000fc600078e3cff */
[----:B------:R-:W2:Y:S01]  /*10370*/  LDL R32, [R1+0x208] ;  /* 0x0002080001207983 */ /* 0x000ea20000100800 */
[----:B------:R-:W-:-:S05]  /*10380*/  @!P6 LOP3.LUT R41, R41, R40, RZ, 0x3c, !PT ;  /* 0x000000282929e212 */ /* 0x000fca00078e3cff */
[----:B------:R-:W2:Y:S01]  /*10390*/  @!P6 LDG.E.U8 R20, desc[UR18][R40.64] ;  /* 0x000000122814e981 */ /* 0x000ea2000c1e1100 */
[----:B------:R-:W-:Y:S01]  /*103a0*/  ISETP.GE.U32.AND P5, PT, R37, 0x7fffff0a, PT ;  /* 0x7fffff0a2500780c */ /* 0x000fe20003fa6070 */
[----:B------:R-:W-:-:S05]  /*103b0*/  VIADD R37, R34, 0xffffff81 ;  /* 0xffffff8122257836 */ /* 0x000fca0000000000 */
[----:B------:R-:W-:Y:S01]  /*103c0*/  ISETP.GE.U32.AND P0, PT, R37, 0x7fffff02, PT ;  /* 0x7fffff022500780c */ /* 0x000fe20003f06070 */
[----:B------:R-:W-:Y:S01]  /*103d0*/  VIADD R37, R34, 0xfffffff8 ;  /* 0xfffffff822257836 */ /* 0x000fe20000000000 */
[----:B------:R-:W2:Y:S04]  /*103e0*/  LDL.LU.64 R40, [R1+0x1650] ;  /* 0x0016500001287983 */ /* 0x000ea80000300a00 */
[----:B------:R-:W-:Y:S02]  /*103f0*/  ISETP.GE.U32.AND P3, PT, R37, 0x7fffff79, PT ;  /* 0x7fffff792500780c */ /* 0x000fe40003f66070 */
[----:B------:R-:W-:Y:S02]  /*10400*/  PRMT R22, RZ, 0x7610, R22 ;  /* 0x00007610ff167816 */ /* 0x000fe40000000016 */
[----:B---3--:R-:W-:-:S04]  /*10410*/  @!P5 LOP3.LUT R27, R27, R26, RZ, 0x3c, !PT ;  /* 0x0000001a1b1bd212 */ /* 0x008fc800078e3cff */
[----:B------:R-:W-:-:S04]  /*10420*/  @!P5 LOP3.LUT R26, R27, R26, RZ, 0x3c, !PT ;  /* 0x0000001a1b1ad212 */ /* 0x000fc800078e3cff */
[----:B------:R-:W-:Y:S02]  /*10430*/  @!P5 LOP3.LUT R27, R27, R26, RZ, 0x3c, !PT ;  /* 0x0000001a1b1bd212 */ /* 0x000fe400078e3cff */
[----:B------:R-:W-:-:S03]  /*10440*/  PRMT R31, RZ, 0x7610, R31 ;  /* 0x00007610ff1f7816 */ /* 0x000fc6000000001f */
[----:B------:R-:W3:Y:S01]  /*10450*/  @!P5 LDG.E.U8 R24, desc[UR18][R26.64] ;  /* 0x000000121a18d981 */ /* 0x000ee2000c1e1100 */
[----:B----4-:R-:W-:-:S04]  /*10460*/  @!P0 LOP3.LUT R7, R7, R6, RZ, 0x3c, !PT ;  /* 0x0000000607078212 */ /* 0x010fc800078e3cff */
[----:B------:R-:W-:-:S04]  /*10470*/  @!P0 LOP3.LUT R6, R7, R6, RZ, 0x3c, !PT ;  /* 0x0000000607068212 */ /* 0x000fc800078e3cff */
[----:B------:R-:W-:-:S05]  /*10480*/  @!P0 LOP3.LUT R7, R7, R6, RZ, 0x3c, !PT ;  /* 0x0000000607078212 */ /* 0x000fca00078e3cff */
[----:B------:R-:W4:Y:S04]  /*10490*/  @!P0 LDG.E.U8 R22, desc[UR18][R6.64] ;  /* 0x0000001206168981 */ /* 0x000f28000c1e1100 */
[----:B--2---:R-:W2:Y:S04]  /*104a0*/  @!P3 LDG.E.U8 R31, desc[UR18][R32.64] ;  /* 0x00000012201fb981 */ /* 0x004ea8000c1e1100 */
[----:B------:R0:W-:Y:S04]  /*104b0*/  STL [R1+0x350], R20 ;  /* 0x0003501401007387 */ /* 0x0001e80000100800 */
[----:B0-----:R-:W2:Y:S04]  /*104c0*/  LDL R20, [R1+0xaa4] ;  /* 0x000aa40001147983 */ /* 0x001ea80000100800 */
[----:B------:R0:W-:Y:S04]  /*104d0*/  STL [R1+0x354], R21 ;  /* 0x0003541501007387 */ /* 0x0001e80000100800 */
[----:B0-----:R-:W2:Y:S04]  /*104e0*/  LDL R21, [R1+0xaa8] ;  /* 0x000aa80001157983 */ /* 0x001ea80000100800 */
[----:B------:R-:W-:Y:S04]  /*104f0*/  STL [R1+0x35c], R35 ;  /* 0x00035c2301007387 */ /* 0x000fe80000100800 */
[----:B------:R-:W2:Y:S04]  /*10500*/  LDL R26, [R1+0xae4] ;  /* 0x000ae400011a7983 */ /* 0x000ea80000100800 */
[----:B------:R-:W2:Y:S01]  /*10510*/  LDL R27, [R1+0xae8] ;  /* 0x000ae800011b7983 */ /* 0x000ea20000100800 */
[----:B------:R-:W-:-:S03]  /*10520*/  VIADD R37, R34, 0xfffffff0 ;  /* 0xfffffff022257836 */ /* 0x000fc60000000000 */
[----:B------:R-:W2:Y:S02]  /*10530*/  LDL.LU.64 R6, [R1+0x1648] ;  /* 0x0016480001067983 */ /* 0x000ea40000300a00 */
[----:B------:R-:W-:Y:S01]  /*10540*/  ISETP.GE.U32.AND P1, PT, R37, 0x7fffff71, PT ;  /* 0x7fffff712500780c */ /* 0x000fe20003f26070 */
[----:B------:R-:W-:-:S05]  /*10550*/  VIADD R37, R34, 0xffffffe8 ;  /* 0xffffffe822257836 */ /* 0x000fca0000000000 */
[----:B------:R-:W-:Y:S01]  /*10560*/  ISETP.GE.U32.AND P4, PT, R37, 0x7fffff69, PT ;  /* 0x7fffff692500780c */ /* 0x000fe20003f86070 */
[----:B------:R-:W-:-:S05]  /*10570*/  VIADD R37, R34, 0xffffffe0 ;  /* 0xffffffe022257836 */ /* 0x000fca0000000000 */
[----:B------:R-:W-:Y:S01]  /*10580*/  ISETP.GE.U32.AND P6, PT, R37, 0x7fffff61, PT ;  /* 0x7fffff612500780c */ /* 0x000fe20003fc6070 */
[----:B---3--:R0:W-:Y:S01]  /*10590*/  STL [R1+0x34c], R24 ;  /* 0x00034c1801007387 */ /* 0x0081e20000100800 */
[----:B------:R-:W-:Y:S02]  /*105a0*/  PRMT R23, RZ, 0x7610, R23 ;  /* 0x00007610ff177816 */ /* 0x000fe40000000017 */
[----:B------:R-:W-:Y:S01]  /*105b0*/  PRMT R25, RZ, 0x7610, R25 ;  /* 0x00007610ff197816 */ /* 0x000fe20000000019 */
[----:B0-----:R-:W3:Y:S04]  /*105c0*/  LDL R24, [R1+0xb24] ;  /* 0x000b240001187983 */ /* 0x001ee80000100800 */
[----:B----4-:R0:W-:Y:S04]  /*105d0*/  STL [R1+0x348], R22 ;  /* 0x0003481601007387 */ /* 0x0101e80000100800 */
[----:B0-----:R-:W4:Y:S04]  /*105e0*/  LDL R22, [R1+0xb28] ;  /* 0x000b280001167983 */ /* 0x001f280000100800 */
[----:B--2---:R0:W-:Y:S02]  /*105f0*/  STL [R1+0x344], R31 ;  /* 0x0003441f01007387 */ /* 0x0041e40000100800 */
[----:B0-----:R-:W-:-:S02]  /*10600*/  @!P1 IMAD.MOV.U32 R31, RZ, RZ, R30 ;  /* 0x000000ffff1f9224 */ /* 0x001fc400078e001e */
[----:B------:R-:W-:Y:S02]  /*10610*/  @!P1 IMAD.MOV.U32 R30, RZ, RZ, R28 ;  /* 0x000000ffff1e9224 */ /* 0x000fe400078e001c */
[----:B------:R-:W-:Y:S01]  /*10620*/  VIADD R37, R34, 0xffffffd8 ;  /* 0xffffffd822257836 */ /* 0x000fe20000000000 */
[----:B------:R-:W2:Y:S04]  /*10630*/  LDL R28, [R1+0xb64] ;  /* 0x000b6400011c7983 */ /* 0x000ea80000100800 */
[----:B------:R0:W2:Y:S01]  /*10640*/  @!P1 LDG.E.U8 R23, desc[UR18][R30.64] ;  /* 0x000000121e179981 */ /* 0x0000a2000c1e1100 */
[----:B------:R-:W-:-:S04]  /*10650*/  @!P6 LOP3.LUT R27, R27, R26, RZ, 0x3c, !PT ;  /* 0x0000001a1b1be212 */ /* 0x000fc800078e3cff */
[----:B------:R-:W-:-:S04]  /*10660*/  @!P6 LOP3.LUT R26, R27, R26, RZ, 0x3c, !PT ;  /* 0x0000001a1b1ae212 */ /* 0x000fc800078e3cff */
[----:B------:R-:W-:-:S05]  /*10670*/  @!P6 LOP3.LUT R27, R27, R26, RZ, 0x3c, !PT ;  /* 0x0000001a1b1be212 */ /* 0x000fca00078e3cff */
[----:B------:R-:W3:Y:S01]  /*10680*/  @!P6 LDG.E.U8 R25, desc[UR18][R26.64] ;  /* 0x000000121a19e981 */ /* 0x000ee2000c1e1100 */
[----:B------:R-:W-:Y:S01]  /*10690*/  ISETP.GE.U32.AND P5, PT, R37, 0x7fffff59, PT ;  /* 0x7fffff592500780c */ /* 0x000fe20003fa6070 */
[----:B0-----:R-:W-:Y:S02]  /*106a0*/  @!P4 IMAD.MOV.U32 R30, RZ, RZ, R21 ;  /* 0x000000ffff1ec224 */ /* 0x001fe400078e0015 */
[----:B------:R-:W-:Y:S01]  /*106b0*/  @!P4 IMAD.MOV.U32 R31, RZ, RZ, R20 ;  /* 0x000000ffff1fc224 */ /* 0x000fe200078e0014 */
[----:B------:R-:W-:Y:S02]  /*106c0*/  PRMT R8, RZ, 0x7610, R8 ;  /* 0x00007610ff087816 */ /* 0x000fe40000000008 */
[----:B------:R-:W-:-:S06]  /*106d0*/  PRMT R29, RZ, 0x7610, R29 ;  /* 0x00007610ff1d7816 */ /* 0x000fcc000000001d */
[----:B------:R-:W4:Y:S04]  /*106e0*/  @!P4 LDG.E.U8 R29, desc[UR18][R30.64] ;  /* 0x000000121e1dc981 */ /* 0x000f28000c1e1100 */
[----:B--2---:R0:W-:Y:S04]  /*106f0*/  STL [R1+0x340], R23 ;  /* 0x0003401701007387 */ /* 0x0041e80000100800 */
[----:B------:R-:W2:Y:S04]  /*10700*/  LDL R20, [R1+0xba4] ;  /* 0x000ba40001147983 */ /* 0x000ea80000100800 */
[----:B------:R-:W2:Y:S04]  /*10710*/  LDL R21, [R1+0xba8] ;  /* 0x000ba80001157983 */ /* 0x000ea80000100800 */
[----:B0-----:R-:W2:Y:S04]  /*10720*/  LDL R23, [R1+0xb68] ;  /* 0x000b680001177983 */ /* 0x001ea80000100800 */
[----:B------:R-:W2:Y:S04]  /*10730*/  LDL R26, [R1+0xbe4] ;  /* 0x000be400011a7983 */ /* 0x000ea80000100800 */
[----:B------:R-:W2:Y:S04]  /*10740*/  LDL R27, [R1+0xbe8] ;  /* 0x000be800011b7983 */ /* 0x000ea80000100800 */
[----:B---3--:R0:W-:Y:S02]  /*10750*/  STL [R1+0x300], R25 ;  /* 0x0003001901007387 */ /* 0x0081e40000100800 */
[----:B0-----:R-:W-:-:S02]  /*10760*/  @!P5 IMAD.MOV.U32 R25, RZ, RZ, R24 ;  /* 0x000000ffff19d224 */ /* 0x001fc400078e0018 */
[----:B----4-:R-:W-:Y:S02]  /*10770*/  @!P5 IMAD.MOV.U32 R24, RZ, RZ, R22 ;  /* 0x000000ffff18d224 */ /* 0x010fe400078e0016 */
[----:B------:R-:W-:Y:S01]  /*10780*/  VIADD R37, R34, 0xffffffd0 ;  /* 0xffffffd022257836 */ /* 0x000fe20000000000 */
[----:B------:R-:W3:Y:S04]  /*10790*/  LDL R22, [R1+0xc64] ;  /* 0x000c640001167983 */ /* 0x000ee80000100800 */
[----:B------:R-:W4:Y:S01]  /*107a0*/  @!P5 LDG.E.U8 R8, desc[UR18][R24.64] ;  /* 0x000000121808d981 */ /* 0x000f22000c1e1100 */
[----:B------:R-:W-:Y:S02]  /*107b0*/  ISETP.GE.U32.AND P0, PT, R37, 0x7fffff51, PT ;  /* 0x7fffff512500780c */ /* 0x000fe40003f06070 */
[----:B------:R-:W-:Y:S01]  /*107c0*/  PRMT R19, RZ, 0x7610, R19 ;  /* 0x00007610ff137816 */ /* 0x000fe20000000013 */
[----:B------:R-:W2:Y:S04]  /*107d0*/  LDL R25, [R1+0xc24] ;  /* 0x000c240001197983 */ /* 0x000ea80000100800 */
[----:B------:R-:W2:Y:S04]  /*107e0*/  LDL R24, [R1+0xc28] ;  /* 0x000c280001187983 */ /* 0x000ea80000100800 */
[----:B----4-:R0:W-:Y:S04]  /*107f0*/  STL [R1+0x2fc], R8 ;  /* 0x0002fc0801007387 */ /* 0x0101e80000100800 */
[----:B0-----:R-:W4:Y:S04]  /*10800*/  LDL R8, [R1+0xc68] ;  /* 0x000c680001087983 */ /* 0x001f280000100800 */
[----:B------:R0:W-:Y:S02]  /*10810*/  STL [R1+0x33c], R29 ;  /* 0x00033c1d01007387 */ /* 0x0001e40000100800 */
[----:B0-----:R-:W-:-:S02]  /*10820*/  @!P0 IMAD.MOV.U32 R29, RZ, RZ, R28 ;  /* 0x000000ffff1d8224 */ /* 0x001fc400078e001c */
[----:B--2---:R-:W-:Y:S02]  /*10830*/  @!P0 IMAD.MOV.U32 R28, RZ, RZ, R23 ;  /* 0x000000ffff1c8224 */ /* 0x004fe400078e0017 */
[----:B------:R-:W-:Y:S01]  /*10840*/  VIADD R37, R34, 0xffffffc8 ;  /* 0xffffffc822257836 */ /* 0x000fe20000000000 */
[----:B------:R-:W2:Y:S04]  /*10850*/  LDL R23, [R1+0x1294] ;  /* 0x0012940001177983 */ /* 0x000ea80000100800 */
[----:B------:R0:W2:Y:S01]  /*10860*/  @!P0 LDG.E.U8 R19, desc[UR18][R28.64] ;  /* 0x000000121c138981 */ /* 0x0000a2000c1e1100 */
[----:B------:R-:W-:-:S13]  /*10870*/  ISETP.GE.U32.AND P3, PT, R37, 0x7fffff49, PT ;  /* 0x7fffff492500780c */ /* 0x000fda0003f66070 */
[----:B0-----:R-:W-:Y:S02]  /*10880*/  @!P3 IMAD.MOV.U32 R28, RZ, RZ, R21 ;  /* 0x000000ffff1cb224 */ /* 0x001fe400078e0015 */
[----:B------:R-:W-:Y:S01]  /*10890*/  @!P3 IMAD.MOV.U32 R29, RZ, RZ, R20 ;  /* 0x000000ffff1db224 */ /* 0x000fe200078e0014 */
[----:B------:R-:W-:-:S06]  /*108a0*/  PRMT R16, RZ, 0x7610, R16 ;  /* 0x00007610ff107816 */ /* 0x000fcc0000000010 */
[----:B------:R-:W3:Y:S01]  /*108b0*/  @!P3 LDG.E.U8 R16, desc[UR18][R28.64] ;  /* 0x000000121c10b981 */ /* 0x000ee2000c1e1100 */
[----:B------:R-:W-:-:S05]  /*108c0*/  VIADD R37, R34, 0xffffffc0 ;  /* 0xffffffc022257836 */ /* 0x000fca0000000000 */
[----:B------:R-:W-:Y:S01]  /*108d0*/  ISETP.GE.U32.AND P1, PT, R37, 0x7fffff41, PT ;  /* 0x7fffff412500780c */ /* 0x000fe20003f26070 */
[----:B--2---:R0:W-:Y:S04]  /*108e0*/  STL [R1+0x2f8], R19 ;  /* 0x0002f81301007387 */ /* 0x0041e80000100800 */
[----:B------:R-:W2:Y:S04]  /*108f0*/  LDL R20, [R1+0xca4] ;  /* 0x000ca40001147983 */ /* 0x000ea80000100800 */
[----:B------:R-:W2:Y:S01]  /*10900*/  LDL R21, [R1+0xca8] ;  /* 0x000ca80001157983 */ /* 0x000ea20000100800 */
[----:B------:R-:W-:-:S03]  /*10910*/  VIADD R37, R34, 0xffffffb8 ;  /* 0xffffffb822257836 */ /* 0x000fc60000000000 */
[----:B------:R-:W-:Y:S02]  /*10920*/  @!P1 LOP3.LUT R27, R27, R26, RZ, 0x3c, !PT ;  /* 0x0000001a1b1b9212 */ /* 0x000fe400078e3cff */
[----:B------:R-:W-:Y:S01]  /*10930*/  PRMT R17, RZ, 0x7610, R17 ;  /* 0x00007610ff117816 */ /* 0x000fe20000000011 */
[----:B0-----:R-:W2:Y:S01]  /*10940*/  LDL R19, [R1+0x1260] ;  /* 0x0012600001137983 */ /* 0x001ea20000100800 */
[----:B------:R-:W-:Y:S01]  /*10950*/  ISETP.GE.U32.AND P4, PT, R37, 0x7fffff39, PT ;  /* 0x7fffff392500780c */ /* 0x000fe20003f86070 */
[----:B------:R-:W-:-:S05]  /*10960*/  VIADD R37, R34, 0xffffffb0 ;  /* 0xffffffb022257836 */ /* 0x000fca0000000000 */
[----:B------:R-:W-:Y:S01]  /*10970*/  ISETP.GE.U32.AND P6, PT, R37, 0x7fffff31, PT ;  /* 0x7fffff312500780c */ /* 0x000fe20003fc6070 */
[----:B------:R-:W-:Y:S01]  /*10980*/  VIADD R37, R34, 0xffffffa8 ;  /* 0xffffffa822257836 */ /* 0x000fe20000000000 */
[----:B------:R-:W-:-:S04]  /*10990*/  @!P1 LOP3.LUT R26, R27, R26, RZ, 0x3c, !PT ;  /* 0x0000001a1b1a9212 */ /* 0x000fc800078e3cff */
[----:B------:R-:W-:Y:S02]  /*109a0*/  ISETP.GE.U32.AND P5, PT, R37, 0x7fffff29, PT ;  /* 0x7fffff292500780c */ /* 0x000fe40003fa6070 */
[----:B------:R-:W-:Y:S02]  /*109b0*/  @!P1 LOP3.LUT R27, R27, R26, RZ, 0x3c, !PT ;  /* 0x0000001a1b1b9212 */ /* 0x000fe400078e3cff */
[----:B------:R-:W-:-:S03]  /*109c0*/  PRMT R5, RZ, 0x7610, R5 ;  /* 0x00007610ff057816 */ /* 0x000fc60000000005 */
[----:B------:R-:W2:Y:S01]  /*109d0*/  @!P1 LDG.E.U8 R17, desc[UR18][R26.64] ;  /* 0x000000121a119981 */ /* 0x000ea2000c1e1100 */
[----:B------:R-:W-:-:S03]  /*109e0*/  PRMT R9, RZ, 0x7610, R9 ;  /* 0x00007610ff097816 */ /* 0x000fc60000000009 */
[----:B------:R4:W2:Y:S01]  /*109f0*/  @!P4 LDG.E.U8 R5, desc[UR18][R24.64] ;  /* 0x000000121805c981 */ /* 0x0008a2000c1e1100 */
[----:B------:R-:W-:Y:S01]  /*10a00*/  PRMT R18, RZ, 0x7610, R18 ;  /* 0x00007610ff127816 */ /* 0x000fe20000000012 */
[----:B----4-:R-:W-:Y:S02]  /*10a10*/  @!P6 IMAD.MOV.U32 R24, RZ, RZ, R8 ;  /* 0x000000ffff18e224 */ /* 0x010fe400078e0008 */
[----:B---3--:R-:W-:-:S05]  /*10a20*/  @!P6 IMAD.MOV.U32 R25, RZ, RZ, R22 ;  /* 0x000000ffff19e224 */ /* 0x008fca00078e0016 */
[----:B------:R-:W3:Y:S04]  /*10a30*/  @!P6 LDG.E.U8 R9, desc[UR18][R24.64] ;  /* 0x000000121809e981 */ /* 0x000ee8000c1e1100 */
[----:B------:R0:W-:Y:S04]  /*10a40*/  STL [R1+0x2f4], R16 ;  /* 0x0002f41001007387 */ /* 0x0001e80000100800 */
[----:B0-----:R-:W4:Y:S01]  /*10a50*/  LDL R16, [R1+0x1228] ;  /* 0x0012280001107983 */ /* 0x001f220000100800 */
[----:B--2---:R-:W-:-:S04]  /*10a60*/  @!P5 LOP3.LUT R21, R21, R20, RZ, 0x3c, !PT ;  /* 0x000000141515d212 */ /* 0x004fc800078e3cff */
[----:B------:R-:W-:-:S04]  /*10a70*/  @!P5 LOP3.LUT R20, R21, R20, RZ, 0x3c, !PT ;  /* 0x000000141514d212 */ /* 0x000fc800078e3cff */
[----:B------:R-:W-:-:S05]  /*10a80*/  @!P5 LOP3.LUT R21, R21, R20, RZ, 0x3c, !PT ;  /* 0x000000141515d212 */ /* 0x000fca00078e3cff */
[----:B------:R-:W2:Y:S01]  /*10a90*/  @!P5 LDG.E.U8 R18, desc[UR18][R20.64] ;  /* 0x000000121412d981 */ /* 0x000ea2000c1e1100 */
[----:B------:R-:W-:-:S05]  /*10aa0*/  VIADD R37, R34, 0xffffffa0 ;  /* 0xffffffa022257836 */ /* 0x000fca0000000000 */
[----:B------:R-:W-:Y:S01]  /*10ab0*/  ISETP.GE.U32.AND P0, PT, R37, 0x7fffff21, PT ;  /* 0x7fffff212500780c */ /* 0x000fe20003f06070 */
[----:B------:R-:W-:-:S05]  /*10ac0*/  VIADD R37, R34, 0xffffff98 ;  /* 0xffffff9822257836 */ /* 0x000fca0000000000 */
[----:B------:R-:W-:Y:S01]  /*10ad0*/  ISETP.GE.U32.AND P3, PT, R37, 0x7fffff19, PT ;  /* 0x7fffff192500780c */ /* 0x000fe20003f66070 */
[----:B------:R-:W-:Y:S01]  /*10ae0*/  VIADD R37, R34, 0xffffff90 ;  /* 0xffffff9022257836 */ /* 0x000fe20000000000 */
[----:B------:R0:W-:Y:S04]  /*10af0*/  STL [R1+0x2f0], R17 ;  /* 0x0002f01101007387 */ /* 0x0001e80000100800 */
[----:B------:R-:W-:Y:S01]  /*10b00*/  ISETP.GE.U32.AND P1, PT, R37, 0x7fffff11, PT ;  /* 0x7fffff112500780c */ /* 0x000fe20003f26070 */
[----:B------:R-:W-:Y:S01]  /*10b10*/  IMAD R37, R4, 0x5f, RZ ;  /* 0x0000005f04257824 */ /* 0x000fe200078e02ff */
[----:B0-----:R-:W2:Y:S04]  /*10b20*/  LDL R17, [R1+0x11b8] ;  /* 0x0011b80001117983 */ /* 0x001ea80000100800 */
[----:B------:R0:W-:Y:S04]  /*10b30*/  STL [R1+0x2ec], R5 ;  /* 0x0002ec0501007387 */ /* 0x0001e80000100800 */
[----:B------:R-:W2:Y:S01]  /*10b40*/  LDL R8, [R1+0x1160] ;  /* 0x0011600001087983 */ /* 0x000ea20000100800 */
[----:B0-----:R-:W-:-:S05]  /*10b50*/  IADD3 R5, P4, PT, R37, R2, RZ ;  /* 0x0000000225057210 */ /* 0x001fca0007f9e0ff */
[----:B------:R-:W-:Y:S04]  /*10b60*/  STL [R1+0xce8], R5 ;  /* 0x000ce80501007387 */ /* 0x000fe80000100800 */
[----:B---3--:R0:W-:Y:S01]  /*10b70*/  STL [R1+0x2e0], R9 ;  /* 0x0002e00901007387 */ /* 0x0081e20000100800 */
[----:B------:R-:W-:Y:S02]  /*10b80*/  ISETP.GE.AND P6, PT, R23, RZ, PT ;  /* 0x000000ff1700720c */ /* 0x000fe40003fc6270 */
[----:B------:R-:W-:Y:S02]  /*10b90*/  PRMT R0, RZ, 0x7610, R0 ;  /* 0x00007610ff007816 */ /* 0x000fe40000000000 */
[----:B0-----:R-:W-:Y:S02]  /*10ba0*/  LEA.HI.X.SX32 R9, R37, R3, 0x1, P4 ;  /* 0x0000000325097211 */ /* 0x001fe400020f0eff */
[----:B------:R-:W-:-:S03]  /*10bb0*/  ISETP.GE.AND P4, PT, R19, RZ, PT ;  /* 0x000000ff1300720c */ /* 0x000fc60003f86270 */
[----:B------:R-:W-:Y:S01]  /*10bc0*/  STL [R1+0xce4], R9 ;  /* 0x000ce40901007387 */ /* 0x000fe20000100800 */
[----:B------:R-:W-:-:S03]  /*10bd0*/  @!P0 IMAD.MOV.U32 R19, RZ, RZ, R9 ;  /* 0x000000ffff138224 */ /* 0x000fc600078e0009 */
[----:B------:R-:W-:Y:S01]  /*10be0*/  @!P6 IMAD.MOV R13, RZ, RZ, -R13 ;  /* 0x000000ffff0de224 */ /* 0x000fe200078e0a0d */
[----:B----4-:R-:W-:Y:S01]  /*10bf0*/  ISETP.GE.AND P5, PT, R16, RZ, PT ;  /* 0x000000ff1000720c */ /* 0x010fe20003fa6270 */
[----:B--2---:R0:W-:Y:S02]  /*10c00*/  STL [R1+0x2dc], R18 ;  /* 0x0002dc1201007387 */ /* 0x0041e40000100800 */
[----:B0-----:R-:W-:-:S05]  /*10c10*/  @!P0 IMAD.MOV.U32 R18, RZ, RZ, R5 ;  /* 0x000000ffff128224 */ /* 0x001fca00078e0005 */
[----:B------:R0:W2:Y:S04]  /*10c20*/  @!P0 LDG.E.U8 R0, desc[UR18][R18.64] ;  /* 0x0000001212008981 */ /* 0x0000a8000c1e1100 */
[----:B------:R-:W-:Y:S04]  /*10c30*/  STL [R1+0x1538], R13 ;  /* 0x0015380d01007387 */ /* 0x000fe80000100800 */
[----:B------:R-:W3:Y:S04]  /*10c40*/  LDL.LU R20, [R1+0x3c] ;  /* 0x00003c0001147983 */ /* 0x000ee80000300800 */
[----:B------:R-:W4:Y:S04]  /*10c50*/  LDL.LU R21, [R1+0x38] ;  /* 0x0000380001157983 */ /* 0x000f280000300800 */
[----:B------:R-:W3:Y:S01]  /*10c60*/  LDL.LU R16, [R1+0x34] ;  /* 0x0000340001107983 */ /* 0x000ee20000300800 */
[----:B------:R-:W1:Y:S01]  /*10c70*/  S2R R33, SR_TID.X ;  /* 0x0000000000217919 */ /* 0x000e620000002100 */
[----:B------:R-:W-:Y:S01]  /*10c80*/  @!P5 IMAD.MOV R15, RZ, RZ, -R15 ;  /* 0x000000ffff0fd224 */ /* 0x000fe200078e0a0f */
[----:B------:R-:W-:-:S02]  /*10c90*/  ISETP.GE.AND P5, PT, R8, RZ, PT ;  /* 0x000000ff0800720c */ /* 0x000fc40003fa6270 */
[----:B------:R-:W-:Y:S02]  /*10ca0*/  ISETP.GE.AND P0, PT, R17, RZ, PT ;  /* 0x000000ff1100720c */ /* 0x000fe40003f06270 */
[----:B------:R0:W-:Y:S01]  /*10cb0*/  STL [R1+0x153c], R15 ;  /* 0x00153c0f01007387 */ /* 0x0001e20000100800 */
[----:B------:R-:W-:Y:S01]  /*10cc0*/  @!P4 IMAD.MOV R12, RZ, RZ, -R12 ;  /* 0x000000ffff0cc224 */ /* 0x000fe200078e0a0c */
[----:B------:R-:W-:Y:S01]  /*10cd0*/  ISETP.NE.AND P4, PT, R11, RZ, PT ;  /* 0x000000ff0b00720c */ /* 0x000fe20003f85270 */
[----:B------:R-:W-:Y:S01]  /*10ce0*/  VIADD R8, R34, 0xffffff88 ;  /* 0xffffff8822087836 */ /* 0x000fe20000000000 */
[----:B------:R-:W-:Y:S01]  /*10cf0*/  LOP3.LUT R11, RZ, R11, RZ, 0x33, !PT ;  /* 0x0000000bff0b7212 */ /* 0x000fe200078e33ff */
[----:B------:R-:W-:-:S04]  /*10d00*/  IMAD R17, R4, 0x67, RZ ;  /* 0x0000006704117824 */ /* 0x000fc800078e02ff */
[----:B------:R-:W-:Y:S01]  /*10d10*/  @!P5 IMAD.MOV R10, RZ, RZ, -R10 ;  /* 0x000000ffff0ad224 */ /* 0x000fe200078e0a0a */
[C---:B------:R-:W-:Y:S02]  /*10d20*/  SEL R91, R11.reuse, R91, !P4 ;  /* 0x0000005b0b5b7207 */ /* 0x040fe40006000000 */
[C---:B------:R-:W-:Y:S01]  /*10d30*/  SEL R90, R11.reuse, R90, !P4 ;  /* 0x0000005a0b5a7207 */ /* 0x040fe20006000000 */
[C---:B0-----:R-:W-:Y:S01]  /*10d40*/  IMAD R18, R4.reuse, 0x6f, RZ ;  /* 0x0000006f04127824 */ /* 0x041fe200078e02ff */
[C---:B------:R-:W-:Y:S01]  /*10d50*/  SEL R88, R11.reuse, R88, !P4 ;  /* 0x000000580b587207 */ /* 0x040fe20006000000 */
[----:B------:R-:W-:Y:S01]  /*10d60*/  @!P0 IMAD.MOV R14, RZ, RZ, -R14 ;  /* 0x000000ffff0e8224 */ /* 0x000fe200078e0a0e */
[C---:B------:R-:W-:Y:S02]  /*10d70*/  SEL R84, R11.reuse, R84, !P4 ;  /* 0x000000540b547207 */ /* 0x040fe40006000000 */
[----:B------:R-:W-:Y:S02]  /*10d80*/  SEL R82, R11, R82, !P4 ;  /* 0x000000520b527207 */ /* 0x000fe40006000000 */
[----:B-1----:R-:W-:Y:S01]  /*10d90*/  LOP3.LUT R33, R33, 0x7f, RZ, 0xc0, !PT ;  /* 0x0000007f21217812 */ /* 0x002fe200078ec0ff */
[----:B------:R-:W-:Y:S01]  /*10da0*/  IMAD R9, R4, 0x77, RZ ;  /* 0x0000007704097824 */ /* 0x000fe200078e02ff */
[----:B------:R-:W-:-:S02]  /*10db0*/  SEL R67, R11, R67, !P4 ;  /* 0x000000430b437207 */ /* 0x000fc40006000000 */
[----:B------:R-:W-:Y:S01]  /*10dc0*/  SEL R28, R11, R43, !P4 ;  /* 0x0000002b0b1c7207 */ /* 0x000fe20006000000 */
[----:B------:R-:W-:Y:S01]  /*10dd0*/  IMAD R43, R91, UR5, RZ ;  /* 0x000000055b2b7c24 */ /* 0x000fe2000f8e02ff */
[C---:B------:R-:W-:Y:S01]  /*10de0*/  SEL R5, R11.reuse, R49, !P4 ;  /* 0x000000310b057207 */ /* 0x040fe20006000000 */
[----:B------:R-:W-:Y:S01]  /*10df0*/  IMAD R49, R84, UR17, RZ ;  /* 0x0000001154317c24 */ /* 0x000fe2000f8e02ff */
[C---:B------:R-:W-:Y:S01]  /*10e00*/  SEL R69, R11.reuse, R69, !P4 ;  /* 0x000000450b457207 */ /* 0x040fe20006000000 */
[----:B------:R-:W0:Y:S01]  /*10e10*/  LDCU UR5, c[0x0][0x3b0] ;  /* 0x00007600ff0577ac */ /* 0x000e220008000800 */
[----:B------:R-:W-:Y:S01]  /*10e20*/  SEL R31, R11, R53, !P4 ;  /* 0x000000350b1f7207 */ /* 0x000fe20006000000 */
[----:B------:R-:W-:Y:S02]  /*10e30*/  IMAD R53, R67, UR23, RZ ;  /* 0x0000001743357c24 */ /* 0x000fe4000f8e02ff */
[----:B------:R-:W-:Y:S01]  /*10e40*/  IMAD R69, R69, UR25, RZ ;  /* 0x0000001945457c24 */ /* 0x000fe2000f8e02ff */
[----:B------:R-:W-:-:S02]  /*10e50*/  SEL R71, R11, R71, !P4 ;  /* 0x000000470b477207 */ /* 0x000fc40006000000 */
[C---:B------:R-:W-:Y:S02]  /*10e60*/  SEL R73, R11.reuse, R73, !P4 ;  /* 0x000000490b497207 */ /* 0x040fe40006000000 */
[----:B------:R-:W-:Y:S01]  /*10e70*/  SEL R86, R11, R86, !P4 ;  /* 0x000000560b567207 */ /* 0x000fe20006000000 */
[----:B------:R-:W-:Y:S02]  /*10e80*/  IMAD R71, R71, UR27, RZ ;  /* 0x0000001b47477c24 */ /* 0x000fe4000f8e02ff */
[----:B------:R-:W-:Y:S01]  /*10e90*/  IMAD R73, R73, UR29, RZ ;  /* 0x0000001d49497c24 */ /* 0x000fe2000f8e02ff */
[C---:B------:R-:W-:Y:S02]  /*10ea0*/  SEL R87, R11.reuse, R87, !P4 ;  /* 0x000000570b577207 */ /* 0x040fe40006000000 */
[C---:B------:R-:W-:Y:S02]  /*10eb0*/  SEL R75, R11.reuse, R75, !P4 ;  /* 0x0000004b0b4b7207 */ /* 0x040fe40006000000 */
[----:B------:R-:W-:-:S03]  /*10ec0*/  SEL R76, R11, R76, !P4 ;  /* 0x0000004c0b4c7207 */ /* 0x000fc60006000000 */
[----:B------:R-:W-:Y:S01]  /*10ed0*/  IMAD R75, R75, UR31, RZ ;  /* 0x0000001f4b4b7c24 */ /* 0x000fe2000f8e02ff */
[C---:B------:R-:W-:Y:S01]  /*10ee0*/  SEL R15, R11.reuse, R55, !P4 ;  /* 0x000000370b0f7207 */ /* 0x040fe20006000000 */
[----:B------:R-:W-:Y:S01]  /*10ef0*/  IMAD R76, R76, UR33, RZ ;  /* 0x000000214c4c7c24 */ /* 0x000fe2000f8e02ff */
[----:B------:R-:W-:Y:S01]  /*10f00*/  SEL R78, R11, R78, !P4 ;  /* 0x0000004e0b4e7207 */ /* 0x000fe20006000000 */
[----:B------:R-:W-:Y:S01]  /*10f10*/  IMAD R55, R87, UR14, RZ ;  /* 0x0000000e57377c24 */ /* 0x000fe2000f8e02ff */
[C---:B------:R-:W-:Y:S01]  /*10f20*/  SEL R66, R11.reuse, R66, !P4 ;  /* 0x000000420b427207 */ /* 0x040fe20006000000 */
[----:B------:R-:W1:Y:S02]  /*10f30*/  LDCU UR14, c[0x0][0x3b0] ;  /* 0x00007600ff0e77ac */ /* 0x000e640008000800 */
[----:B------:R-:W-:Y:S01]  /*10f40*/  IMAD R78, R78, UR35, RZ ;  /* 0x000000234e4e7c24 */ /* 0x000fe2000f8e02ff */
[C---:B------:R-:W-:Y:S01]  /*10f50*/  SEL R64, R11.reuse, R64, !P4 ;  /* 0x000000400b407207 */ /* 0x040fe20006000000 */
[----:B------:R-:W-:Y:S01]  /*10f60*/  IMAD R66, R66, UR37, RZ ;  /* 0x0000002542427c24 */ /* 0x000fe2000f8e02ff */
[----:B------:R-:W-:-:S02]  /*10f70*/  SEL R42, R11, R42, !P4 ;  /* 0x0000002a0b2a7207 */ /* 0x000fc40006000000 */
[C---:B------:R-:W-:Y:S01]  /*10f80*/  SEL R83, R11.reuse, R83, !P4 ;  /* 0x000000530b537207 */ /* 0x040fe20006000000 */
[----:B------:R-:W-:Y:S01]  /*10f90*/  IMAD R64, R64, UR39, RZ ;  /* 0x0000002740407c24 */ /* 0x000fe2000f8e02ff */
[C---:B------:R-:W-:Y:S01]  /*10fa0*/  SEL R44, R11.reuse, R44, !P4 ;  /* 0x0000002c0b2c7207 */ /* 0x040fe20006000000 */
[----:B------:R-:W-:Y:S01]  /*10fb0*/  IMAD R42, R42, UR41, RZ ;  /* 0x000000292a2a7c24 */ /* 0x000fe2000f8e02ff */
[C---:B------:R-:W-:Y:S02]  /*10fc0*/  SEL R46, R11.reuse, R46, !P4 ;  /* 0x0000002e0b2e7207 */ /* 0x040fe40006000000 */
[C---:B------:R-:W-:Y:S01]  /*10fd0*/  SEL R81, R11.reuse, R81, !P4 ;  /* 0x000000510b517207 */ /* 0x040fe20006000000 */
[----:B------:R-:W-:Y:S01]  /*10fe0*/  IMAD R44, R44, UR43, RZ ;  /* 0x0000002b2c2c7c24 */ /* 0x000fe2000f8e02ff */
[C---:B------:R-:W-:Y:S01]  /*10ff0*/  SEL R48, R11.reuse, R48, !P4 ;  /* 0x000000300b307207 */ /* 0x040fe20006000000 */
[----:B------:R-:W-:Y:S01]  /*11000*/  IMAD R46, R46, UR45, RZ ;  /* 0x0000002d2e2e7c24 */ /* 0x000fe2000f8e02ff */
[----:B------:R-:W-:-:S02]  /*11010*/  SEL R92, R11, R92, !P4 ;  /* 0x0000005c0b5c7207 */ /* 0x000fc40006000000 */
[C---:B------:R-:W-:Y:S02]  /*11020*/  SEL R89, R11.reuse, R89, !P4 ;  /* 0x000000590b597207 */ /* 0x040fe40006000000 */
[C---:B------:R-:W-:Y:S02]  /*11030*/  SEL R68, R11.reuse, R68, !P4 ;  /* 0x000000440b447207 */ /* 0x040fe40006000000 */
[C---:B------:R-:W-:Y:S02]  /*11040*/  SEL R70, R11.reuse, R70, !P4 ;  /* 0x000000460b467207 */ /* 0x040fe40006000000 */
[C---:B------:R-:W-:Y:S02]  /*11050*/  SEL R72, R11.reuse, R72, !P4 ;  /* 0x000000480b487207 */ /* 0x040fe40006000000 */
[C---:B------:R-:W-:Y:S02]  /*11060*/  SEL R74, R11.reuse, R74, !P4 ;  /* 0x0000004a0b4a7207 */ /* 0x040fe40006000000 */
        /* <DEDUP_REMOVED lines=16> */
[----:B------:R-:W-:Y:S01]  /*11170*/  SEL R38, R11, R38, !P4 ;  /* 0x000000260b267207 */ /* 0x000fe20006000000 */
[----:B--2---:R2:W-:Y:S04]  /*11180*/  STL [R1+0x2c0], R0 ;  /* 0x0002c00001007387 */ /* 0x0045e80000100800 */
[----:B------:R-:W-:Y:S04]  /*11190*/  STL [R1+0x12c0], R4 ;  /* 0x0012c00401007387 */ /* 0x000fe80000100800 */
[----:B------:R-:W-:Y:S04]  /*111a0*/  STL [R1+0x131c], R4 ;  /* 0x00131c0401007387 */ /* 0x000fe80000100800 */
[----:B------:R-:W-:Y:S04]  /*111b0*/  STL [R1+0x1334], R4 ;  /* 0x0013340401007387 */ /* 0x000fe80000100800 */
[----:B------:R-:W-:Y:S04]  /*111c0*/  STL [R1+0x1368], R4 ;  /* 0x0013680401007387 */ /* 0x000fe80000100800 */
[----:B------:R-:W-:Y:S04]  /*111d0*/  STL [R1+0x13a0], R4 ;  /* 0x0013a00401007387 */ /* 0x000fe80000100800 */
[----:B------:R-:W-:Y:S01]  /*111e0*/  STL [R1+0x13d8], R4 ;  /* 0x0013d80401007387 */ /* 0x000fe20000100800 */
[----:B--2---:R-:W-:-:S03]  /*111f0*/  VIADD R0, R34, 0x7f ;  /* 0x0000007f22007836 */ /* 0x004fc60000000000 */
[----:B------:R-:W-:Y:S04]  /*11200*/  STL [R1+0x1410], R4 ;  /* 0x0014100401007387 */ /* 0x000fe80000100800 */
[----:B------:R-:W-:Y:S01]  /*11210*/  STL [R1+0x1490], R4 ;  /* 0x0014900401007387 */ /* 0x000fe20000100800 */
[----:B---3--:R-:W-:-:S03]  /*11220*/  SEL R39, R11, R16, !P4 ;  /* 0x000000100b277207 */ /* 0x008fc60006000000 */
[----:B------:R4:W-:Y:S01]  /*11230*/  STL [R1+0x1628], R4 ;  /* 0x0016280401007387 */ /* 0x0009e20000100800 */
[----:B------:R-:W-:-:S03]  /*11240*/  IADD3 R16, P5, PT, R17, R2, RZ ;  /* 0x0000000211107210 */ /* 0x000fc60007fbe0ff */
[----:B------:R-:W-:Y:S04]  /*11250*/  STL [R1+0x1640], R8 ;  /* 0x0016400801007387 */ /* 0x000fe80000100800 */
[----:B------:R-:W-:Y:S01]  /*11260*/  STL [R1+0x1644], R34 ;  /* 0x0016442201007387 */ /* 0x000fe20000100800 */
[----:B------:R-:W-:-:S03]  /*11270*/  ISETP.GT.AND P0, PT, R0, 0x7f, PT ;  /* 0x0000007f0000780c */ /* 0x000fc60003f04270 */
[----:B------:R-:W-:Y:S01]  /*11280*/  STL [R1+0x1540], R33 ;  /* 0x0015402101007387 */ /* 0x000fe20000100800 */
[----:B------:R-:W-:-:S03]  /*11290*/  IMAD R0, R4, 0x7f, RZ ;  /* 0x0000007f04007824 */ /* 0x000fc600078e02ff */
[----:B------:R-:W-:Y:S01]  /*112a0*/  STL [R1+0x1544], R10 ;  /* 0x0015440a01007387 */ /* 0x000fe20000100800 */
[----:B----4-:R-:W-:-:S03]  /*112b0*/  SEL R4, R11, R21, !P4 ;  /* 0x000000150b047207 */ /* 0x010fc60006000000 */
[----:B------:R-:W-:Y:S01]  /*112c0*/  STL [R1+0x1548], R11 ;  /* 0x0015480b01007387 */ /* 0x000fe20000100800 */
[----:B------:R-:W-:-:S03]  /*112d0*/  LEA.HI.X.SX32 R17, R17, R3, 0x1, P5 ;  /* 0x0000000311117211 */ /* 0x000fc600028f0eff */
[----:B------:R-:W-:Y:S01]  /*112e0*/  STL [R1+0x1614], R91 ;  /* 0x0016145b01007387 */ /* 0x000fe20000100800 */
[----:B------:R-:W-:-:S03]  /*112f0*/  IADD3 R21, P5, PT, R18, R2, RZ ;  /* 0x0000000212157210 */ /* 0x000fc60007fbe0ff */
[----:B------:R-:W-:Y:S04]  /*11300*/  STL [R1+0x15ac], R90 ;  /* 0x0015ac5a01007387 */ /* 0x000fe80000100800 */
[----:B------:R-:W-:Y:S04]  /*11310*/  STL [R1+0x15a4], R88 ;  /* 0x0015a45801007387 */ /* 0x000fe80000100800 */
[----:B------:R-:W-:Y:S01]  /*11320*/  STL [R1+0x160c], R84 ;  /* 0x00160c5401007387 */ /* 0x000fe20000100800 */
[----:B------:R-:W-:-:S03]  /*11330*/  LEA.HI.X.SX32 R18, R18, R3, 0x1, P5 ;  /* 0x0000000312127211 */ /* 0x000fc600028f0eff */
[----:B------:R-:W-:Y:S04]  /*11340*/  STL [R1+0x1608], R82 ;  /* 0x0016085201007387 */ /* 0x000fe80000100800 */
[----:B------:R-:W-:Y:S01]  /*11350*/  STL [R1+0x1558], R67 ;  /* 0x0015584301007387 */ /* 0x000fe20000100800 */
[----:B------:R-:W-:-:S03]  /*11360*/  IADD3 R19, P5, PT, R9, R2, RZ ;  /* 0x0000000209137210 */ /* 0x000fc60007fbe0ff */
[----:B------:R-:W-:Y:S04]  /*11370*/  STL [R1+0x268], R16 ;  /* 0x0002681001007387 */ /* 0x000fe80000100800 */
[----:B------:R-:W-:Y:S04]  /*11380*/  STL [R1+0x154c], R16 ;  /* 0x00154c1001007387 */ /* 0x000fe80000100800 */
[----:B------:R-:W-:Y:S01]  /*11390*/  STL [R1+0x264], R17 ;  /* 0x0002641101007387 */ /* 0x000fe20000100800 */
[----:B------:R-:W-:-:S03]  /*113a0*/  SEL R37, R11, R20, !P4 ;  /* 0x000000140b257207 */ /* 0x000fc60006000000 */
[----:B------:R-:W-:Y:S01]  /*113b0*/  STL [R1+0x1550], R17 ;  /* 0x0015501101007387 */ /* 0x000fe20000100800 */
[----:B------:R-:W-:-:S03]  /*113c0*/  LEA.HI.X.SX32 R20, R9, R3, 0x1, P5 ;  /* 0x0000000309147211 */ /* 0x000fc600028f0eff */
[----:B------:R-:W-:Y:S04]  /*113d0*/  STL [R1+0x270], R21 ;  /* 0x0002701501007387 */ /* 0x000fe80000100800 */
[----:B------:R-:W-:Y:S04]  /*113e0*/  STL [R1+0x1554], R21 ;  /* 0x0015541501007387 */ /* 0x000fe80000100800 */
[----:B------:R-:W-:Y:S01]  /*113f0*/  STL [R1+0x26c], R18 ;  /* 0x00026c1201007387 */ /* 0x000fe20000100800 */
[----:B------:R-:W-:-:S03]  /*11400*/  IADD3 R9, P5, PT, R0, R2, RZ ;  /* 0x0000000200097210 */ /* 0x000fc60007fbe0ff */
        /* <DEDUP_REMOVED lines=17> */
[----:B------:R-:W-:-:S03]  /*11520*/  LEA.HI.X.SX32 R0, R0, R3, 0x1, P5 ;  /* 0x0000000300007211 */ /* 0x000fc600028f0eff */
[----:B------:R-:W-:Y:S04]  /*11530*/  STL [R1+0x1414], R2 ;  /* 0x0014140201007387 */ /* 0x000fe80000100800 */
[----:B------:R-:W-:Y:S04]  /*11540*/  STL [R1+0x1430], R2 ;  /* 0x0014300201007387 */ /* 0x000fe80000100800 */
[----:B------:R-:W-:Y:S04]  /*11550*/  STL [R1+0x1494], R2 ;  /* 0x0014940201007387 */ /* 0x000fe80000100800 */
[----:B------:R-:W-:Y:S04]  /*11560*/  STL [R1+0x162c], R2 ;  /* 0x00162c0201007387 */ /* 0x000fe80000100800 */
[----:B------:R-:W-:Y:S04]  /*11570*/  STL [R1+0x1638], R2 ;  /* 0x0016380201007387 */ /* 0x000fe80000100800 */
[----:B------:R-:W-:Y:S04]  /*11580*/  STL [R1+0x12c8], R3 ;  /* 0x0012c80301007387 */ /* 0x000fe80000100800 */
[----:B------:R-:W-:Y:S01]  /*11590*/  STL [R1+0x133c], R3 ;  /* 0x00133c0301007387 */ /* 0x000fe20000100800 */
[----:B------:R-:W-:-:S03]  /*115a0*/  IMAD R37, R37, UR11, RZ ;  /* 0x0000000b25257c24 */ /* 0x000fc6000f8e02ff */
[----:B------:R-:W-:Y:S04]  /*115b0*/  STL [R1+0x134c], R3 ;  /* 0x00134c0301007387 */ /* 0x000fe80000100800 */
[----:B------:R-:W-:Y:S04]  /*115c0*/  STL [R1+0x27c], R0 ;  /* 0x00027c0001007387 */ /* 0x000fe80000100800 */
[----:B------:R2:W-:Y:S04]  /*115d0*/  STL [R1+0x156c], R0 ;  /* 0x00156c0001007387 */ /* 0x0005e80000100800 */
[----:B------:R-:W-:Y:S04]  /*115e0*/  STL [R1+0x1370], R3 ;  /* 0x0013700301007387 */ /* 0x000fe80000100800 */
[----:B------:R-:W-:Y:S01]  /*115f0*/  STL [R1+0x1384], R3 ;  /* 0x0013840301007387 */ /* 0x000fe20000100800 */
[----:B------:R-:W-:-:S03]  /*11600*/  IMAD R39, R39, UR11, RZ ;  /* 0x0000000b27277c24 */ /* 0x000fc6000f8e02ff */
[----:B------:R-:W-:Y:S01]  /*11610*/  STL [R1+0x13a8], R3 ;  /* 0x0013a80301007387 */ /* 0x000fe20000100800 */
[----:B--2---:R-:W-:-:S03]  /*11620*/  IADD3 R0, P5, PT, R37, R7, RZ ;  /* 0x0000000725007210 */ /* 0x004fc60007fbe0ff */
[----:B------:R-:W-:Y:S04]  /*11630*/  STL [R1+0x13bc], R3 ;  /* 0x0013bc0301007387 */ /* 0x000fe80000100800 */
[----:B------:R-:W-:Y:S01]  /*11640*/  STL [R1+0x13e0], R3 ;  /* 0x0013e00301007387 */ /* 0x000fe20000100800 */
[----:B------:R-:W-:-:S03]  /*11650*/  SEL R10, R11, R59, !P4 ;  /* 0x0000003b0b0a7207 */ /* 0x000fc60006000000 */
[----:B------:R-:W-:Y:S01]  /*11660*/  STL [R1+0x13f4], R3 ;  /* 0x0013f40301007387 */ /* 0x000fe20000100800 */
[----:B------:R-:W-:-:S03]  /*11670*/  IMAD R59, R4, UR11, RZ ;  /* 0x0000000b043b7c24 */ /* 0x000fc6000f8e02ff */
[----:B------:R-:W-:Y:S01]  /*11680*/  STL [R1+0x1418], R3 ;  /* 0x0014180301007387 */ /* 0x000fe20000100800 */
[----:B------:R-:W-:-:S03]  /*11690*/  IADD3 R4, P6, PT, R39, R7, RZ ;  /* 0x0000000727047210 */ /* 0x000fc60007fde0ff */
[----:B------:R-:W-:Y:S04]  /*116a0*/  STL [R1+0x142c], R3 ;  /* 0x00142c0301007387 */ /* 0x000fe80000100800 */
[----:B------:R-:W-:Y:S04]  /*116b0*/  STL [R1+0x1498], R3 ;  /* 0x0014980301007387 */ /* 0x000fe80000100800 */
[----:B------:R-:W-:Y:S04]  /*116c0*/  STL [R1+0x1630], R3 ;  /* 0x0016300301007387 */ /* 0x000fe80000100800 */
[----:B------:R2:W-:Y:S01]  /*116d0*/  STL [R1+0x288], R0 ;  /* 0x0002880001007387 */ /* 0x0005e20000100800 */
[----:B------:R-:W-:-:S02]  /*116e0*/  ISETP.LT.AND P0, PT, R33, R34, P0 ;  /* 0x000000222100720c */ /* 0x000fc40000701270 */
[----:B------:R-:W-:Y:S01]  /*116f0*/  SEL R34, R11, R45, !P4 ;  /* 0x0000002d0b227207 */ /* 0x000fe20006000000 */
[----:B------:R-:W-:Y:S01]  /*11700*/  STL [R1+0x2c8], R4 ;  /* 0x0002c80401007387 */ /* 0x000fe20000100800 */
[----:B--2---:R-:W-:Y:S01]  /*11710*/  LEA.HI.X.SX32 R0, R37, R6, 0x1, P5 ;  /* 0x0000000625007211 */ /* 0x004fe200028f0eff */
[----:B------:R-:W-:Y:S01]  /*11720*/  IMAD R45, R90, UR13, RZ ;  /* 0x0000000d5a2d7c24 */ /* 0x000fe2000f8e02ff */
[----:B------:R-:W-:Y:S02]  /*11730*/  IADD3 R3, P5, PT, R43, R7, RZ ;  /* 0x000000072b037210 */ /* 0x000fe40007fbe0ff */
[C---:B------:R-:W-:Y:S01]  /*11740*/  SEL R8, R11.reuse, R47, !P4 ;  /* 0x0000002f0b087207 */ /* 0x040fe20006000000 */
[----:B------:R2:W-:Y:S01]  /*11750*/  STL [R1+0x284], R0 ;  /* 0x0002840001007387 */ /* 0x0005e20000100800 */
[----:B------:R-:W-:Y:S01]  /*11760*/  IMAD R47, R88, UR15, RZ ;  /* 0x0000000f582f7c24 */ /* 0x000fe2000f8e02ff */
[C---:B------:R-:W-:Y:S02]  /*11770*/  SEL R33, R11.reuse, R51, !P4 ;  /* 0x000000330b217207 */ /* 0x040fe40006000000 */
[C---:B------:R-:W-:Y:S01]  /*11780*/  SEL R12, R11.reuse, R12, !P4 ;  /* 0x0000000c0b0c7207 */ /* 0x040fe20006000000 */
[----:B------:R-:W-:Y:S01]  /*11790*/  STL [R1+0x328], R3 ;  /* 0x0003280301007387 */ /* 0x000fe20000100800 */
[----:B------:R-:W-:Y:S01]  /*117a0*/  SEL R14, R11, R14, !P4 ;  /* 0x0000000e0b0e7207 */ /* 0x000fe20006000000 */
[----:B------:R-:W-:-:S02]  /*117b0*/  IMAD R48, R48, UR47, RZ ;  /* 0x0000002f30307c24 */ /* 0x000fc4000f8e02ff */
[----:B------:R-:W-:Y:S01]  /*117c0*/  IMAD R62, R62, UR49, RZ ;  /* 0x000000313e3e7c24 */ /* 0x000fe2000f8e02ff */
[----:B--2---:R-:W-:Y:S01]  /*117d0*/  LEA.HI.X.SX32 R0, R39, R6, 0x1, P6 ;  /* 0x0000000627007211 */ /* 0x004fe200030f0eff */
[----:B------:R-:W-:Y:S01]  /*117e0*/  IMAD R52, R52, UR51, RZ ;  /* 0x0000003334347c24 */ /* 0x000fe2000f8e02ff */
[----:B------:R-:W-:Y:S01]  /*117f0*/  IADD3 R4, P6, PT, R45, R7, RZ ;  /* 0x000000072d047210 */ /* 0x000fe20007fde0ff */
[----:B------:R-:W-:Y:S02]  /*11800*/  IMAD R54, R54, UR53, RZ ;  /* 0x0000003536367c24 */ /* 0x000fe4000f8e02ff */
[----:B------:R-:W-:Y:S01]  /*11810*/  IMAD R56, R56, UR55, RZ ;  /* 0x0000003738387c24 */ /* 0x000fe2000f8e02ff */
[----:B------:R2:W-:Y:S01]  /*11820*/  STL [R1+0x2c4], R0 ;  /* 0x0002c40001007387 */ /* 0x0005e20000100800 */
[----:B------:R-:W-:Y:S02]  /*11830*/  IMAD R58, R58, UR57, RZ ;  /* 0x000000393a3a7c24 */ /* 0x000fe4000f8e02ff */
[----:B------:R-:W-:Y:S01]  /*11840*/  IMAD R60, R60, UR59, RZ ;  /* 0x0000003b3c3c7c24 */ /* 0x000fe2000f8e02ff */
[----:B------:R3:W-:Y:S01]  /*11850*/  STL [R1+0x368], R4 ;  /* 0x0003680401007387 */ /* 0x0007e20000100800 */
[----:B------:R-:W-:-:S02]  /*11860*/  IMAD R50, R50, UR61, RZ ;  /* 0x0000003d32327c24 */ /* 0x000fc4000f8e02ff */
[----:B------:R-:W-:Y:S02]  /*11870*/  IMAD R41, R41, UR62, RZ ;  /* 0x0000003e29297c24 */ /* 0x000fe4000f8e02ff */
[----:B------:R-:W-:Y:S01]  /*11880*/  IMAD R40, R40, UR63, RZ ;  /* 0x0000003f28287c24 */ /* 0x000fe2000f8e02ff */
[-C--:B--2---:R-:W-:Y:S01]  /*11890*/  LEA.HI.X.SX32 R0, R43, R6.reuse, 0x1, P5 ;  /* 0x000000062b007211 */ /* 0x084fe200028f0eff */
[----:B------:R-:W-:Y:S02]  /*118a0*/  IMAD R38, R38, UR64, RZ ;  /* 0x0000004026267c24 */ /* 0x000fe4000f8e02ff */
[----:B------:R-:W-:Y:S01]  /*118b0*/  IMAD R92, R92, UR11, RZ ;  /* 0x0000000b5c5c7c24 */ /* 0x000fe2000f8e02ff */
[----:B---3--:R-:W-:Y:S01]  /*118c0*/  IADD3 R4, P5, PT, R47, R7, RZ ;  /* 0x000000072f047210 */ /* 0x008fe20007fbe0ff */
[----:B------:R2:W-:Y:S01]  /*118d0*/  STL [R1+0x324], R0 ;  /* 0x0003240001007387 */ /* 0x0005e20000100800 */
[----:B------:R-:W-:Y:S02]  /*118e0*/  IMAD R51, R82, UR21, RZ ;  /* 0x0000001552337c24 */ /* 0x000fe4000f8e02ff */
[----:B------:R-:W-:Y:S01]  /*118f0*/  IMAD R57, R86, UR12, RZ ;  /* 0x0000000c56397c24 */ /* 0x000fe2000f8e02ff */
[----:B------:R-:W-:Y:S01]  /*11900*/  STL [R1+0x3a8], R4 ;  /* 0x0003a80401007387 */ /* 0x000fe20000100800 */
[----:B------:R-:W-:Y:S01]  /*11910*/  IMAD R12, R12, UR65, RZ ;  /* 0x000000410c0c7c24 */ /* 0x000fe2000f8e02ff */
[----:B------:R-:W-:Y:S01]  /*11920*/  PRMT R2, RZ, 0x7610, R2 ;  /* 0x00007610ff027816 */ /* 0x000fe20000000002 */
[----:B------:R-:W-:Y:S01]  /*11930*/  IMAD R14, R14, UR66, RZ ;  /* 0x000000420e0e7c24 */ /* 0x000fe2000f8e02ff */
[----:B------:R-:W3:Y:S01]  /*11940*/  LDCU UR12, c[0x0][0x3b0] ;  /* 0x00007600ff0c77ac */ /* 0x000ee20008000800 */
[----:B--2---:R-:W-:-:S02]  /*11950*/  LEA.HI.X.SX32 R0, R45, R6, 0x1, P6 ;  /* 0x000000062d007211 */ /* 0x004fc400030f0eff */
[-C--:B------:R-:W-:Y:S01]  /*11960*/  IADD3 R9, P6, PT, R49, R7.reuse, RZ ;  /* 0x0000000731097210 */ /* 0x080fe20007fde0ff */
[----:B------:R-:W-:Y:S01]  /*11970*/  IMAD R37, R79, UR36, RZ ;  /* 0x000000244f257c24 */ /* 0x000fe2000f8e02ff */
[----:B------:R-:W2:Y:S01]  /*11980*/  LDCU UR13, c[0x0][0x3b0] ;  /* 0x00007600ff0d77ac */ /* 0x000ea20008000800 */
[----:B------:R4:W-:Y:S01]  /*11990*/  STL [R1+0x364], R0 ;  /* 0x0003640001007387 */ /* 0x0009e20000100800 */
[----:B------:R-:W0:Y:S03]  /*119a0*/  LDCU UR15, c[0x0][0x3b0] ;  /* 0x00007600ff0f77ac */ /* 0x000e260008000800 */
[----:B------:R1:W-:Y:S01]  /*119b0*/  STL [R1+0x3e8], R9 ;  /* 0x0003e80901007387 */ /* 0x0003e20000100800 */
[----:B----4-:R-:W-:Y:S02]  /*119c0*/  LEA.HI.X.SX32 R0, R47, R6, 0x1, P5 ;  /* 0x000000062f007211 */ /* 0x010fe400028f0eff */
[----:B------:R-:W-:-:S03]  /*119d0*/  IADD3 R85, P5, PT, R51, R7, RZ ;  /* 0x0000000733557210 */ /* 0x000fc60007fbe0ff */
[----:B------:R4:W-:Y:S01]  /*119e0*/  STL [R1+0x3a4], R0 ;  /* 0x0003a40001007387 */ /* 0x0009e20000100800 */
[----:B-1----:R-:W-:-:S03]  /*119f0*/  LEA.HI.X.SX32 R9, R51, R6, 0x1, P5 ;  /* 0x0000000633097211 */ /* 0x002fc600028f0eff */
[----:B------:R-:W-:Y:S01]  /*11a00*/  STL [R1+0x428], R85 ;  /* 0x0004285501007387 */ /* 0x000fe20000100800 */
[----:B----4-:R-:W-:Y:S02]  /*11a10*/  LEA.HI.X.SX32 R0, R49, R6, 0x1, P6 ;  /* 0x0000000631007211 */ /* 0x010fe400030f0eff */
[----:B------:R-:W-:-:S03]  /*11a20*/  IADD3 R35, P6, PT, R53, R7, RZ ;  /* 0x0000000735237210 */ /* 0x000fc60007fde0ff */
[----:B------:R1:W-:Y:S01]  /*11a30*/  STL [R1+0x3e4], R0 ;  /* 0x0003e40001007387 */ /* 0x0003e20000100800 */
[----:B------:R-:W-:-:S03]  /*11a40*/  LEA.HI.X.SX32 R93, R53, R6, 0x1, P6 ;  /* 0x00000006355d7211 */ /* 0x000fc600030f0eff */
[----:B------:R-:W-:Y:S01]  /*11a50*/  STL [R1+0x424], R9 ;  /* 0x0004240901007387 */ /* 0x000fe20000100800 */
[----:B-1----:R-:W-:-:S03]  /*11a60*/  IADD3 R0, P5, PT, R69, R7, RZ ;  /* 0x0000000745007210 */ /* 0x002fc60007fbe0ff */
[----:B------:R-:W-:Y:S04]  /*11a70*/  STL [R1+0x468], R35 ;  /* 0x0004682301007387 */ /* 0x000fe80000100800 */
[----:B------:R1:W-:Y:S01]  /*11a80*/  STL [R1+0x4a8], R0 ;  /* 0x0004a80001007387 */ /* 0x0003e20000100800 */
[----:B------:R-:W-:-:S03]  /*11a90*/  IADD3 R91, P6, PT, R71, R7, RZ ;  /* 0x00000007475b7210 */ /* 0x000fc60007fde0ff */
[----:B------:R-:W-:Y:S01]  /*11aa0*/  STL [R1+0x159c], R86 ;  /* 0x00159c5601007387 */ /* 0x000fe20000100800 */
[----:B-1----:R-:W-:-:S03]  /*11ab0*/  LEA.HI.X.SX32 R0, R69, R6, 0x1, P5 ;  /* 0x0000000645007211 */ /* 0x002fc600028f0eff */
[----:B------:R-:W-:Y:S04]  /*11ac0*/  STL [R1+0x1570], R69 ;  /* 0x0015704501007387 */ /* 0x000fe80000100800 */
[----:B------:R-:W-:Y:S04]  /*11ad0*/  STL [R1+0x464], R93 ;  /* 0x0004645d01007387 */ /* 0x000fe80000100800 */
[----:B------:R1:W-:Y:S04]  /*11ae0*/  STL [R1+0x4a4], R0 ;  /* 0x0004a40001007387 */ /* 0x0003e80000100800 */
[----:B------:R-:W-:Y:S01]  /*11af0*/  STL [R1+0x4e8], R91 ;  /* 0x0004e85b01007387 */ /* 0x000fe20000100800 */
[----:B-1----:R-:W-:-:S05]  /*11b00*/  IADD3 R0, P5, PT, R73, R7, RZ ;  /* 0x0000000749007210 */ /* 0x002fca0007fbe0ff */
[----:B------:R1:W-:Y:S04]  /*11b10*/  STL [R1+0x528], R0 ;  /* 0x0005280001007387 */ /* 0x0003e80000100800 */
[----:B------:R4:W-:Y:S01]  /*11b20*/  STL [R1+0x1610], R87 ;  /* 0x0016105701007387 */ /* 0x0009e20000100800 */
[----:B-1----:R-:W-:-:S03]  /*11b30*/  LEA.HI.X.SX32 R0, R71, R6, 0x1, P6 ;  /* 0x0000000647007211 */ /* 0x002fc600030f0eff */
[----:B------:R-:W-:Y:S04]  /*11b40*/  STL [R1+0x1574], R71 ;  /* 0x0015744701007387 */ /* 0x000fe80000100800 */
[----:B------:R1:W-:Y:S01]  /*11b50*/  STL [R1+0x4e4], R0 ;  /* 0x0004e40001007387 */ /* 0x0003e20000100800 */
[----:B----4-:R-:W-:-:S03]  /*11b60*/  IADD3 R87, P6, PT, R75, R7, RZ ;  /* 0x000000074b577210 */ /* 0x010fc60007fde0ff */
[----:B------:R-:W-:Y:S01]  /*11b70*/  STL [R1+0x1578], R73 ;  /* 0x0015784901007387 */ /* 0x000fe20000100800 */
[----:B-1----:R-:W-:Y:S02]  /*11b80*/  LEA.HI.X.SX32 R0, R73, R6, 0x1, P5 ;  /* 0x0000000649007211 */ /* 0x002fe400028f0eff */
[----:B------:R-:W-:-:S03]  /*11b90*/  IADD3 R84, P5, PT, R76, R7, RZ ;  /* 0x000000074c547210 */ /* 0x000fc60007fbe0ff */
[----:B------:R1:W-:Y:S01]  /*11ba0*/  STL [R1+0x524], R0 ;  /* 0x0005240001007387 */ /* 0x0003e20000100800 */
[----:B------:R-:W-:-:S03]  /*11bb0*/  LEA.HI.X.SX32 R9, R76, R6, 0x1, P5 ;  /* 0x000000064c097211 */ /* 0x000fc600028f0eff */
[----:B------:R-:W-:Y:S01]  /*11bc0*/  STL [R1+0x568], R87 ;  /* 0x0005685701007387 */ /* 0x000fe20000100800 */
[----:B-1----:R-:W-:-:S03]  /*11bd0*/  LEA.HI.X.SX32 R0, R75, R6, 0x1, P6 ;  /* 0x000000064b007211 */ /* 0x002fc600030f0eff */
[----:B------:R-:W-:Y:S01]  /*11be0*/  STL [R1+0x157c], R75 ;  /* 0x00157c4b01007387 */ /* 0x000fe20000100800 */
[----:B------:R-:W-:-:S03]  /*11bf0*/  IADD3 R82, P6, PT, R78, R7, RZ ;  /* 0x000000074e527210 */ /* 0x000fc60007fde0ff */
[----:B------:R-:W-:Y:S04]  /*11c00*/  STL [R1+0x5a8], R84 ;  /* 0x0005a85401007387 */ /* 0x000fe80000100800 */
[----:B------:R1:W-:Y:S04]  /*11c10*/  STL [R1+0x564], R0 ;  /* 0x0005640001007387 */ /* 0x0003e80000100800 */
[----:B------:R-:W-:Y:S01]  /*11c20*/  STL [R1+0x1600], R76 ;  /* 0x0016004c01007387 */ /* 0x000fe20000100800 */
[----:B-1----:R-:W-:-:S03]  /*11c30*/  IADD3 R0, P5, PT, R66, R7, RZ ;  /* 0x0000000742007210 */ /* 0x002fc60007fbe0ff */
[----:B------:R1:W-:Y:S04]  /*11c40*/  STL [R1+0x5a4], R9 ;  /* 0x0005a40901007387 */ /* 0x0003e80000100800 */
[----:B------:R-:W-:Y:S04]  /*11c50*/  STL [R1+0x5e8], R82 ;  /* 0x0005e85201007387 */ /* 0x000fe80000100800 */
[----:B------:R4:W-:Y:S01]  /*11c60*/  STL [R1+0x628], R0 ;  /* 0x0006280001007387 */ /* 0x0009e20000100800 */
[----:B-1----:R-:W-:-:S03]  /*11c70*/  LEA.HI.X.SX32 R9, R78, R6, 0x1, P6 ;  /* 0x000000064e097211 */ /* 0x002fc600030f0eff */
[----:B------:R-:W-:Y:S04]  /*11c80*/  STL [R1+0x1594], R83 ;  /* 0x0015945301007387 */ /* 0x000fe80000100800 */
[----:B------:R1:W-:Y:S01]  /*11c90*/  STL [R1+0x1604], R78 ;  /* 0x0016044e01007387 */ /* 0x0003e20000100800 */
[----:B----4-:R-:W-:-:S03]  /*11ca0*/  IADD3 R0, P6, PT, R64, R7, RZ ;  /* 0x0000000740007210 */ /* 0x010fc60007fde0ff */
[----:B------:R4:W-:Y:S04]  /*11cb0*/  STL [R1+0x5e4], R9 ;  /* 0x0005e40901007387 */ /* 0x0009e80000100800 */
[----:B------:R-:W-:Y:S01]  /*11cc0*/  STL [R1+0x15f8], R66 ;  /* 0x0015f84201007387 */ /* 0x000fe20000100800 */
[-C--:B-1----:R-:W-:Y:S02]  /*11cd0*/  LEA.HI.X.SX32 R78, R66, R6.reuse, 0x1, P5 ;  /* 0x00000006424e7211 */ /* 0x082fe400028f0eff */
[C---:B------:R-:W-:Y:S01]  /*11ce0*/  IADD3 R76, P5, PT, R42.reuse, R7, RZ ;  /* 0x000000072a4c7210 */ /* 0x040fe20007fbe0ff */
[----:B------:R1:W-:Y:S04]  /*11cf0*/  STL [R1+0x668], R0 ;  /* 0x0006680001007387 */ /* 0x0003e80000100800 */
[----:B------:R-:W-:Y:S01]  /*11d00*/  STL [R1+0x624], R78 ;  /* 0x0006244e01007387 */ /* 0x000fe20000100800 */
[----:B----4-:R-:W-:-:S03]  /*11d10*/  LEA.HI.X.SX32 R9, R42, R6, 0x1, P5 ;  /* 0x000000062a097211 */ /* 0x010fc600028f0eff */
[----:B------:R-:W-:Y:S01]  /*11d20*/  STL [R1+0x158c], R81 ;  /* 0x00158c5101007387 */ /* 0x000fe20000100800 */
[----:B-1----:R-:W-:-:S03]  /*11d30*/  LEA.HI.X.SX32 R0, R64, R6, 0x1, P6 ;  /* 0x0000000640007211 */ /* 0x002fc600030f0eff */
[----:B------:R-:W-:Y:S01]  /*11d40*/  STL [R1+0x6a8], R76 ;  /* 0x0006a84c01007387 */ /* 0x000fe20000100800 */
[----:B------:R-:W-:-:S03]  /*11d50*/  IADD3 R11, P6, PT, R44, R7, RZ ;  /* 0x000000072c0b7210 */ /* 0x000fc60007fde0ff */
[----:B------:R-:W-:Y:S04]  /*11d60*/  STL [R1+0x15f4], R64 ;  /* 0x0015f44001007387 */ /* 0x000fe80000100800 */
[----:B------:R1:W-:Y:S04]  /*11d70*/  STL [R1+0x664], R0 ;  /* 0x0006640001007387 */ /* 0x0003e80000100800 */
[----:B------:R4:W-:Y:S01]  /*11d80*/  STL [R1+0x6e8], R11 ;  /* 0x0006e80b01007387 */ /* 0x0009e20000100800 */
[----:B-1----:R-:W-:-:S03]  /*11d90*/  IADD3 R0, P5, PT, R46, R7, RZ ;  /* 0x000000072e007210 */ /* 0x002fc60007fbe0ff */
[----:B------:R1:W-:Y:S01]  /*11da0*/  STL [R1+0x6a4], R9 ;  /* 0x0006a40901007387 */ /* 0x0003e20000100800 */
[----:B----4-:R-:W-:-:S03]  /*11db0*/  LEA.HI.X.SX32 R11, R44, R6, 0x1, P6 ;  /* 0x000000062c0b7211 */ /* 0x010fc600030f0eff */
[----:B------:R-:W-:Y:S04]  /*11dc0*/  STL [R1+0x15fc], R68 ;  /* 0x0015fc4401007387 */ /* 0x000fe80000100800 */
[----:B------:R4:W-:Y:S01]  /*11dd0*/  STL [R1+0x728], R0 ;  /* 0x0007280001007387 */ /* 0x0009e20000100800 */
[----:B-1----:R-:W-:-:S03]  /*11de0*/  IADD3 R9, P6, PT, R48, R7, RZ ;  /* 0x0000000730097210 */ /* 0x002fc60007fde0ff */
[----:B------:R-:W-:Y:S01]  /*11df0*/  STL [R1+0x6e4], R11 ;  /* 0x0006e40b01007387 */ /* 0x000fe20000100800 */
[----:B----4-:R-:W-:-:S03]  /*11e00*/  LEA.HI.X.SX32 R0, R46, R6, 0x1, P5 ;  /* 0x000000062e007211 */ /* 0x010fc600028f0eff */
[----:B------:R-:W-:Y:S01]  /*11e10*/  STL [R1+0x768], R9 ;  /* 0x0007680901007387 */ /* 0x000fe20000100800 */
[----:B------:R-:W-:-:S03]  /*11e20*/  IADD3 R66, P5, PT, R62, R7, RZ ;  /* 0x000000073e427210 */ /* 0x000fc60007fbe0ff */
[----:B------:R1:W-:Y:S01]  /*11e30*/  STL [R1+0x724], R0 ;  /* 0x0007240001007387 */ /* 0x0003e20000100800 */
[----:B------:R-:W-:Y:S01]  /*11e40*/  IMAD R47, R68, UR24, RZ ;  /* 0x00000018442f7c24 */ /* 0x000fe2000f8e02ff */
[-C--:B------:R-:W-:Y:S02]  /*11e50*/  LEA.HI.X.SX32 R68, R62, R6.reuse, 0x1, P5 ;  /* 0x000000063e447211 */ /* 0x080fe400028f0eff */
[----:B------:R-:W-:Y:S01]  /*11e60*/  STL [R1+0x7a8], R66 ;  /* 0x0007a84201007387 */ /* 0x000fe20000100800 */
[----:B-1----:R-:W-:Y:S02]  /*11e70*/  LEA.HI.X.SX32 R0, R48, R6, 0x1, P6 ;  /* 0x0000000630007211 */ /* 0x002fe400030f0eff */
[----:B------:R-:W-:-:S03]  /*11e80*/  IADD3 R64, P6, PT, R52, R7, RZ ;  /* 0x0000000734407210 */ /* 0x000fc60007fde0ff */
[----:B------:R1:W-:Y:S01]  /*11e90*/  STL [R1+0x764], R0 ;  /* 0x0007640001007387 */ /* 0x0003e20000100800 */
[----:B------:R-:W-:-:S03]  /*11ea0*/  LEA.HI.X.SX32 R9, R52, R6, 0x1, P6 ;  /* 0x0000000634097211 */ /* 0x000fc600030f0eff */
[----:B------:R4:W-:Y:S01]  /*11eb0*/  STL [R1+0x15f0], R62 ;  /* 0x0015f03e01007387 */ /* 0x0009e20000100800 */
[----:B-1----:R-:W-:-:S03]  /*11ec0*/  IADD3 R0, P5, PT, R54, R7, RZ ;  /* 0x0000000736007210 */ /* 0x002fc60007fbe0ff */
[----:B------:R-:W-:Y:S04]  /*11ed0*/  STL [R1+0x7e8], R64 ;  /* 0x0007e84001007387 */ /* 0x000fe80000100800 */
[----:B------:R-:W-:Y:S04]  /*11ee0*/  STL [R1+0x7a4], R68 ;  /* 0x0007a44401007387 */ /* 0x000fe80000100800 */
[----:B------:R1:W-:Y:S01]  /*11ef0*/  STL [R1+0x828], R0 ;  /* 0x0008280001007387 */ /* 0x0003e20000100800 */
[----:B----4-:R-:W-:-:S03]  /*11f00*/  LEA.HI.X.SX32 R62, R54, R6, 0x1, P5 ;  /* 0x00000006363e7211 */ /* 0x010fc600028f0eff */
[----:B------:R-:W-:Y:S01]  /*11f10*/  STL [R1+0x1580], R52 ;  /* 0x0015803401007387 */ /* 0x000fe20000100800 */
[----:B-1----:R-:W-:-:S03]  /*11f20*/  IADD3 R0, P6, PT, R56, R7, RZ ;  /* 0x0000000738007210 */ /* 0x002fc60007fde0ff */
[----:B------:R1:W-:Y:S04]  /*11f30*/  STL [R1+0x7e4], R9 ;  /* 0x0007e40901007387 */ /* 0x0003e80000100800 */
[----:B------:R-:W-:Y:S04]  /*11f40*/  STL [R1+0x1584], R54 ;  /* 0x0015843601007387 */ /* 0x000fe80000100800 */
[----:B------:R4:W-:Y:S01]  /*11f50*/  STL [R1+0x868], R0 ;  /* 0x0008680001007387 */ /* 0x0009e20000100800 */
[----:B-1----:R-:W-:-:S03]  /*11f60*/  LEA.HI.X.SX32 R9, R56, R6, 0x1, P6 ;  /* 0x0000000638097211 */ /* 0x002fc600030f0eff */
[----:B------:R-:W-:Y:S01]  /*11f70*/  STL [R1+0x824], R62 ;  /* 0x0008243e01007387 */ /* 0x000fe20000100800 */
[----:B----4-:R-:W-:-:S05]  /*11f80*/  IADD3 R0, P5, PT, R58, R7, RZ ;  /* 0x000000073a007210 */ /* 0x010fca0007fbe0ff */
[----:B------:R1:W-:Y:S04]  /*11f90*/  STL [R1+0x8a8], R0 ;  /* 0x0008a80001007387 */ /* 0x0003e80000100800 */
[----:B------:R-:W-:Y:S01]  /*11fa0*/  STL [R1+0x15e8], R56 ;  /* 0x0015e83801007387 */ /* 0x000fe20000100800 */
[----:B-1----:R-:W-:-:S03]  /*11fb0*/  IADD3 R0, P6, PT, R60, R7, RZ ;  /* 0x000000073c007210 */ /* 0x002fc60007fde0ff */
[----:B------:R1:W-:Y:S04]  /*11fc0*/  STL [R1+0x864], R9 ;  /* 0x0008640901007387 */ /* 0x0003e80000100800 */
[----:B------:R4:W-:Y:S04]  /*11fd0*/  STL [R1+0x15ec], R58 ;  /* 0x0015ec3a01007387 */ /* 0x0009e80000100800 */
[----:B------:R0:W-:Y:S01]  /*11fe0*/  STL [R1+0x8e8], R0 ;  /* 0x0008e80001007387 */ /* 0x0001e20000100800 */
[-C--:B-1----:R-:W-:Y:S02]  /*11ff0*/  LEA.HI.X.SX32 R9, R58, R6.reuse, 0x1, P5 ;  /* 0x000000063a097211 */ /* 0x082fe400028f0eff */
[----:B----4-:R-:W-:-:S03]  /*12000*/  LEA.HI.X.SX32 R58, R60, R6, 0x1, P6 ;  /* 0x000000063c3a7211 */ /* 0x010fc600030f0eff */
[----:B------:R1:W-:Y:S01]  /*12010*/  STL [R1+0x8a4], R9 ;  /* 0x0008a40901007387 */ /* 0x0003e20000100800 */
[----:B0-----:R-:W-:-:S05]  /*12020*/  IADD3 R0, P5, PT, R50, R7, RZ ;  /* 0x0000000732007210 */ /* 0x001fca0007fbe0ff */
[----:B------:R0:W-:Y:S01]  /*12030*/  STL [R1+0x928], R0 ;  /* 0x0009280001007387 */ /* 0x0001e20000100800 */
[----:B-1----:R-:W-:-:S03]  /*12040*/  IADD3 R9, P6, PT, R41, R7, RZ ;  /* 0x0000000729097210 */ /* 0x002fc60007fde0ff */
[----:B------:R-:W-:Y:S01]  /*12050*/  STL [R1+0x1588], R50 ;  /* 0x0015883201007387 */ /* 0x000fe20000100800 */
[----:B0-----:R-:W-:-:S03]  /*12060*/  LEA.HI.X.SX32 R0, R50, R6, 0x1, P5 ;  /* 0x0000000632007211 */ /* 0x001fc600028f0eff */
[----:B------:R-:W-:Y:S01]  /*12070*/  STL [R1+0x968], R9 ;  /* 0x0009680901007387 */ /* 0x000fe20000100800 */
[----:B------:R-:W-:-:S03]  /*12080*/  IADD3 R32, P5, PT, R40, R7, RZ ;  /* 0x0000000728207210 */ /* 0x000fc60007fbe0ff */
[----:B------:R-:W-:Y:S04]  /*12090*/  STL [R1+0x8e4], R58 ;  /* 0x0008e43a01007387 */ /* 0x000fe80000100800 */
[----:B------:R0:W-:Y:S01]  /*120a0*/  STL [R1+0x924], R0 ;  /* 0x0009240001007387 */ /* 0x0001e20000100800 */
[----:B------:R-:W-:-:S03]  /*120b0*/  LEA.HI.X.SX32 R56, R40, R6, 0x1, P5 ;  /* 0x0000000628387211 */ /* 0x000fc600028f0eff */
[----:B------:R-:W-:Y:S01]  /*120c0*/  STL [R1+0x1590], R77 ;  /* 0x0015904d01007387 */ /* 0x000fe20000100800 */
[-C--:B------:R-:W-:Y:S02]  /*120d0*/  IADD3 R23, P5, PT, R12, R7.reuse, RZ ;  /* 0x000000070c177210 */ /* 0x080fe40007fbe0ff */
[-C--:B0-----:R-:W-:Y:S02]  /*120e0*/  LEA.HI.X.SX32 R0, R41, R6.reuse, 0x1, P6 ;  /* 0x0000000629007211 */ /* 0x081fe400030f0eff */
[C---:B------:R-:W-:Y:S01]  /*120f0*/  IADD3 R30, P6, PT, R38.reuse, R7, RZ ;  /* 0x00000007261e7210 */ /* 0x040fe20007fde0ff */
[----:B------:R-:W-:Y:S04]  /*12100*/  STL [R1+0x9a8], R32 ;  /* 0x0009a82001007387 */ /* 0x000fe80000100800 */
[----:B------:R0:W-:Y:S04]  /*12110*/  STL [R1+0x964], R0 ;  /* 0x0009640001007387 */ /* 0x0001e80000100800 */
[----:B------:R-:W-:Y:S04]  /*12120*/  STL [R1+0x9e8], R30 ;  /* 0x0009e81e01007387 */ /* 0x000fe80000100800 */
[----:B------:R-:W-:Y:S01]  /*12130*/  STL [R1+0x9a4], R56 ;  /* 0x0009a43801007387 */ /* 0x000fe20000100800 */
[----:B0-----:R-:W-:-:S03]  /*12140*/  LEA.HI.X.SX32 R0, R38, R6, 0x1, P6 ;  /* 0x0000000626007211 */ /* 0x001fc600030f0eff */
[----:B------:R-:W-:Y:S04]  /*12150*/  STL [R1+0x1598], R79 ;  /* 0x0015984f01007387 */ /* 0x000fe80000100800 */
[----:B------:R-:W-:Y:S01]  /*12160*/  STL [R1+0xa20], R23 ;  /* 0x000a201701007387 */ /* 0x000fe20000100800 */
[----:B------:R-:W-:-:S03]  /*12170*/  IADD3 R22, P6, PT, R14, R7, RZ ;  /* 0x000000070e167210 */ /* 0x000fc60007fde0ff */
[----:B------:R0:W-:Y:S02]  /*12180*/  STL [R1+0x9e4], R0 ;  /* 0x0009e40001007387 */ /* 0x0001e40000100800 */
[----:B0-----:R-:W-:Y:S02]  /*12190*/  LEA.HI.X.SX32 R0, R12, R6, 0x1, P5 ;  /* 0x000000060c007211 */ /* 0x001fe400028f0eff */
[----:B------:R-:W-:-:S03]  /*121a0*/  IADD3 R24, P5, PT, R59, R7, RZ ;  /* 0x000000073b187210 */ /* 0x000fc60007fbe0ff */
[----:B------:R0:W-:Y:S04]  /*121b0*/  STL [R1+0xa1c], R0 ;  /* 0x000a1c0001007387 */ /* 0x0001e80000100800 */
[----:B------:R-:W-:Y:S01]  /*121c0*/  STL [R1+0xa58], R22 ;  /* 0x000a581601007387 */ /* 0x000fe20000100800 */
[----:B0-----:R-:W-:-:S03]  /*121d0*/  LEA.HI.X.SX32 R0, R14, R6, 0x1, P6 ;  /* 0x000000060e007211 */ /* 0x001fc600030f0eff */
[----:B------:R-:W-:Y:S01]  /*121e0*/  STL [R1+0x15a0], R65 ;  /* 0x0015a04101007387 */ /* 0x000fe20000100800 */
[----:B------:R-:W-:-:S03]  /*121f0*/  IADD3 R27, P6, PT, R92, R7, RZ ;  /* 0x000000075c1b7210 */ /* 0x000fc60007fde0ff */
[----:B------:R-:W-:Y:S04]  /*12200*/  STL [R1+0x290], R24 ;  /* 0x0002901801007387 */ /* 0x000fe80000100800 */
[----:B------:R0:W-:Y:S01]  /*12210*/  STL [R1+0xa54], R0 ;  /* 0x000a540001007387 */ /* 0x0001e20000100800 */
[----:B------:R-:W-:Y:S01]  /*12220*/  IMAD R53, R89, UR16, RZ ;  /* 0x0000001059357c24 */ /* 0x000fe2000f8e02ff */
[-C--:B------:R-:W-:Y:S02]  /*12230*/  LEA.HI.X.SX32 R25, R92, R6.reuse, 0x1, P6 ;  /* 0x000000065c197211 */ /* 0x080fe400030f0eff */
[----:B0-----:R-:W-:Y:S02]  /*12240*/  LEA.HI.X.SX32 R0, R59, R6, 0x1, P5 ;  /* 0x000000063b007211 */ /* 0x001fe400028f0eff */
[----:B------:R-:W-:-:S03]  /*12250*/  IADD3 R26, P5, PT, R57, R7, RZ ;  /* 0x00000007391a7210 */ /* 0x000fc60007fbe0ff */
[----:B------:R0:W-:Y:S01]  /*12260*/  STL [R1+0x28c], R0 ;  /* 0x00028c0001007387 */ /* 0x0001e20000100800 */
[----:B------:R-:W-:Y:S02]  /*12270*/  LEA.HI.X.SX32 R9, R57, R6, 0x1, P5 ;  /* 0x0000000639097211 */ /* 0x000fe400028f0eff */
[-C--:B------:R-:W-:Y:S01]  /*12280*/  IADD3 R36, P6, PT, R55, R7.reuse, RZ ;  /* 0x0000000737247210 */ /* 0x080fe20007fde0ff */
[----:B------:R-:W-:Y:S04]  /*12290*/  STL [R1+0x2d0], R27 ;  /* 0x0002d01b01007387 */ /* 0x000fe80000100800 */
[----:B------:R-:W-:Y:S01]  /*122a0*/  STL [R1+0x15a8], R63 ;  /* 0x0015a83f01007387 */ /* 0x000fe20000100800 */
[----:B0-----:R-:W-:-:S03]  /*122b0*/  IADD3 R0, P5, PT, R53, R7, RZ ;  /* 0x0000000735007210 */ /* 0x001fc60007fbe0ff */
[----:B------:R-:W-:Y:S04]  /*122c0*/  STL [R1+0x330], R26 ;  /* 0x0003301a01007387 */ /* 0x000fe80000100800 */
[----:B------:R-:W-:Y:S04]  /*122d0*/  STL [R1+0x15b4], R92 ;  /* 0x0015b45c01007387 */ /* 0x000fe80000100800 */
[----:B------:R-:W-:Y:S04]  /*122e0*/  STL [R1+0x2cc], R25 ;  /* 0x0002cc1901007387 */ /* 0x000fe80000100800 */
[----:B------:R-:W-:Y:S04]  /*122f0*/  STL [R1+0x32c], R9 ;  /* 0x00032c0901007387 */ /* 0x000fe80000100800 */
[----:B------:R-:W-:Y:S04]  /*12300*/  STL [R1+0x370], R36 ;  /* 0x0003702401007387 */ /* 0x000fe80000100800 */
[----:B------:R0:W-:Y:S01]  /*12310*/  STL [R1+0x3b0], R0 ;  /* 0x0003b00001007387 */ /* 0x0001e20000100800 */
[----:B------:R-:W-:-:S03]  /*12320*/  IMAD R51, R83, UR20, RZ ;  /* 0x0000001453337c24 */ /* 0x000fc6000f8e02ff */
[----:B------:R-:W-:Y:S01]  /*12330*/  STL [R1+0x15b0], R55 ;  /* 0x0015b03701007387 */ /* 0x000fe20000100800 */
[----:B0-----:R-:W-:Y:S01]  /*12340*/  LEA.HI.X.SX32 R0, R55, R6, 0x1, P6 ;  /* 0x0000000637007211 */ /* 0x001fe200030f0eff */
[----:B------:R-:W-:Y:S02]  /*12350*/  IMAD R49, R81, UR22, RZ ;  /* 0x0000001651317c24 */ /* 0x000fe4000f8e02ff */
[----:B------:R-:W-:Y:S02]  /*12360*/  IMAD R48, R28, UR42, RZ ;  /* 0x0000002a1c307c24 */ /* 0x000fe4000f8e02ff */
[----:B------:R0:W-:Y:S01]  /*12370*/  STL [R1+0x36c], R0 ;  /* 0x00036c0001007387 */ /* 0x0001e20000100800 */
[----:B------:R-:W-:-:S03]  /*12380*/  IADD3 R28, P6, PT, R51, R7, RZ ;  /* 0x00000007331c7210 */ /* 0x000fc60007fde0ff */
[----:B------:R-:W-:Y:S01]  /*12390*/  STL [R1+0x15b8], R53 ;  /* 0x0015b83501007387 */ /* 0x000fe20000100800 */
[----:B0-----:R-:W-:Y:S02]  /*123a0*/  LEA.HI.X.SX32 R0, R53, R6, 0x1, P5 ;  /* 0x0000000635007211 */ /* 0x001fe400028f0eff */
[----:B------:R-:W-:-:S03]  /*123b0*/  IADD3 R29, P5, PT, R49, R7, RZ ;  /* 0x00000007311d7210 */ /* 0x000fc60007fbe0ff */
[----:B------:R0:W-:Y:S01]  /*123c0*/  STL [R1+0x3ac], R0 ;  /* 0x0003ac0001007387 */ /* 0x0001e20000100800 */
[----:B------:R-:W-:-:S03]  /*123d0*/  IMAD R46, R34, UR44, RZ ;  /* 0x0000002c222e7c24 */ /* 0x000fc6000f8e02ff */
[----:B------:R-:W-:Y:S04]  /*123e0*/  STL [R1+0x3f0], R28 ;  /* 0x0003f01c01007387 */ /* 0x000fe80000100800 */
[----:B------:R-:W4:Y:S01]  /*123f0*/  LDL.LU R34, [R1+0x1644] ;  /* 0x0016440001227983 */ /* 0x000f220000300800 */
[----:B0-----:R-:W-:-:S03]  /*12400*/  LEA.HI.X.SX32 R0, R51, R6, 0x1, P6 ;  /* 0x0000000633007211 */ /* 0x001fc600030f0eff */
[----:B------:R-:W-:Y:S04]  /*12410*/  STL [R1+0x430], R29 ;  /* 0x0004301d01007387 */ /* 0x000fe80000100800 */
[----:B------:R0:W-:Y:S01]  /*12420*/  STL [R1+0x3ec], R0 ;  /* 0x0003ec0001007387 */ /* 0x0001e20000100800 */
[----:B------:R-:W-:Y:S01]  /*12430*/  IMAD R41, R8, UR46, RZ ;  /* 0x0000002e08297c24 */ /* 0x000fe2000f8e02ff */
[----:B0-----:R-:W-:-:S05]  /*12440*/  LEA.HI.X.SX32 R0, R49, R6, 0x1, P5 ;  /* 0x0000000631007211 */ /* 0x001fca00028f0eff */
[----:B------:R0:W-:Y:S04]  /*12450*/  STL [R1+0x42c], R0 ;  /* 0x00042c0001007387 */ /* 0x0001e80000100800 */
[----:B------:R-:W2:Y:S01]  /*12460*/  LDL.LU R8, [R1+0x1640] ;  /* 0x0016400001087983 */ /* 0x000ea20000300800 */
[----:B------:R-:W-:Y:S01]  /*12470*/  IMAD R45, R70, UR26, RZ ;  /* 0x0000001a462d7c24 */ /* 0x000fe2000f8e02ff */
[-C--:B------:R-:W-:Y:S01]  /*12480*/  IADD3 R92, P6, PT, R47, R7.reuse, RZ ;  /* 0x000000072f5c7210 */ /* 0x080fe20007fde0ff */
[----:B------:R-:W-:Y:S02]  /*12490*/  IMAD R44, R72, UR28, RZ ;  /* 0x0000001c482c7c24 */ /* 0x000fe4000f8e02ff */
[----:B------:R-:W-:Y:S01]  /*124a0*/  IMAD R43, R74, UR30, RZ ;  /* 0x0000001e4a2b7c24 */ /* 0x000fe2000f8e02ff */
[----:B------:R-:W-:Y:S01]  /*124b0*/  IADD3 R90, P5, PT, R45, R7, RZ ;  /* 0x000000072d5a7210 */ /* 0x000fe20007fbe0ff */
[----:B------:R-:W-:Y:S01]  /*124c0*/  IMAD R42, R80, UR32, RZ ;  /* 0x00000020502a7c24 */ /* 0x000fe2000f8e02ff */
[----:B------:R-:W-:-:S02]  /*124d0*/  LEA.HI.X.SX32 R53, R47, R6, 0x1, P6 ;  /* 0x000000062f357211 */ /* 0x000fc400030f0eff */
[CC--:B------:R-:W-:Y:S01]  /*124e0*/  IADD3 R88, P6, PT, R44.reuse, R7.reuse, RZ ;  /* 0x000000072c587210 */ /* 0x0c0fe20007fde0ff */
[----:B------:R-:W-:Y:S01]  /*124f0*/  IMAD R39, R77, UR34, RZ ;  /* 0x000000224d277c24 */ /* 0x000fe2000f8e02ff */
[-C--:B------:R-:W-:Y:S01]  /*12500*/  LEA.HI.X.SX32 R55, R45, R6.reuse, 0x1, P5 ;  /* 0x000000062d377211 */ /* 0x080fe200028f0eff */
[----:B------:R-:W-:Y:S01]  /*12510*/  IMAD R14, R63, UR40, RZ ;  /* 0x000000283f0e7c24 */ /* 0x000fe2000f8e02ff */
[-C--:B------:R-:W-:Y:S01]  /*12520*/  IADD3 R86, P5, PT, R43, R7.reuse, RZ ;  /* 0x000000072b567210 */ /* 0x080fe20007fbe0ff */
[----:B------:R-:W-:Y:S01]  /*12530*/  IMAD R12, R65, UR38, RZ ;  /* 0x00000026410c7c24 */ /* 0x000fe2000f8e02ff */
[-C--:B------:R-:W-:Y:S02]  /*12540*/  LEA.HI.X.SX32 R63, R44, R6.reuse, 0x1, P6 ;  /* 0x000000062c3f7211 */ /* 0x080fe400030f0eff */
[CC--:B------:R-:W-:Y:S02]  /*12550*/  IADD3 R83, P6, PT, R42.reuse, R7.reuse, RZ ;  /* 0x000000072a537210 */ /* 0x0c0fe40007fde0ff */
[-C--:B------:R-:W-:Y:S01]  /*12560*/  LEA.HI.X.SX32 R65, R43, R6.reuse, 0x1, P5 ;  /* 0x000000062b417211 */ /* 0x080fe200028f0eff */
[----:B------:R-:W-:Y:S01]  /*12570*/  STL [R1+0x470], R92 ;  /* 0x0004705c01007387 */ /* 0x000fe20000100800 */
[-C--:B------:R-:W-:Y:S01]  /*12580*/  IADD3 R81, P5, PT, R39, R7.reuse, RZ ;  /* 0x0000000727517210 */ /* 0x080fe20007fbe0ff */
[----:B------:R-:W-:Y:S01]  /*12590*/  IMAD R40, R5, UR48, RZ ;  /* 0x0000003005287c24 */ /* 0x000fe2000f8e02ff */
[----:B------:R-:W-:Y:S01]  /*125a0*/  LEA.HI.X.SX32 R79, R42, R6, 0x1, P6 ;  /* 0x000000062a4f7211 */ /* 0x000fe200030f0eff */
[----:B------:R-:W-:Y:S01]  /*125b0*/  STL [R1+0x4b0], R90 ;  /* 0x0004b05a01007387 */ /* 0x000fe20000100800 */
[----:B------:R-:W-:-:S02]  /*125c0*/  IADD3 R54, P6, PT, R37, R7, RZ ;  /* 0x0000000725367210 */ /* 0x000fc40007fde0ff */
[----:B------:R-:W-:Y:S01]  /*125d0*/  LEA.HI.X.SX32 R77, R39, R6, 0x1, P5 ;  /* 0x00000006274d7211 */ /* 0x000fe200028f0eff */
[----:B------:R-:W-:Y:S01]  /*125e0*/  STL [R1+0x46c], R53 ;  /* 0x00046c3501007387 */ /* 0x000fe20000100800 */
[----:B------:R-:W-:-:S03]  /*125f0*/  IADD3 R75, P5, PT, R12, R7, RZ ;  /* 0x000000070c4b7210 */ /* 0x000fc60007fbe0ff */
[----:B------:R-:W3:Y:S01]  /*12600*/  LDL.LU R5, [R1+0x163c] ;  /* 0x00163c0001057983 */ /* 0x000ee20000300800 */
[----:B------:R-:W-:-:S03]  /*12610*/  LEA.HI.X.SX32 R50, R37, R6, 0x1, P6 ;  /* 0x0000000625327211 */ /* 0x000fc600030f0eff */
[----:B------:R-:W-:Y:S01]  /*12620*/  STL [R1+0x4f0], R88 ;  /* 0x0004f05801007387 */ /* 0x000fe20000100800 */
[----:B------:R-:W-:-:S03]  /*12630*/  IADD3 R71, P6, PT, R14, R7, RZ ;  /* 0x000000070e477210 */ /* 0x000fc60007fde0ff */
[----:B------:R-:W-:Y:S01]  /*12640*/  STL [R1+0x4ac], R55 ;  /* 0x0004ac3701007387 */ /* 0x000fe20000100800 */
[----:B------:R-:W-:-:S03]  /*12650*/  LEA.HI.X.SX32 R52, R12, R6, 0x1, P5 ;  /* 0x000000060c347211 */ /* 0x000fc600028f0eff */
[----:B------:R-:W-:Y:S01]  /*12660*/  STL [R1+0x530], R86 ;  /* 0x0005305601007387 */ /* 0x000fe20000100800 */
[----:B0-----:R-:W-:-:S03]  /*12670*/  IADD3 R0, P5, PT, R48, R7, RZ ;  /* 0x0000000730007210 */ /* 0x001fc60007fbe0ff */
[----:B------:R-:W-:Y:S01]  /*12680*/  STL [R1+0x4ec], R63 ;  /* 0x0004ec3f01007387 */ /* 0x000fe20000100800 */
[----:B------:R-:W-:-:S03]  /*12690*/  LEA.HI.X.SX32 R73, R14, R6, 0x1, P6 ;  /* 0x000000060e497211 */ /* 0x000fc600030f0eff */
[----:B------:R-:W-:Y:S01]  /*126a0*/  STL [R1+0x570], R83 ;  /* 0x0005705301007387 */ /* 0x000fe20000100800 */
[----:B------:R-:W-:-:S03]  /*126b0*/  IADD3 R20, P6, PT, R46, R7, RZ ;  /* 0x000000072e147210 */ /* 0x000fc60007fde0ff */
[----:B------:R-:W-:Y:S01]  /*126c0*/  STL [R1+0x52c], R65 ;  /* 0x00052c4101007387 */ /* 0x000fe20000100800 */
[----:B------:R-:W-:-:S03]  /*126d0*/  LEA.HI.X.SX32 R69, R48, R6, 0x1, P5 ;  /* 0x0000000630457211 */ /* 0x000fc600028f0eff */
[----:B------:R-:W-:Y:S01]  /*126e0*/  STL [R1+0x5b0], R81 ;  /* 0x0005b05101007387 */ /* 0x000fe20000100800 */
[----:B------:R-:W-:-:S03]  /*126f0*/  IMAD R38, R33, UR50, RZ ;  /* 0x0000003221267c24 */ /* 0x000fc6000f8e02ff */
        /* <DEDUP_REMOVED lines=11> */
[----:B------:R-:W-:Y:S01]  /*127b0*/  IMAD R39, R15, UR54, RZ ;  /* 0x000000360f277c24 */ /* 0x000fe2000f8e02ff */
[----:B------:R-:W-:Y:S02]  /*127c0*/  IADD3 R17, P5, PT, R38, R7, RZ ;  /* 0x0000000726117210 */ /* 0x000fe40007fbe0ff */
        /* <DEDUP_REMOVED lines=20> */
[----:B------:R-:W-:-:S03]  /*12910*/  IADD3 R31, P5, PT, R14, R7, RZ ;  /* 0x000000070e1f7210 */ /* 0x000fc60007fbe0ff */
[----:B------:R-:W-:Y:S01]  /*12920*/  STL [R1+0x76c], R40 ;  /* 0x00076c2801007387 */ /* 0x000fe20000100800 */
[----:B------:R-:W-:-:S03]  /*12930*/  LEA.HI.X.SX32 R15, R37, R6, 0x1, P6 ;  /* 0x00000006250f7211 */ /* 0x000fc600030f0eff */
[----:B------:R-:W-:Y:S01]  /*12940*/  STL [R1+0x7f0], R11 ;  /* 0x0007f00b01007387 */ /* 0x000fe20000100800 */
[----:B------:R-:W-:-:S03]  /*12950*/  IADD3 R37, P6, PT, R12, R7, RZ ;  /* 0x000000070c257210 */ /* 0x000fc60007fde0ff */
[----:B------:R-:W-:Y:S04]  /*12960*/  STL [R1+0x7ac], R21 ;  /* 0x0007ac1501007387 */ /* 0x000fe80000100800 */
[----:B------:R-:W-:Y:S04]  /*12970*/  STL [R1+0x830], R33 ;  /* 0x0008302101007387 */ /* 0x000fe80000100800 */
[----:B------:R-:W3:Y:S04]  /*12980*/  LDL R39, [R1+0x288] ;  /* 0x0002880001277983 */ /* 0x000ee80000100800 */
[----:B------:R-:W-:Y:S04]  /*12990*/  STL [R1+0x7ec], R16 ;  /* 0x0007ec1001007387 */ /* 0x000fe80000100800 */
[----:B------:R-:W-:Y:S04]  /*129a0*/  STL [R1+0x870], R13 ;  /* 0x0008700d01007387 */ /* 0x000fe80000100800 */
[----:B------:R-:W-:Y:S04]  /*129b0*/  STL [R1+0x82c], R10 ;  /* 0x00082c0a01007387 */ /* 0x000fe80000100800 */
[----:B------:R-:W-:Y:S04]  /*129c0*/  STL [R1+0x8b0], R31 ;  /* 0x0008b01f01007387 */ /* 0x000fe80000100800 */
[----:B------:R-:W-:Y:S04]  /*129d0*/  STL [R1+0x86c], R15 ;  /* 0x00086c0f01007387 */ /* 0x000fe80000100800 */
[----:B------:R-:W-:Y:S01]  /*129e0*/  STL [R1+0x8f0], R37 ;  /* 0x0008f02501007387 */ /* 0x000fe20000100800 */
[----:B----4-:R-:W-:Y:S01]  /*129f0*/  VIADD R38, R34, 0xffffff80 ;  /* 0xffffff8022267836 */ /* 0x010fe20000000000 */
[----:B------:R-:W-:-:S05]  /*12a00*/  LEA.HI.X.SX32 R34, R14, R6, 0x1, P5 ;  /* 0x000000060e227211 */ /* 0x000fca00028f0eff */
[----:B------:R-:W-:Y:S01]  /*12a10*/  STL [R1+0x8ac], R34 ;  /* 0x0008ac2201007387 */ /* 0x000fe20000100800 */
[----:B--2---:R-:W-:Y:S02]  /*12a20*/  ISETP.GE.U32.AND P5, PT, R8, 0x7fffff09, PT ;  /* 0x7fffff090800780c */ /* 0x004fe40003fa6070 */
[----:B------:R-:W-:Y:S02]  /*12a30*/  LEA.HI.X.SX32 R8, R12, R6, 0x1, P6 ;  /* 0x000000060c087211 */ /* 0x000fe400030f0eff */
[----:B------:R-:W-:Y:S01]  /*12a40*/  ISETP.GE.U32.AND P6, PT, R38, 0x7fffff01, PT ;  /* 0x7fffff012600780c */ /* 0x000fe20003fc6070 */
[----:B------:R-:W2:Y:S04]  /*12a50*/  LDL R12, [R1+0x424] ;  /* 0x00042400010c7983 */ /* 0x000ea80000100800 */
[----:B------:R-:W3:Y:S02]  /*12a60*/  LDL R38, [R1+0x284] ;  /* 0x0002840001267983 */ /* 0x000ee40000100800 */
[----:B---3--:R-:W-:-:S04]  /*12a70*/  @P0 LOP3.LUT R39, R39, R38, RZ, 0x3c, !PT ;  /* 0x0000002627270212 */ /* 0x008fc800078e3cff */
[----:B------:R-:W-:-:S04]  /*12a80*/  @P0 LOP3.LUT R38, R39, R38, RZ, 0x3c, !PT ;  /* 0x0000002627260212 */ /* 0x000fc800078e3cff */
[----:B------:R-:W-:-:S05]  /*12a90*/  @P0 LOP3.LUT R39, R39, R38, RZ, 0x3c, !PT ;  /* 0x0000002627270212 */ /* 0x000fca00078e3cff */
[----:B------:R-:W3:Y:S04]  /*12aa0*/  @P0 LDG.E.U8 R2, desc[UR18][R38.64] ;  /* 0x0000001226020981 */ /* 0x000ee8000c1e1100 */
[----:B------:R-:W-:Y:S04]  /*12ab0*/  STL [R1+0x8ec], R8 ;  /* 0x0008ec0801007387 */ /* 0x000fe80000100800 */
[----:B---3--:R0:W-:Y:S04]  /*12ac0*/  STL [R1+0x2b4], R2 ;  /* 0x0002b40201007387 */ /* 0x0081e80000100800 */
[----:B0-----:R-:W3:Y:S04]  /*12ad0*/  LDL.LU R2, [R1+0x1638] ;  /* 0x0016380001027983 */ /* 0x001ee80000300800 */
[----:B------:R-:W4:Y:S04]  /*12ae0*/  LDL R38, [R1+0x2c4] ;  /* 0x0002c40001267983 */ /* 0x000f280000100800 */
[----:B------:R-:W4:Y:S01]  /*12af0*/  LDL R39, [R1+0x2c8] ;  /* 0x0002c80001277983 */ /* 0x000f220000100800 */
[----:B------:R-:W-:-:S02]  /*12b00*/  PRMT R5, RZ, 0x7610, R5 ;  /* 0x00007610ff057816 */ /* 0x000fc40000000005 */
[----:B----4-:R-:W-:-:S04]  /*12b10*/  @P0 LOP3.LUT R39, R39, R38, RZ, 0x3c, !PT ;  /* 0x0000002627270212 */ /* 0x010fc800078e3cff */
[----:B------:R-:W-:-:S04]  /*12b20*/  @P0 LOP3.LUT R38, R39, R38, RZ, 0x3c, !PT ;  /* 0x0000002627260212 */ /* 0x000fc800078e3cff */
[----:B------:R-:W-:-:S05]  /*12b30*/  @P0 LOP3.LUT R39, R39, R38, RZ, 0x3c, !PT ;  /* 0x0000002627270212 */ /* 0x000fca00078e3cff */
[----:B------:R-:W4:Y:S01]  /*12b40*/  @P0 LDG.E.U8 R5, desc[UR18][R38.64] ;  /* 0x0000001226050981 */ /* 0x000f22000c1e1100 */
[----:B------:R-:W-:-:S03]  /*12b50*/  PRMT R14, RZ, 0x7610, R14 ;  /* 0x00007610ff0e7816 */ /* 0x000fc6000000000e */
[----:B----4-:R0:W-:Y:S04]  /*12b60*/  STL [R1+0x2ac], R5 ;  /* 0x0002ac0501007387 */ /* 0x0101e80000100800 */
[----:B0-----:R-:W4:Y:S04]  /*12b70*/  LDL.LU R5, [R1+0x1634] ;  /* 0x0016340001057983 */ /* 0x001f280000300800 */
[----:B------:R-:W2:Y:S01]  /*12b80*/  LDL R39, [R1+0x324] ;  /* 0x0003240001277983 */ /* 0x000ea20000100800 */
[----:B------:R-:W-:-:S03]  /*12b90*/  @P0 IMAD.MOV.U32 R38, RZ, RZ, R3 ;  /* 0x000000ffff260224 */ /* 0x000fc600078e0003 */
[----:B------:R-:W3:Y:S04]  /*12ba0*/  LDL.LU R3, [R1+0x1630] ;  /* 0x0016300001037983 */ /* 0x000ee80000300800 */
[----:B--2---:R0:W2:Y:S04]  /*12bb0*/  @P0 LDG.E.U8 R14, desc[UR18][R38.64] ;  /* 0x00000012260e0981 */ /* 0x0040a8000c1e1100 */
[----:B------:R-:W0:Y:S04]  /*12bc0*/  LDL R38, [R1+0x364] ;  /* 0x0003640001267983 */ /* 0x000e280000100800 */
[----:B------:R-:W0:Y:S01]  /*12bd0*/  LDL R39, [R1+0x368] ;  /* 0x0003680001277983 */ /* 0x000e220000100800 */
[----:B---3--:R-:W-:-:S02]  /*12be0*/  PRMT R2, RZ, 0x7610, R2 ;  /* 0x00007610ff027816 */ /* 0x008fc40000000002 */
[----:B0-----:R-:W-:-:S04]  /*12bf0*/  @P0 LOP3.LUT R39, R39, R38, RZ, 0x3c, !PT ;  /* 0x0000002627270212 */ /* 0x001fc800078e3cff */
[----:B------:R-:W-:-:S04]  /*12c00*/  @P0 LOP3.LUT R38, R39, R38, RZ, 0x3c, !PT ;  /* 0x0000002627260212 */ /* 0x000fc800078e3cff */
[----:B------:R-:W-:-:S05]  /*12c10*/  @P0 LOP3.LUT R39, R39, R38, RZ, 0x3c, !PT ;  /* 0x0000002627270212 */ /* 0x000fca00078e3cff */
[----:B------:R-:W3:Y:S04]  /*12c20*/  @P0 LDG.E.U8 R2, desc[UR18][R38.64] ;  /* 0x0000001226020981 */ /* 0x000ee8000c1e1100 */
[----:B--2---:R0:W-:Y:S04]  /*12c30*/  STL [R1+0x2a4], R14 ;  /* 0x0002a40e01007387 */ /* 0x0041e80000100800 */
[----:B0-----:R-:W2:Y:S04]  /*12c40*/  LDL R14, [R1+0x528] ;  /* 0x00052800010e7983 */ /* 0x001ea80000100800 */
[----:B---3--:R0:W-:Y:S04]  /*12c50*/  STL [R1+0x29c], R2 ;  /* 0x00029c0201007387 */ /* 0x0081e80000100800 */
[----:B0-----:R-:W3:Y:S04]  /*12c60*/  LDL.LU R2, [R1+0x162c] ;  /* 0x00162c0001027983 */ /* 0x001ee80000300800 */
[----:B------:R-:W2:Y:S01]  /*12c70*/  LDL R39, [R1+0x3a4] ;  /* 0x0003a40001277983 */ /* 0x000ea20000100800 */
[----:B----4-:R-:W-:Y:S01]  /*12c80*/  PRMT R5, RZ, 0x7610, R5 ;  /* 0x00007610ff057816 */ /* 0x010fe20000000005 */
[----:B------:R-:W-:-:S02]  /*12c90*/  @P0 IMAD.MOV.U32 R38, RZ, RZ, R4 ;  /* 0x000000ffff260224 */ /* 0x000fc400078e0004 */
[----:B------:R-:W4:Y:S04]  /*12ca0*/  LDL.LU R4, [R1+0x1628] ;  /* 0x0016280001047983 */ /* 0x000f280000300800 */
[----:B--2---:R-:W2:Y:S04]  /*12cb0*/  @P0 LDG.E.U8 R5, desc[UR18][R38.64] ;  /* 0x0000001226050981 */ /* 0x004ea8000c1e1100 */
[----:B--2---:R0:W-:Y:S04]  /*12cc0*/  STL [R1+0x7c], R5 ;  /* 0x00007c0501007387 */ /* 0x0041e80000100800 */
[----:B0-----:R-:W2:Y:S04]  /*12cd0*/  LDL.LU R5, [R1+0x1624] ;  /* 0x0016240001057983 */ /* 0x001ea80000300800 */
[----:B------:R-:W2:Y:S04]  /*12ce0*/  LDL R38, [R1+0x3e4] ;  /* 0x0003e40001267983 */ /* 0x000ea80000100800 */
[----:B------:R-:W2:Y:S01]  /*12cf0*/  LDL R39, [R1+0x3e8] ;  /* 0x0003e80001277983 */ /* 0x000ea20000100800 */
[----:B------:R-:W-:-:S02]  /*12d00*/  PRMT R3, RZ, 0x7610, R3 ;  /* 0x00007610ff037816 */ /* 0x000fc40000000003 */
[----:B---3--:R-:W-:Y:S02]  /*12d10*/  PRMT R2, RZ, 0x7610, R2 ;  /* 0x00007610ff027816 */ /* 0x008fe40000000002 */
[----:B--2---:R-:W-:-:S04]  /*12d20*/  @P0 LOP3.LUT R39, R39, R38, RZ, 0x3c, !PT ;  /* 0x0000002627270212 */ /* 0x004fc800078e3cff */
[----:B------:R-:W-:-:S04]  /*12d30*/  @P0 LOP3.LUT R38, R39, R38, RZ, 0x3c, !PT ;  /* 0x0000002627260212 */ /* 0x000fc800078e3cff */
[----:B------:R-:W-:-:S05]  /*12d40*/  @P0 LOP3.LUT R39, R39, R38, RZ, 0x3c, !PT ;  /* 0x0000002627270212 */ /* 0x000fca00078e3cff */
[----:B------:R0:W2:Y:S02]  /*12d50*/  @P0 LDG.E.U8 R3, desc[UR18][R38.64] ;  /* 0x0000001226030981 */ /* 0x0000a4000c1e1100 */
[----:B0-----:R-:W-:Y:S02]  /*12d60*/  @P0 IMAD.MOV.U32 R38, RZ, RZ, R85 ;  /* 0x000000ffff260224 */ /* 0x001fe400078e0055 */
[----:B------:R-:W-:-:S05]  /*12d70*/  @P0 IMAD.MOV.U32 R39, RZ, RZ, R12 ;  /* 0x000000ffff270224 */ /* 0x000fca00078e000c */
[----:B------:R0:W3:Y:S01]  /*12d80*/  @P0 LDG.E.U8 R2, desc[UR18][R38.64] ;  /* 0x0000001226020981 */ /* 0x0000e2000c1e1100 */
[----:B----4-:R-:W-:Y:S01]  /*12d90*/  PRMT R4, RZ, 0x7610, R4 ;  /* 0x00007610ff047816 */ /* 0x010fe20000000004 */
[----:B0-----:R-:W-:Y:S02]  /*12da0*/  @P0 IMAD.MOV.U32 R38, RZ, RZ, R35 ;  /* 0x000000ffff260224 */ /* 0x001fe400078e0023 */
[----:B------:R-:W-:-:S05]  /*12db0*/  @P0 IMAD.MOV.U32 R39, RZ, RZ, R93 ;  /* 0x000000ffff270224 */ /* 0x000fca00078e005d */
[----:B------:R0:W4:Y:S04]  /*12dc0*/  @P0 LDG.E.U8 R4, desc[UR18][R38.64] ;  /* 0x0000001226040981 */ /* 0x000128000c1e1100 */
[----:B--2---:R1:W-:Y:S04]  /*12dd0*/  STL [R1+0x149c], R3 ;  /* 0x00149c0301007387 */ /* 0x0043e80000100800 */
[----:B-1----:R-:W2:Y:S04]  /*12de0*/  LDL R3, [R1+0x5a4] ;  /* 0x0005a40001037983 */ /* 0x002ea80000100800 */
[----:B------:R-:W2:Y:S04]  /*12df0*/  LDL.LU R85, [R1+0x1620] ;  /* 0x0016200001557983 */ /* 0x000ea80000300800 */
[----:B---3--:R1:W-:Y:S04]  /*12e00*/  STL [R1+0x14a0], R2 ;  /* 0x0014a00201007387 */ /* 0x0083e80000100800 */
[----:B-1----:R-:W3:Y:S04]  /*12e10*/  LDL R2, [R1+0x564] ;  /* 0x0005640001027983 */ /* 0x002ee80000100800 */
[----:B------:R-:W2:Y:S04]  /*12e20*/  LDL.LU R93, [R1+0x161c] ;  /* 0x00161c00015d7983 */ /* 0x000ea80000300800 */
[----:B------:R-:W2:Y:S04]  /*12e30*/  LDL.LU R35, [R1+0x1618] ;  /* 0x0016180001237983 */ /* 0x000ea80000300800 */
[----:B------:R-:W0:Y:S04]  /*12e40*/  LDL R38, [R1+0x4a4] ;  /* 0x0004a40001267983 */ /* 0x000e280000100800 */
[----:B------:R-:W0:Y:S01]  /*12e50*/  LDL R39, [R1+0x4a8] ;  /* 0x0004a80001277983 */ /* 0x000e220000100800 */
[----:B------:R-:W-:-:S03]  /*12e60*/  PRMT R5, RZ, 0x7610, R5 ;  /* 0x00007610ff057816 */ /* 0x000fc60000000005 */
[----:B------:R-:W2:Y:S01]  /*12e70*/  LDL R12, [R1+0x5e4] ;  /* 0x0005e400010c7983 */ /* 0x000ea20000100800 */
[----:B0-----:R-:W-:-:S04]  /*12e80*/  @P0 LOP3.LUT R39, R39, R38, RZ, 0x3c, !PT ;  /* 0x0000002627270212 */ /* 0x001fc800078e3cff */
[----:B------:R-:W-:-:S04]  /*12e90*/  @P0 LOP3.LUT R38, R39, R38, RZ, 0x3c, !PT ;  /* 0x0000002627260212 */ /* 0x000fc800078e3cff */
[----:B------:R-:W-:-:S05]  /*12ea0*/  @P0 LOP3.LUT R39, R39, R38, RZ, 0x3c, !PT ;  /* 0x0000002627270212 */ /* 0x000fca00078e3cff */
[----:B------:R0:W3:Y:S04]  /*12eb0*/  @P0 LDG.E.U8 R5, desc[UR18][R38.64] ;  /* 0x0000001226050981 */ /* 0x0000e8000c1e1100 */
[----:B----4-:R1:W-:Y:S04]  /*12ec0*/  STL [R1+0x14a4], R4 ;  /* 0x0014a40401007387 */ /* 0x0103e80000100800 */
[----:B------:R-:W4:Y:S04]  /*12ed0*/  LDL R39, [R1+0x4e4] ;  /* 0x0004e40001277983 */ /* 0x000f280000100800 */
[----:B-1----:R-:W4:Y:S01]  /*12ee0*/  LDL R4, [R1+0x524] ;  /* 0x0005240001047983 */ /* 0x002f220000100800 */
[----:B0-----:R-:W-:Y:S01]  /*12ef0*/  @P0 IMAD.MOV.U32 R38, RZ, RZ, R91 ;  /* 0x000000ffff260224 */ /* 0x001fe200078e005b */
[----:B--2---:R-:W-:-:S02]  /*12f00*/  PRMT R85, RZ, 0x7610, R85 ;  /* 0x00007610ff557816 */ /* 0x004fc40000000055 */
[----:B---3--:R0:W-:Y:S04]  /*12f10*/  STL [R1+0x14a8], R5 ;  /* 0x0014a80501007387 */ /* 0x0081e80000100800 */
[----:B------:R-:W2:Y:S01]  /*12f20*/  LDL.LU R91, [R1+0x1614] ;  /* 0x00161400015b7983 */ /* 0x000ea20000300800 */
[----:B------:R-:W-:-:S03]  /*12f30*/  PRMT R93, RZ, 0x7610, R93 ;  /* 0x00007610ff5d7816 */ /* 0x000fc6000000005d */
[----:B----4-:R1:W3:Y:S01]  /*12f40*/  @P0 LDG.E.U8 R85, desc[UR18][R38.64] ;  /* 0x0000001226550981 */ /* 0x0102e2000c1e1100 */
[----:B------:R-:W-:Y:S01]  /*12f50*/  PRMT R35, RZ, 0x7610, R35 ;  /* 0x00007610ff237816 */ /* 0x000fe20000000023 */
[----:B-1----:R-:W-:Y:S02]  /*12f60*/  @P0 IMAD.MOV.U32 R38, RZ, RZ, R14 ;  /* 0x000000ffff260224 */ /* 0x002fe400078e000e */
[----:B------:R-:W-:-:S05]  /*12f70*/  @P0 IMAD.MOV.U32 R39, RZ, RZ, R4 ;  /* 0x000000ffff270224 */ /* 0x000fca00078e0004 */
[----:B------:R1:W4:Y:S02]  /*12f80*/  @P0 LDG.E.U8 R93, desc[UR18][R38.64] ;  /* 0x00000012265d0981 */ /* 0x000324000c1e1100 */
[----:B-1----:R-:W-:Y:S02]  /*12f90*/  @P0 IMAD.MOV.U32 R38, RZ, RZ, R87 ;  /* 0x000000ffff260224 */ /* 0x002fe400078e0057 */
[----:B------:R-:W-:-:S05]  /*12fa0*/  @P0 IMAD.MOV.U32 R39, RZ, RZ, R2 ;  /* 0x000000ffff270224 */ /* 0x000fca00078e0002 */
[----:B------:R1:W4:Y:S02]  /*12fb0*/  @P0 LDG.E.U8 R35, desc[UR18][R38.64] ;  /* 0x0000001226230981 */ /* 0x000324000c1e1100 */
[----:B-1----:R-:W-:Y:S02]  /*12fc0*/  @P0 IMAD.MOV.U32 R38, RZ, RZ, R84 ;  /* 0x000000ffff260224 */ /* 0x002fe400078e0054 */
[----:B------:R-:W-:Y:S01]  /*12fd0*/  @P0 IMAD.MOV.U32 R39, RZ, RZ, R3 ;  /* 0x000000ffff270224 */ /* 0x000fe200078e0003 */
[----:B--2---:R-:W-:-:S06]  /*12fe0*/  PRMT R91, RZ, 0x7610, R91 ;  /* 0x00007610ff5b7816 */ /* 0x004fcc000000005b */
[----:B------:R1:W2:Y:S04]  /*12ff0*/  @P0 LDG.E.U8 R91, desc[UR18][R38.64] ;  /* 0x00000012265b0981 */ /* 0x0002a8000c1e1100 */
[----:B---3--:R3:W-:Y:S01]  /*13000*/  STL [R1+0x14ac], R85 ;  /* 0x0014ac5501007387 */ /* 0x0087e20000100800 */
[----:B------:R-:W-:-:S03]  /*13010*/  PRMT R89, RZ, 0x7610, R89 ;  /* 0x00007610ff597816 */ /* 0x000fc60000000059 */
[----:B0-----:R-:W2:Y:S04]  /*13020*/  LDL R5, [R1+0x6e4] ;  /* 0x0006e40001057983 */ /* 0x001ea80000100800 */
[----:B------:R-:W2:Y:S04]  /*13030*/  LDL R14, [R1+0x6e8] ;  /* 0x0006e800010e7983 */ /* 0x000ea80000100800 */
[----:B---3--:R-:W3:Y:S01]  /*13040*/  LDL R85, [R1+0x6a4] ;  /* 0x0006a40001557983 */ /* 0x008ee20000100800 */
[----:B-1----:R-:W-:-:S03]  /*13050*/  @P0 IMAD.MOV.U32 R38, RZ, RZ, R82 ;  /* 0x000000ffff260224 */ /* 0x002fc600078e0052 */
[----:B----4-:R0:W-:Y:S01]  /*13060*/  STL [R1+0x14b0], R93 ;  /* 0x0014b05d01007387 */ /* 0x0101e20000100800 */
[----:B------:R-:W-:-:S05]  /*13070*/  @P0 IMAD.MOV.U32 R39, RZ, RZ, R12 ;  /* 0x000000ffff270224 */ /* 0x000fca00078e000c */
[----:B------:R1:W4:Y:S04]  /*13080*/  @P0 LDG.E.U8 R89, desc[UR18][R38.64] ;  /* 0x0000001226590981 */ /* 0x000328000c1e1100 */
[----:B0-----:R-:W3:Y:S04]  /*13090*/  LDL R93, [R1+0x668] ;  /* 0x00066800015d7983 */ /* 0x001ee80000100800 */
[----:B------:R-:W3:Y:S04]  /*130a0*/  LDL.LU R87, [R1+0x1610] ;  /* 0x0016100001577983 */ /* 0x000ee80000300800 */
[----:B------:R-:W-:Y:S04]  /*130b0*/  STL [R1+0x14b4], R35 ;  /* 0x0014b42301007387 */ /* 0x000fe80000100800 */
[----:B------:R-:W4:Y:S04]  /*130c0*/  LDL.LU R84, [R1+0x160c] ;  /* 0x00160c0001547983 */ /* 0x000f280000300800 */
[----:B------:R-:W4:Y:S04]  /*130d0*/  LDL R4, [R1+0x724] ;  /* 0x0007240001047983 */ /* 0x000f280000100800 */
[----:B------:R-:W4:Y:S04]  /*130e0*/  LDL R2, [R1+0x728] ;  /* 0x0007280001027983 */ /* 0x000f280000100800 */
[----:B--2---:R0:W-:Y:S04]  /*130f0*/  STL [R1+0x14b8], R91 ;  /* 0x0014b85b01007387 */ /* 0x0041e80000100800 */
[----:B0-----:R-:W2:Y:S04]  /*13100*/  LDL R91, [R1+0x664] ;  /* 0x00066400015b7983 */ /* 0x001ea80000100800 */
[----:B------:R-:W2:Y:S04]  /*13110*/  LDL.LU R82, [R1+0x1608] ;  /* 0x0016080001527983 */ /* 0x000ea80000300800 */
[----:B------:R-:W1:Y:S04]  /*13120*/  LDL R39, [R1+0x628] ;  /* 0x0006280001277983 */ /* 0x000e680000100800 */
[----:B------:R-:W2:Y:S04]  /*13130*/  LDL R3, [R1+0x764] ;  /* 0x0007640001037983 */ /* 0x000ea80000100800 */
[----:B------:R-:W2:Y:S01]  /*13140*/  LDL R12, [R1+0x768] ;  /* 0x00076800010c7983 */ /* 0x000ea20000100800 */
[----:B---3--:R-:W-:-:S02]  /*13150*/  PRMT R87, RZ, 0x7610, R87 ;  /* 0x00007610ff577816 */ /* 0x008fc40000000057 */
[----:B----4-:R-:W-:Y:S01]  /*13160*/  PRMT R84, RZ, 0x7610, R84 ;  /* 0x00007610ff547816 */ /* 0x010fe20000000054 */
[----:B-1----:R-:W-:Y:S02]  /*13170*/  @P0 IMAD.MOV.U32 R38, RZ, RZ, R39 ;  /* 0x000000ffff260224 */ /* 0x002fe400078e0027 */
[----:B------:R-:W-:-:S05]  /*13180*/  @P0 IMAD.MOV.U32 R39, RZ, RZ, R78 ;  /* 0x000000ffff270224 */ /* 0x000fca00078e004e */
[----:B------:R0:W3:Y:S02]  /*13190*/  @P0 LDG.E.U8 R87, desc[UR18][R38.64] ;  /* 0x0000001226570981 */ /* 0x0000e4000c1e1100 */
[----:B0-----:R-:W-:Y:S02]  /*131a0*/  @P0 IMAD.MOV.U32 R38, RZ, RZ, R93 ;  /* 0x000000ffff260224 */ /* 0x001fe400078e005d */
[----:B--2---:R-:W-:-:S05]  /*131b0*/  @P0 IMAD.MOV.U32 R39, RZ, RZ, R91 ;  /* 0x000000ffff270224 */ /* 0x004fca00078e005b */
[----:B------:R0:W2:Y:S04]  /*131c0*/  @P0 LDG.E.U8 R84, desc[UR18][R38.64] ;  /* 0x0000001226540981 */ /* 0x0000a8000c1e1100 */
[----:B------:R-:W-:Y:S04]  /*131d0*/  STL [R1+0x14bc], R89 ;  /* 0x0014bc5901007387 */ /* 0x000fe80000100800 */
[----:B------:R-:W4:Y:S01]  /*131e0*/  LDL.LU R78, [R1+0x1604] ;  /* 0x00160400014e7983 */ /* 0x000f220000300800 */
[----:B0-----:R-:W-:-:S03]  /*131f0*/  @P0 IMAD.MOV.U32 R38, RZ, RZ, R76 ;  /* 0x000000ffff260224 */ /* 0x001fc600078e004c */
[----:B---3--:R0:W-:Y:S04]  /*13200*/  STL [R1+0x14c0], R87 ;  /* 0x0014c05701007387 */ /* 0x0081e80000100800 */
[----:B0-----:R-:W3:Y:S04]  /*13210*/  LDL R87, [R1+0x7e4] ;  /* 0x0007e40001577983 */ /* 0x001ee80000100800 */
[----:B--2---:R-:W-:Y:S04]  /*13220*/  STL [R1+0x14c4], R84 ;  /* 0x0014c45401007387 */ /* 0x004fe80000100800 */
[----:B------:R-:W2:Y:S01]  /*13230*/  LDL.LU R76, [R1+0x1600] ;  /* 0x00160000014c7983 */ /* 0x000ea20000300800 */
[----:B------:R-:W-:Y:S01]  /*13240*/  PRMT R82, RZ, 0x7610, R82 ;  /* 0x00007610ff527816 */ /* 0x000fe20000000052 */
[----:B------:R-:W-:Y:S01]  /*13250*/  @P0 IMAD.MOV.U32 R39, RZ, RZ, R85 ;  /* 0x000000ffff270224 */ /* 0x000fe200078e0055 */
[----:B------:R-:W-:Y:S01]  /*13260*/  PRMT R80, RZ, 0x7610, R80 ;  /* 0x00007610ff507816 */ /* 0x000fe20000000050 */
[----:B------:R-:W3:Y:S04]  /*13270*/  LDL R89, [R1+0x828] ;  /* 0x0008280001597983 */ /* 0x000ee80000100800 */
[----:B------:R0:W3:Y:S01]  /*13280*/  @P0 LDG.E.U8 R82, desc[UR18][R38.64] ;  /* 0x0000001226520981 */ /* 0x0000e2000c1e1100 */
[----:B----4-:R-:W-:Y:S01]  /*13290*/  PRMT R78, RZ, 0x7610, R78 ;  /* 0x00007610ff4e7816 */ /* 0x010fe2000000004e */
[----:B0-----:R-:W-:-:S02]  /*132a0*/  @P0 IMAD.MOV.U32 R38, RZ, RZ, R14 ;  /* 0x000000ffff260224 */ /* 0x001fc400078e000e */
[----:B------:R-:W-:-:S05]  /*132b0*/  @P0 IMAD.MOV.U32 R39, RZ, RZ, R5 ;  /* 0x000000ffff270224 */ /* 0x000fca00078e0005 */
[----:B------:R0:W4:Y:S02]  /*132c0*/  @P0 LDG.E.U8 R80, desc[UR18][R38.64] ;  /* 0x0000001226500981 */ /* 0x000124000c1e1100 */
[----:B0-----:R-:W-:Y:S02]  /*132d0*/  @P0 IMAD.MOV.U32 R38, RZ, RZ, R2 ;  /* 0x000000ffff260224 */ /* 0x001fe400078e0002 */
[----:B------:R-:W-:-:S05]  /*132e0*/  @P0 IMAD.MOV.U32 R39, RZ, RZ, R4 ;  /* 0x000000ffff270224 */ /* 0x000fca00078e0004 */
[----:B------:R0:W4:Y:S02]  /*132f0*/  @P0 LDG.E.U8 R78, desc[UR18][R38.64] ;  /* 0x00000012264e0981 */ /* 0x000124000c1e1100 */
[----:B0-----:R-:W-:Y:S02]  /*13300*/  @P0 IMAD.MOV.U32 R38, RZ, RZ, R12 ;  /* 0x000000ffff260224 */ /* 0x001fe400078e000c */
[----:B------:R-:W-:Y:S01]  /*13310*/  @P0 IMAD.MOV.U32 R39, RZ, RZ, R3 ;  /* 0x000000ffff270224 */ /* 0x000fe200078e0003 */
[----:B------:R-:W-:Y:S02]  /*13320*/  PRMT R74, RZ, 0x7610, R74 ;  /* 0x00007610ff4a7816 */ /* 0x000fe4000000004a */
[----:B------:R-:W-:Y:S02]  /*13330*/  PRMT R72, RZ, 0x7610, R72 ;  /* 0x00007610ff487816 */ /* 0x000fe40000000048 */
[----:B--2---:R-:W-:-:S06]  /*13340*/  PRMT R76, RZ, 0x7610, R76 ;  /* 0x00007610ff4c7816 */ /* 0x004fcc000000004c */
[----:B------:R0:W2:Y:S02]  /*13350*/  @P0 LDG.E.U8 R76, desc[UR18][R38.64] ;  /* 0x00000012264c0981 */ /* 0x0000a4000c1e1100 */
[----:B0-----:R-:W-:Y:S02]  /*13360*/  @P0 IMAD.MOV.U32 R38, RZ, RZ, R66 ;  /* 0x000000ffff260224 */ /* 0x001fe400078e0042 */
[----:B------:R-:W-:-:S05]  /*13370*/  @P0 IMAD.MOV.U32 R39, RZ, RZ, R68 ;  /* 0x000000ffff270224 */ /* 0x000fca00078e0044 */
[----:B------:R0:W2:Y:S02]  /*13380*/  @P0 LDG.E.U8 R74, desc[UR18][R38.64] ;  /* 0x00000012264a0981 */ /* 0x0000a4000c1e1100 */
[----:B0-----:R-:W-:Y:S02]  /*13390*/  @P0 IMAD.MOV.U32 R38, RZ, RZ, R64 ;  /* 0x000000ffff260224 */ /* 0x001fe400078e0040 */
[----:B---3--:R-:W-:-:S05]  /*133a0*/  @P0 IMAD.MOV.U32 R39, RZ, RZ, R87 ;  /* 0x000000ffff270224 */ /* 0x008fca00078e0057 */
[----:B------:R0:W3:Y:S04]  /*133b0*/  @P0 LDG.E.U8 R72, desc[UR18][R38.64] ;  /* 0x0000001226480981 */ /* 0x0000e8000c1e1100 */
[----:B------:R-:W-:Y:S04]  /*133c0*/  STL [R1+0x14c8], R82 ;  /* 0x0014c85201007387 */ /* 0x000fe80000100800 */
[----:B------:R-:W3:Y:S04]  /*133d0*/  LDL R91, [R1+0x864] ;  /* 0x00086400015b7983 */ /* 0x000ee80000100800 */
[----:B------:R-:W3:Y:S04]  /*133e0*/  LDL R14, [R1+0x868] ;  /* 0x00086800010e7983 */ /* 0x000ee80000100800 */
[----:B------:R-:W3:Y:S04]  /*133f0*/  LDL R93, [R1+0x8a4] ;  /* 0x0008a400015d7983 */ /* 0x000ee80000100800 */
[----:B------:R-:W3:Y:S04]  /*13400*/  LDL R85, [R1+0x8a8] ;  /* 0x0008a80001557983 */ /* 0x000ee80000100800 */
[----:B----4-:R-:W-:Y:S04]  /*13410*/  STL [R1+0x14cc], R80 ;  /* 0x0014cc5001007387 */ /* 0x010fe80000100800 */
[----:B------:R-:W4:Y:S04]  /*13420*/  LDL R5, [R1+0x8e8] ;  /* 0x0008e80001057983 */ /* 0x000f280000100800 */
[----:B------:R-:W-:Y:S04]  /*13430*/  STL [R1+0x14d0], R78 ;  /* 0x0014d04e01007387 */ /* 0x000fe80000100800 */
[----:B------:R-:W4:Y:S04]  /*13440*/  LDL R4, [R1+0x924] ;  /* 0x0009240001047983 */ /* 0x000f280000100800 */
[----:B------:R-:W4:Y:S01]  /*13450*/  LDL R2, [R1+0x928] ;  /* 0x0009280001027983 */ /* 0x000f220000100800 */
[----:B0-----:R-:W-:-:S03]  /*13460*/  @P0 IMAD.MOV.U32 R39, RZ, RZ, R62 ;  /* 0x000000ffff270224 */ /* 0x001fc600078e003e */
[----:B--2---:R-:W-:Y:S04]  /*13470*/  STL [R1+0x14d4], R76 ;  /* 0x0014d44c01007387 */ /* 0x004fe80000100800 */
[----:B------:R-:W2:Y:S04]  /*13480*/  LDL.LU R68, [R1+0x15fc] ;  /* 0x0015fc0001447983 */ /* 0x000ea80000300800 */
[----:B------:R-:W4:Y:S04]  /*13490*/  LDL.LU R66, [R1+0x15f8] ;  /* 0x0015f80001427983 */ /* 0x000f280000300800 */
[----:B------:R-:W4:Y:S04]  /*134a0*/  LDL R3, [R1+0x964] ;  /* 0x0009640001037983 */ /* 0x000f280000100800 */
[----:B------:R-:W4:Y:S04]  /*134b0*/  LDL R12, [R1+0x968] ;  /* 0x00096800010c7983 */ /* 0x000f280000100800 */
[----:B------:R-:W-:Y:S04]  /*134c0*/  STL [R1+0x14d8], R74 ;  /* 0x0014d84a01007387 */ /* 0x000fe80000100800 */
[----:B------:R-:W4:Y:S04]  /*134d0*/  LDL.LU R64, [R1+0x15f4] ;  /* 0x0015f40001407983 */ /* 0x000f280000300800 */
[----:B---3--:R-:W-:Y:S04]  /*134e0*/  STL [R1+0x14dc], R72 ;  /* 0x0014dc4801007387 */ /* 0x008fe80000100800 */
[----:B------:R-:W3:Y:S01]  /*134f0*/  LDL.LU R62, [R1+0x15f0] ;  /* 0x0015f000013e7983 */ /* 0x000ee20000300800 */
[----:B------:R-:W-:Y:S01]  /*13500*/  PRMT R70, RZ, 0x7610, R70 ;  /* 0x00007610ff467816 */ /* 0x000fe20000000046 */
[----:B------:R-:W-:-:S05]  /*13510*/  @P0 IMAD.MOV.U32 R38, RZ, RZ, R89 ;  /* 0x000000ffff260224 */ /* 0x000fca00078e0059 */
[----:B------:R0:W3:Y:S02]  /*13520*/  @P0 LDG.E.U8 R70, desc[UR18][R38.64] ;  /* 0x0000001226460981 */ /* 0x0000e4000c1e1100 */
[----:B0-----:R-:W-:Y:S02]  /*13530*/  @P0 IMAD.MOV.U32 R38, RZ, RZ, R14 ;  /* 0x000000ffff260224 */ /* 0x001fe400078e000e */
[----:B------:R-:W-:Y:S01]  /*13540*/  @P0 IMAD.MOV.U32 R39, RZ, RZ, R91 ;  /* 0x000000ffff270224 */ /* 0x000fe200078e005b */
[----:B------:R-:W-:Y:S02]  /*13550*/  PRMT R60, RZ, 0x7610, R60 ;  /* 0x00007610ff3c7816 */ /* 0x000fe4000000003c */
[----:B--2---:R-:W-:Y:S02]  /*13560*/  PRMT R68, RZ, 0x7610, R68 ;  /* 0x00007610ff447816 */ /* 0x004fe40000000044 */
[----:B----4-:R-:W-:-:S04]  /*13570*/  PRMT R66, RZ, 0x7610, R66 ;  /* 0x00007610ff427816 */ /* 0x010fc80000000042 */
[----:B------:R0:W2:Y:S02]  /*13580*/  @P0 LDG.E.U8 R68, desc[UR18][R38.64] ;  /* 0x0000001226440981 */ /* 0x0000a4000c1e1100 */
[----:B0-----:R-:W-:Y:S02]  /*13590*/  @P0 IMAD.MOV.U32 R38, RZ, RZ, R85 ;  /* 0x000000ffff260224 */ /* 0x001fe400078e0055 */
[----:B------:R-:W-:Y:S01]  /*135a0*/  @P0 IMAD.MOV.U32 R39, RZ, RZ, R93 ;  /* 0x000000ffff270224 */ /* 0x000fe200078e005d */
[----:B------:R-:W-:-:S04]  /*135b0*/  PRMT R64, RZ, 0x7610, R64 ;  /* 0x00007610ff407816 */ /* 0x000fc80000000040 */
[----:B------:R0:W4:Y:S02]  /*135c0*/  @P0 LDG.E.U8 R66, desc[UR18][R38.64] ;  /* 0x0000001226420981 */ /* 0x000124000c1e1100 */
[----:B0-----:R-:W-:Y:S02]  /*135d0*/  @P0 IMAD.MOV.U32 R38, RZ, RZ, R5 ;  /* 0x000000ffff260224 */ /* 0x001fe400078e0005 */
[----:B------:R-:W-:Y:S01]  /*135e0*/  @P0 IMAD.MOV.U32 R39, RZ, RZ, R58 ;  /* 0x000000ffff270224 */ /* 0x000fe200078e003a */
[----:B---3--:R-:W-:-:S04]  /*135f0*/  PRMT R62, RZ, 0x7610, R62 ;  /* 0x00007610ff3e7816 */ /* 0x008fc8000000003e */
[----:B------:R0:W3:Y:S02]  /*13600*/  @P0 LDG.E.U8 R64, desc[UR18][R38.64] ;  /* 0x0000001226400981 */ /* 0x0000e4000c1e1100 */
[----:B0-----:R-:W-:Y:S02]  /*13610*/  @P0 IMAD.MOV.U32 R38, RZ, RZ, R2 ;  /* 0x000000ffff260224 */ /* 0x001fe400078e0002 */
[----:B------:R-:W-:-:S05]  /*13620*/  @P0 IMAD.MOV.U32 R39, RZ, RZ, R4 ;  /* 0x000000ffff270224 */ /* 0x000fca00078e0004 */
[----:B------:R0:W3:Y:S02]  /*13630*/  @P0 LDG.E.U8 R62, desc[UR18][R38.64] ;  /* 0x00000012263e0981 */ /* 0x0000e4000c1e1100 */
[----:B0-----:R-:W-:Y:S02]  /*13640*/  @P0 IMAD.MOV.U32 R38, RZ, RZ, R12 ;  /* 0x000000ffff260224 */ /* 0x001fe400078e000c */
[----:B------:R-:W-:-:S05]  /*13650*/  @P0 IMAD.MOV.U32 R39, RZ, RZ, R3 ;  /* 0x000000ffff270224 */ /* 0x000fca00078e0003 */
[----:B------:R0:W3:Y:S04]  /*13660*/  @P0 LDG.E.U8 R60, desc[UR18][R38.64] ;  /* 0x00000012263c0981 */ /* 0x0000e8000c1e1100 */
[----:B------:R-:W-:Y:S04]  /*13670*/  STL [R1+0x14e0], R70 ;  /* 0x0014e04601007387 */ /* 0x000fe80000100800 */
[----:B------:R-:W3:Y:S01]  /*13680*/  LDL R14, [R1+0x9e4] ;  /* 0x0009e400010e7983 */ /* 0x000ee20000100800 */
[----:B0-----:R-:W-:Y:S02]  /*13690*/  @P0 IMAD.MOV.U32 R39, RZ, RZ, R56 ;  /* 0x000000ffff270224 */ /* 0x001fe400078e0038 */
[----:B------:R-:W-:Y:S01]  /*136a0*/  @P0 IMAD.MOV.U32 R38, RZ, RZ, R32 ;  /* 0x000000ffff260224 */ /* 0x000fe200078e0020 */
[----:B--2---:R-:W-:Y:S04]  /*136b0*/  STL [R1+0x14e4], R68 ;  /* 0x0014e44401007387 */ /* 0x004fe80000100800 */
[----:B------:R-:W2:Y:S04]  /*136c0*/  LDL R91, [R1+0xa1c] ;  /* 0x000a1c00015b7983 */ /* 0x000ea80000100800 */
[----:B----4-:R-:W-:Y:S04]  /*136d0*/  STL [R1+0x14e8], R66 ;  /* 0x0014e84201007387 */ /* 0x010fe80000100800 */
[----:B------:R-:W4:Y:S04]  /*136e0*/  LDL.LU R58, [R1+0x15ec] ;  /* 0x0015ec00013a7983 */ /* 0x000f280000300800 */
[----:B------:R-:W2:Y:S04]  /*136f0*/  LDL R93, [R1+0xa54] ;  /* 0x000a5400015d7983 */ /* 0x000ea80000100800 */
[----:B------:R-:W2:Y:S04]  /*13700*/  LDL R85, [R1+0x28c] ;  /* 0x00028c0001557983 */ /* 0x000ea80000100800 */
[----:B---3--:R-:W-:Y:S04]  /*13710*/  STL [R1+0x14ec], R64 ;  /* 0x0014ec4001007387 */ /* 0x008fe80000100800 */
[----:B------:R-:W-:Y:S04]  /*13720*/  STL [R1+0x14f0], R62 ;  /* 0x0014f03e01007387 */ /* 0x000fe80000100800 */
[----:B------:R-:W3:Y:S04]  /*13730*/  LDL R5, [R1+0x32c] ;  /* 0x00032c0001057983 */ /* 0x000ee80000100800 */
[----:B------:R-:W3:Y:S04]  /*13740*/  LDL R4, [R1+0x36c] ;  /* 0x00036c0001047983 */ /* 0x000ee80000100800 */
[----:B------:R-:W-:Y:S04]  /*13750*/  STL [R1+0x14f4], R60 ;  /* 0x0014f43c01007387 */ /* 0x000fe80000100800 */
[----:B------:R-:W3:Y:S04]  /*13760*/  LDL.LU R56, [R1+0x15e8] ;  /* 0x0015e80001387983 */ /* 0x000ee80000300800 */
[----:B------:R-:W3:Y:S01]  /*13770*/  LDL.LU R32, [R1+0x15e4] ;  /* 0x0015e40001207983 */ /* 0x000ee20000300800 */
[----:B------:R-:W-:-:S02]  /*13780*/  PRMT R59, RZ, 0x7610, R59 ;  /* 0x00007610ff3b7816 */ /* 0x000fc4000000003b */
[----:B------:R-:W-:Y:S01]  /*13790*/  PRMT R57, RZ, 0x7610, R57 ;  /* 0x00007610ff397816 */ /* 0x000fe20000000039 */
[----:B------:R-:W3:Y:S04]  /*137a0*/  LDL R2, [R1+0x3ac] ;  /* 0x0003ac0001027983 */ /* 0x000ee80000100800 */
[----:B------:R0:W3:Y:S04]  /*137b0*/  @P0 LDG.E.U8 R59, desc[UR18][R38.64] ;  /* 0x00000012263b0981 */ /* 0x0000e8000c1e1100 */
[----:B------:R-:W3:Y:S04]  /*137c0*/  LDL R3, [R1+0x3b0] ;  /* 0x0003b00001037983 */ /* 0x000ee80000100800 */
[----:B------:R-:W3:Y:S01]  /*137d0*/  LDL R12, [R1+0x3ec] ;  /* 0x0003ec00010c7983 */ /* 0x000ee20000100800 */
[----:B0-----:R-:W-:-:S02]  /*137e0*/  @P0 IMAD.MOV.U32 R38, RZ, RZ, R30 ;  /* 0x000000ffff260224 */ /* 0x001fc400078e001e */
[----:B------:R-:W-:Y:S01]  /*137f0*/  @P0 IMAD.MOV.U32 R39, RZ, RZ, R14 ;  /* 0x000000ffff270224 */ /* 0x000fe200078e000e */
[----:B----4-:R-:W-:-:S06]  /*13800*/  PRMT R58, RZ, 0x7610, R58 ;  /* 0x00007610ff3a7816 */ /* 0x010fcc000000003a */
[----:B------:R0:W4:Y:S02]  /*13810*/  @P0 LDG.E.U8 R58, desc[UR18][R38.64] ;  /* 0x00000012263a0981 */ /* 0x000124000c1e1100 */
[----:B0-----:R-:W-:Y:S02]  /*13820*/  @P0 IMAD.MOV.U32 R38, RZ, RZ, R23 ;  /* 0x000000ffff260224 */ /* 0x001fe400078e0017 */
[----:B--2---:R-:W-:-:S05]  /*13830*/  @P0 IMAD.MOV.U32 R39, RZ, RZ, R91 ;  /* 0x000000ffff270224 */ /* 0x004fca00078e005b */
[----:B------:R0:W2:Y:S02]  /*13840*/  @P0 LDG.E.U8 R57, desc[UR18][R38.64] ;  /* 0x0000001226390981 */ /* 0x0000a4000c1e1100 */
[----:B0-----:R-:W-:Y:S02]  /*13850*/  @P0 IMAD.MOV.U32 R38, RZ, RZ, R22 ;  /* 0x000000ffff260224 */ /* 0x001fe400078e0016 */
[----:B------:R-:W-:Y:S01]  /*13860*/  @P0 IMAD.MOV.U32 R39, RZ, RZ, R93 ;  /* 0x000000ffff270224 */ /* 0x000fe200078e005d */
[----:B---3--:R-:W-:-:S06]  /*13870*/  PRMT R56, RZ, 0x7610, R56 ;  /* 0x00007610ff387816 */ /* 0x008fcc0000000038 */
[----:B------:R0:W3:Y:S01]  /*13880*/  @P0 LDG.E.U8 R56, desc[UR18][R38.64] ;  /* 0x0000001226380981 */ /* 0x0000e2000c1e1100 */
[----:B------:R-:W-:Y:S01]  /*13890*/  PRMT R32, RZ, 0x7610, R32 ;  /* 0x00007610ff207816 */ /* 0x000fe20000000020 */
[----:B0-----:R-:W-:Y:S02]  /*138a0*/  @P0 IMAD.MOV.U32 R38, RZ, RZ, R24 ;  /* 0x000000ffff260224 */ /* 0x001fe400078e0018 */
[----:B------:R-:W-:-:S05]  /*138b0*/  @P0 IMAD.MOV.U32 R39, RZ, RZ, R85 ;  /* 0x000000ffff270224 */ /* 0x000fca00078e0055 */
[----:B------:R0:W3:Y:S04]  /*138c0*/  @P0 LDG.E.U8 R32, desc[UR18][R38.64] ;  /* 0x0000001226200981 */ /* 0x0000e8000c1e1100 */
[----:B------:R-:W-:Y:S04]  /*138d0*/  STL [R1+0x14f8], R59 ;  /* 0x0014f83b01007387 */ /* 0x000fe80000100800 */
[----:B------:R-:W3:Y:S04]  /*138e0*/  LDL.LU R30, [R1+0x15e0] ;  /* 0x0015e000011e7983 */ /* 0x000ee80000300800 */
[----:B------:R-:W3:Y:S01]  /*138f0*/  LDL R14, [R1+0x42c] ;  /* 0x00042c00010e7983 */ /* 0x000ee20000100800 */
[----:B0-----:R-:W-:-:S03]  /*13900*/  @P0 IMAD.MOV.U32 R39, RZ, RZ, R25 ;  /* 0x000000ffff270224 */ /* 0x001fc600078e0019 */
[----:B----4-:R-:W-:Y:S04]  /*13910*/  STL [R1+0x14fc], R58 ;  /* 0x0014fc3a01007387 */ /* 0x010fe80000100800 */
[----:B------:R-:W4:Y:S04]  /*13920*/  LDL.LU R23, [R1+0x15dc] ;  /* 0x0015dc0001177983 */ /* 0x000f280000300800 */
[----:B--2---:R-:W-:Y:S04]  /*13930*/  STL [R1+0x1500], R57 ;  /* 0x0015003901007387 */ /* 0x004fe80000100800 */
[----:B------:R-:W2:Y:S04]  /*13940*/  LDL.LU R22, [R1+0x15d8] ;  /* 0x0015d80001167983 */ /* 0x000ea80000300800 */
[----:B---3--:R-:W-:Y:S04]  /*13950*/  STL [R1+0x1504], R56 ;  /* 0x0015043801007387 */ /* 0x008fe80000100800 */
[----:B------:R-:W3:Y:S04]  /*13960*/  LDL.LU R24, [R1+0x15d4] ;  /* 0x0015d40001187983 */ /* 0x000ee80000300800 */
[----:B------:R0:W-:Y:S04]  /*13970*/  STL [R1+0x1508], R32 ;  /* 0x0015082001007387 */ /* 0x0001e80000100800 */
[----:B------:R-:W3:Y:S01]  /*13980*/  LDL.LU R25, [R1+0x15d0] ;  /* 0x0015d00001197983 */ /* 0x000ee20000300800 */
[----:B------:R-:W-:-:S03]  /*13990*/  @P0 IMAD.MOV.U32 R38, RZ, RZ, R27 ;  /* 0x000000ffff260224 */ /* 0x000fc600078e001b */
[----:B------:R-:W3:Y:S01]  /*139a0*/  LDL.LU R27, [R1+0x15cc] ;  /* 0x0015cc00011b7983 */ /* 0x000ee20000300800 */
[----:B------:R-:W-:-:S06]  /*139b0*/  PRMT R30, RZ, 0x7610, R30 ;  /* 0x00007610ff1e7816 */ /* 0x000fcc000000001e */
[----:B------:R1:W3:Y:S02]  /*139c0*/  @P0 LDG.E.U8 R30, desc[UR18][R38.64] ;  /* 0x00000012261e0981 */ /* 0x0002e4000c1e1100 */
[----:B-1----:R-:W-:Y:S02]  /*139d0*/  @P0 IMAD.MOV.U32 R38, RZ, RZ, R26 ;  /* 0x000000ffff260224 */ /* 0x002fe400078e001a */
[----:B------:R-:W-:Y:S01]  /*139e0*/  @P0 IMAD.MOV.U32 R39, RZ, RZ, R5 ;  /* 0x000000ffff270224 */ /* 0x000fe200078e0005 */
[----:B------:R-:W3:Y:S01]  /*139f0*/  LDL.LU R26, [R1+0x15c8] ;  /* 0x0015c800011a7983 */ /* 0x000ee20000300800 */
[----:B----4-:R-:W-:-:S06]  /*13a00*/  PRMT R23, RZ, 0x7610, R23 ;  /* 0x00007610ff177816 */ /* 0x010fcc0000000017 */
[----:B------:R1:W4:Y:S02]  /*13a10*/  @P0 LDG.E.U8 R23, desc[UR18][R38.64] ;  /* 0x0000001226170981 */ /* 0x000324000c1e1100 */
[----:B-1----:R-:W-:Y:S01]  /*13a20*/  @P0 IMAD.MOV.U32 R38, RZ, RZ, R36 ;  /* 0x000000ffff260224 */ /* 0x002fe200078e0024 */
[----:B--2---:R-:W-:Y:S01]  /*13a30*/  PRMT R22, RZ, 0x7610, R22 ;  /* 0x00007610ff167816 */ /* 0x004fe20000000016 */
[----:B------:R-:W-:Y:S01]  /*13a40*/  @P0 IMAD.MOV.U32 R39, RZ, RZ, R4 ;  /* 0x000000ffff270224 */ /* 0x000fe200078e0004 */
[----:B------:R-:W2:Y:S04]  /*13a50*/  LDL.LU R36, [R1+0x15c4] ;  /* 0x0015c40001247983 */ /* 0x000ea80000300800 */
[----:B------:R1:W4:Y:S02]  /*13a60*/  @P0 LDG.E.U8 R22, desc[UR18][R38.64] ;  /* 0x0000001226160981 */ /* 0x000324000c1e1100 */
[----:B-1----:R-:W-:-:S02]  /*13a70*/  @P0 IMAD.MOV.U32 R38, RZ, RZ, R3 ;  /* 0x000000ffff260224 */ /* 0x002fc400078e0003 */
[----:B------:R-:W-:Y:S01]  /*13a80*/  @P0 IMAD.MOV.U32 R39, RZ, RZ, R2 ;  /* 0x000000ffff270224 */ /* 0x000fe200078e0002 */
[----:B---3--:R-:W-:-:S06]  /*13a90*/  PRMT R24, RZ, 0x7610, R24 ;  /* 0x00007610ff187816 */ /* 0x008fcc0000000018 */
[----:B------:R1:W3:Y:S02]  /*13aa0*/  @P0 LDG.E.U8 R24, desc[UR18][R38.64] ;  /* 0x0000001226180981 */ /* 0x0002e4000c1e1100 */
[----:B-1----:R-:W-:Y:S02]  /*13ab0*/  @P0 IMAD.MOV.U32 R38, RZ, RZ, R28 ;  /* 0x000000ffff260224 */ /* 0x002fe400078e001c */
[----:B------:R-:W3:Y:S01]  /*13ac0*/  LDL.LU R28, [R1+0x15c0] ;  /* 0x0015c000011c7983 */ /* 0x000ee20000300800 */
[----:B------:R-:W-:Y:S01]  /*13ad0*/  PRMT R25, RZ, 0x7610, R25 ;  /* 0x00007610ff197816 */ /* 0x000fe20000000019 */
[----:B------:R-:W-:-:S05]  /*13ae0*/  @P0 IMAD.MOV.U32 R39, RZ, RZ, R12 ;  /* 0x000000ffff270224 */ /* 0x000fca00078e000c */
[----:B------:R1:W4:Y:S02]  /*13af0*/  @P0 LDG.E.U8 R25, desc[UR18][R38.64] ;  /* 0x0000001226190981 */ /* 0x000324000c1e1100 */
[----:B-1----:R-:W-:Y:S02]  /*13b00*/  @P0 IMAD.MOV.U32 R38, RZ, RZ, R29 ;  /* 0x000000ffff260224 */ /* 0x002fe400078e001d */
[----:B------:R-:W4:Y:S01]  /*13b10*/  LDL.LU R29, [R1+0x15bc] ;  /* 0x0015bc00011d7983 */ /* 0x000f220000300800 */
[----:B------:R-:W-:Y:S01]  /*13b20*/  PRMT R27, RZ, 0x7610, R27 ;  /* 0x00007610ff1b7816 */ /* 0x000fe2000000001b */
[----:B------:R-:W-:-:S05]  /*13b30*/  @P0 IMAD.MOV.U32 R39, RZ, RZ, R14 ;  /* 0x000000ffff270224 */ /* 0x000fca00078e000e */
[----:B------:R1:W4:Y:S01]  /*13b40*/  @P0 LDG.E.U8 R27, desc[UR18][R38.64] ;  /* 0x00000012261b0981 */ /* 0x000322000c1e1100 */
[----:B------:R-:W-:Y:S01]  /*13b50*/  PRMT R26, RZ, 0x7610, R26 ;  /* 0x00007610ff1a7816 */ /* 0x000fe2000000001a */
[----:B-1----:R-:W-:Y:S02]  /*13b60*/  @P0 IMAD.MOV.U32 R39, RZ, RZ, R53 ;  /* 0x000000ffff270224 */ /* 0x002fe400078e0035 */
[----:B------:R-:W-:Y:S01]  /*13b70*/  @P0 IMAD.MOV.U32 R38, RZ, RZ, R92 ;  /* 0x000000ffff260224 */ /* 0x000fe200078e005c */
[----:B------:R-:W4:Y:S04]  /*13b80*/  LDL.LU R53, [R1+0x15b8] ;  /* 0x0015b80001357983 */ /* 0x000f280000300800 */
[----:B------:R-:W4:Y:S04]  /*13b90*/  LDL.LU R92, [R1+0x15b4] ;  /* 0x0015b400015c7983 */ /* 0x000f280000300800 */
[----:B------:R1:W4:Y:S02]  /*13ba0*/  @P0 LDG.E.U8 R26, desc[UR18][R38.64] ;  /* 0x00000012261a0981 */ /* 0x000324000c1e1100 */
[----:B-1----:R-:W-:-:S02]  /*13bb0*/  @P0 IMAD.MOV.U32 R38, RZ, RZ, R90 ;  /* 0x000000ffff260224 */ /* 0x002fc400078e005a */
[----:B------:R-:W-:Y:S02]  /*13bc0*/  @P0 IMAD.MOV.U32 R39, RZ, RZ, R55 ;  /* 0x000000ffff270224 */ /* 0x000fe400078e0037 */
[----:B------:R-:W4:Y:S04]  /*13bd0*/  LDL.LU R55, [R1+0x15b0] ;  /* 0x0015b00001377983 */ /* 0x000f280000300800 */
[----:B------:R-:W4:Y:S01]  /*13be0*/  LDL.LU R90, [R1+0x15ac] ;  /* 0x0015ac00015a7983 */ /* 0x000f220000300800 */
[----:B--2---:R-:W-:-:S06]  /*13bf0*/  PRMT R36, RZ, 0x7610, R36 ;  /* 0x00007610ff247816 */ /* 0x004fcc0000000024 */
[----:B------:R1:W2:Y:S02]  /*13c00*/  @P0 LDG.E.U8 R36, desc[UR18][R38.64] ;  /* 0x0000001226240981 */ /* 0x0002a4000c1e1100 */
[----:B-1----:R-:W-:Y:S02]  /*13c10*/  @P0 IMAD.MOV.U32 R39, RZ, RZ, R63 ;  /* 0x000000ffff270224 */ /* 0x002fe400078e003f */
[----:B------:R-:W-:Y:S01]  /*13c20*/  @P0 IMAD.MOV.U32 R38, RZ, RZ, R88 ;  /* 0x000000ffff260224 */ /* 0x000fe200078e0058 */
[----:B------:R-:W2:Y:S04]  /*13c30*/  LDL.LU R63, [R1+0x15a8] ;  /* 0x0015a800013f7983 */ /* 0x000ea80000300800 */
[----:B------:R-:W2:Y:S01]  /*13c40*/  LDL.LU R88, [R1+0x15a4] ;  /* 0x0015a40001587983 */ /* 0x000ea20000300800 */
[----:B---3--:R-:W-:-:S06]  /*13c50*/  PRMT R28, RZ, 0x7610, R28 ;  /* 0x00007610ff1c7816 */ /* 0x008fcc000000001c */
[----:B------:R1:W3:Y:S02]  /*13c60*/  @P0 LDG.E.U8 R28, desc[UR18][R38.64] ;  /* 0x00000012261c0981 */ /* 0x0002e4000c1e1100 */
[----:B-1----:R-:W-:Y:S02]  /*13c70*/  @P0 IMAD.MOV.U32 R39, RZ, RZ, R65 ;  /* 0x000000ffff270224 */ /* 0x002fe400078e0041 */
[----:B------:R-:W-:Y:S01]  /*13c80*/  @P0 IMAD.MOV.U32 R38, RZ, RZ, R86 ;  /* 0x000000ffff260224 */ /* 0x000fe200078e0056 */
[----:B------:R-:W3:Y:S04]  /*13c90*/  LDL.LU R65, [R1+0x15a0] ;  /* 0x0015a00001417983 */ /* 0x000ee80000300800 */
[----:B------:R-:W3:Y:S01]  /*13ca0*/  LDL.LU R86, [R1+0x159c] ;  /* 0x00159c0001567983 */ /* 0x000ee20000300800 */
[----:B----4-:R-:W-:-:S06]  /*13cb0*/  PRMT R29, RZ, 0x7610, R29 ;  /* 0x00007610ff1d7816 */ /* 0x010fcc000000001d */
[----:B------:R1:W4:Y:S02]  /*13cc0*/  @P0 LDG.E.U8 R29, desc[UR18][R38.64] ;  /* 0x00000012261d0981 */ /* 0x000324000c1e1100 */
[----:B-1----:R-:W-:Y:S02]  /*13cd0*/  @P0 IMAD.MOV.U32 R39, RZ, RZ, R79 ;  /* 0x000000ffff270224 */ /* 0x002fe400078e004f */
[----:B------:R-:W-:Y:S01]  /*13ce0*/  @P0 IMAD.MOV.U32 R38, RZ, RZ, R83 ;  /* 0x000000ffff260224 */ /* 0x000fe200078e0053 */
[----:B------:R-:W4:Y:S04]  /*13cf0*/  LDL.LU R79, [R1+0x1598] ;  /* 0x00159800014f7983 */ /* 0x000f280000300800 */
[----:B------:R-:W4:Y:S01]  /*13d00*/  LDL.LU R83, [R1+0x1594] ;  /* 0x0015940001537983 */ /* 0x000f220000300800 */
[----:B------:R-:W-:-:S06]  /*13d10*/  PRMT R92, RZ, 0x7610, R92 ;  /* 0x00007610ff5c7816 */ /* 0x000fcc000000005c */
        /* <DEDUP_REMOVED lines=20> */
[----:B------:R-:W3:Y:S01]  /*13e60*/  LDL.LU R73, [R1+0x1578] ;  /* 0x0015780001497983 */ /* 0x000ee20000300800 */
[----:B------:R-:W-:-:S03]  /*13e70*/  @P0 IMAD.MOV.U32 R38, RZ, RZ, R71 ;  /* 0x000000ffff260224 */ /* 0x000fc600078e0047 */
[----:B------:R-:W3:Y:S01]  /*13e80*/  LDL.LU R71, [R1+0x1574] ;  /* 0x0015740001477983 */ /* 0x000ee20000300800 */
[----:B----4-:R-:W-:-:S06]  /*13e90*/  PRMT R83, RZ, 0x7610, R83 ;  /* 0x00007610ff537816 */ /* 0x010fcc0000000053 */
[----:B------:R1:W4:Y:S02]  /*13ea0*/  @P0 LDG.E.U8 R83, desc[UR18][R38.64] ;  /* 0x0000001226530981 */ /* 0x000324000c1e1100 */
[----:B-1----:R-:W-:Y:S02]  /*13eb0*/  @P0 IMAD.MOV.U32 R39, RZ, RZ, R69 ;  /* 0x000000ffff270224 */ /* 0x002fe400078e0045 */
[----:B------:R-:W4:Y:S01]  /*13ec0*/  LDL.LU R69, [R1+0x1570] ;  /* 0x0015700001457983 */ /* 0x000f220000300800 */
[----:B------:R-:W-:Y:S01]  /*13ed0*/  @P0 IMAD.MOV.U32 R38, RZ, RZ, R0 ;  /* 0x000000ffff260224 */ /* 0x000fe200078e0000 */
[----:B------:R-:W-:Y:S02]  /*13ee0*/  PRMT R79, RZ, 0x7610, R79 ;  /* 0x00007610ff4f7816 */ /* 0x000fe4000000004f */
[----:B------:R-:W-:Y:S01]  /*13ef0*/  PRMT R77, RZ, 0x7610, R77 ;  /* 0x00007610ff4d7816 */ /* 0x000fe2000000004d */
[----:B------:R-:W4:Y:S01]  /*13f00*/  LDL.LU R0, [R1+0x156c] ;  /* 0x00156c0001007983 */ /* 0x000f220000300800 */
[----:B------:R-:W-:-:S03]  /*13f10*/  PRMT R81, RZ, 0x7610, R81 ;  /* 0x00007610ff517816 */ /* 0x000fc60000000051 */
[----:B------:R-:W4:Y:S04]  /*13f20*/  LDL.LU R12, [R1+0x1c0] ;  /* 0x0001c000010c7983 */ /* 0x000f280000300800 */
[----:B------:R1:W4:Y:S02]  /*13f30*/  @P0 LDG.E.U8 R81, desc[UR18][R38.64] ;  /* 0x0000001226510981 */ /* 0x000324000c1e1100 */
[----:B-1----:R-:W-:Y:S02]  /*13f40*/  @P0 IMAD.MOV.U32 R38, RZ, RZ, R20 ;  /* 0x000000ffff260224 */ /* 0x002fe400078e0014 */
[----:B------:R-:W-:Y:S02]  /*13f50*/  @P0 IMAD.MOV.U32 R39, RZ, RZ, R9 ;  /* 0x000000ffff270224 */ /* 0x000fe400078e0009 */
[----:B------:R-:W4:Y:S04]  /*13f60*/  LDL.LU R9, [R1+0x1568] ;  /* 0x0015680001097983 */ /* 0x000f280000300800 */
[----:B------:R1:W4:Y:S04]  /*13f70*/  @P0 LDG.E.U8 R79, desc[UR18][R38.64] ;  /* 0x00000012264f0981 */ /* 0x000328000c1e1100 */
[----:B------:R-:W4:Y:S01]  /*13f80*/  LDL.LU R20, [R1+0x1564] ;  /* 0x0015640001147983 */ /* 0x000f220000300800 */
[----:B-1----:R-:W-:-:S02]  /*13f90*/  @P0 IMAD.MOV.U32 R38, RZ, RZ, R18 ;  /* 0x000000ffff260224 */ /* 0x002fc400078e0012 */
[----:B------:R-:W-:Y:S02]  /*13fa0*/  @P0 IMAD.MOV.U32 R39, RZ, RZ, R19 ;  /* 0x000000ffff270224 */ /* 0x000fe400078e0013 */
[----:B------:R-:W4:Y:S04]  /*13fb0*/  LDL.LU R19, [R1+0x1560] ;  /* 0x0015600001137983 */ /* 0x000f280000300800 */
[----:B------:R-:W4:Y:S04]  /*13fc0*/  LDL.LU R18, [R1+0x155c] ;  /* 0x00155c0001127983 */ /* 0x000f280000300800 */
[----:B------:R1:W4:Y:S04]  /*13fd0*/  @P0 LDG.E.U8 R77, desc[UR18][R38.64] ;  /* 0x00000012264d0981 */ /* 0x000328000c1e1100 */
[----:B------:R-:W4:Y:S01]  /*13fe0*/  LDL.LU R14, [R1+0x1bc] ;  /* 0x0001bc00010e7983 */ /* 0x000f220000300800 */
[----:B-1----:R-:W-:-:S03]  /*13ff0*/  @P0 IMAD.MOV.U32 R38, RZ, RZ, R67 ;  /* 0x000000ffff260224 */ /* 0x002fc600078e0043 */
[----:B------:R-:W4:Y:S01]  /*14000*/  LDL.LU R67, [R1+0x1558] ;  /* 0x0015580001437983 */ /* 0x000f220000300800 */
[----:B------:R-:W-:-:S03]  /*14010*/  @P0 IMAD.MOV.U32 R39, RZ, RZ, R40 ;  /* 0x000000ffff270224 */ /* 0x000fc600078e0028 */
[----:B------:R-:W4:Y:S01]  /*14020*/  LDL.LU R40, [R1+0x1b8] ;  /* 0x0001b80001287983 */ /* 0x000f220000300800 */
[----:B--2---:R-:W-:-:S06]  /*14030*/  PRMT R75, RZ, 0x7610, R75 ;  /* 0x00007610ff4b7816 */ /* 0x004fcc000000004b */
[----:B------:R1:W2:Y:S02]  /*14040*/  @P0 LDG.E.U8 R75, desc[UR18][R38.64] ;  /* 0x00000012264b0981 */ /* 0x0002a4000c1e1100 */
[----:B-1----:R-:W-:Y:S02]  /*14050*/  @P0 IMAD.MOV.U32 R38, RZ, RZ, R17 ;  /* 0x000000ffff260224 */ /* 0x002fe400078e0011 */
[----:B------:R-:W-:Y:S02]  /*14060*/  @P0 IMAD.MOV.U32 R39, RZ, RZ, R21 ;  /* 0x000000ffff270224 */ /* 0x000fe400078e0015 */
[----:B------:R-:W2:Y:S04]  /*14070*/  LDL.LU R21, [R1+0x1554] ;  /* 0x0015540001157983 */ /* 0x000ea80000300800 */
[----:B------:R-:W2:Y:S01]  /*14080*/  LDL.LU R17, [R1+0x1550] ;  /* 0x0015500001117983 */ /* 0x000ea20000300800 */
[----:B---3--:R-:W-:-:S06]  /*14090*/  PRMT R73, RZ, 0x7610, R73 ;  /* 0x00007610ff497816 */ /* 0x008fcc0000000049 */
[----:B------:R1:W3:Y:S01]  /*140a0*/  @P0 LDG.E.U8 R73, desc[UR18][R38.64] ;  /* 0x0000001226490981 */ /* 0x0002e2000c1e1100 */
[----:B------:R-:W-:Y:S01]  /*140b0*/  PRMT R71, RZ, 0x7610, R71 ;  /* 0x00007610ff477816 */ /* 0x000fe20000000047 */
[----:B-1----:R-:W-:Y:S02]  /*140c0*/  @P0 IMAD.MOV.U32 R39, RZ, RZ, R16 ;  /* 0x000000ffff270224 */ /* 0x002fe400078e0010 */
[----:B------:R-:W-:Y:S01]  /*140d0*/  @P0 IMAD.MOV.U32 R38, RZ, RZ, R11 ;  /* 0x000000ffff260224 */ /* 0x000fe200078e000b */
[----:B------:R-:W3:Y:S04]  /*140e0*/  LDL.LU R16, [R1+0x154c] ;  /* 0x00154c0001107983 */ /* 0x000ee80000300800 */
[----:B------:R-:W3:Y:S01]  /*140f0*/  LDL.LU R11, [R1+0x1548] ;  /* 0x00154800010b7983 */ /* 0x000ee20000300800 */
[----:B----4-:R-:W-:-:S03]  /*14100*/  PRMT R69, RZ, 0x7610, R69 ;  /* 0x00007610ff457816 */ /* 0x010fc60000000045 */
[----:B------:R1:W4:Y:S02]  /*14110*/  @P0 LDG.E.U8 R71, desc[UR18][R38.64] ;  /* 0x0000001226470981 */ /* 0x000324000c1e1100 */
[----:B-1----:R-:W-:Y:S02]  /*14120*/  @P0 IMAD.MOV.U32 R38, RZ, RZ, R33 ;  /* 0x000000ffff260224 */ /* 0x002fe400078e0021 */
[----:B------:R-:W-:Y:S02]  /*14130*/  @P0 IMAD.MOV.U32 R39, RZ, RZ, R10 ;  /* 0x000000ffff270224 */ /* 0x000fe400078e000a */
[----:B------:R-:W4:Y:S04]  /*14140*/  LDL.LU R10, [R1+0x1544] ;  /* 0x00154400010a7983 */ /* 0x000f280000300800 */
[----:B------:R1:W4:Y:S04]  /*14150*/  @P0 LDG.E.U8 R69, desc[UR18][R38.64] ;  /* 0x0000001226450981 */ /* 0x000328000c1e1100 */
[----:B------:R-:W4:Y:S01]  /*14160*/  LDL.LU R33, [R1+0x1540] ;  /* 0x0015400001217983 */ /* 0x000f220000300800 */
[----:B-1----:R-:W-:-:S02]  /*14170*/  @P0 IMAD.MOV.U32 R39, RZ, RZ, R15 ;  /* 0x000000ffff270224 */ /* 0x002fc400078e000f */
[----:B------:R-:W-:Y:S01]  /*14180*/  @P0 IMAD.MOV.U32 R38, RZ, RZ, R13 ;  /* 0x000000ffff260224 */ /* 0x000fe200078e000d */
[----:B------:R-:W4:Y:S04]  /*14190*/  LDL.LU R15, [R1+0x153c] ;  /* 0x00153c00010f7983 */ /* 0x000f280000300800 */
[----:B------:R-:W4:Y:S01]  /*141a0*/  LDL.LU R13, [R1+0x1538] ;  /* 0x00153800010d7983 */ /* 0x000f220000300800 */
[----:B------:R-:W-:Y:S02]  /*141b0*/  PRMT R65, RZ, 0x7610, R65 ;  /* 0x00007610ff417816 */ /* 0x000fe40000000041 */
[----:B------:R-:W-:Y:S02]  /*141c0*/  PRMT R63, RZ, 0x7610, R63 ;  /* 0x00007610ff3f7816 */ /* 0x000fe4000000003f */
[----:B------:R-:W-:-:S02]  /*141d0*/  PRMT R35, RZ, 0x7610, R35 ;  /* 0x00007610ff237816 */ /* 0x000fc40000000023 */
[----:B------:R-:W-:-:S06]  /*141e0*/  PRMT R67, RZ, 0x7610, R67 ;  /* 0x00007610ff437816 */ /* 0x000fcc0000000043 */
        /* <DEDUP_REMOVED lines=9> */
[----:B------:R2:W4:Y:S01]  /*14280*/  @P0 LDG.E.U8 R63, desc[UR18][R38.64] ;  /* 0x00000012263f0981 */ /* 0x000522000c1e1100 */
[----:B------:R-:W-:Y:S02]  /*14290*/  PRMT R61, RZ, 0x7610, R61 ;  /* 0x00007610ff3d7816 */ /* 0x000fe4000000003d */
[----:B------:R-:W-:Y:S01]  /*142a0*/  PRMT R55, RZ, 0x7610, R55 ;  /* 0x00007610ff377816 */ /* 0x000fe20000000037 */
[----:B--2---:R-:W-:-:S02]  /*142b0*/  @!P3 IMAD.MOV.U32 R39, RZ, RZ, R17 ;  /* 0x000000ffff27b224 */ /* 0x004fc400078e0011 */
[----:B------:R-:W2:Y:S01]  /*142c0*/  LDL.LU R17, [R1+0x1528] ;  /* 0x0015280001117983 */ /* 0x000ea20000300800 */
[----:B---3--:R-:W-:-:S03]  /*142d0*/  @!P3 IMAD.MOV.U32 R38, RZ, RZ, R16 ;  /* 0x000000ffff26b224 */ /* 0x008fc600078e0010 */
[----:B------:R-:W3:Y:S01]  /*142e0*/  LDL.LU R16, [R1+0x1524] ;  /* 0x0015240001107983 */ /* 0x000ee20000300800 */
[C---:B------:R-:W-:Y:S02]  /*142f0*/  SEL R12, R11.reuse, R12, !P4 ;  /* 0x0000000c0b0c7207 */ /* 0x040fe40006000000 */
[C---:B------:R-:W-:Y:S01]  /*14300*/  SEL R14, R11.reuse, R14, !P4 ;  /* 0x0000000e0b0e7207 */ /* 0x040fe20006000000 */
[----:B------:R1:W2:Y:S02]  /*14310*/  @!P3 LDG.E.U8 R35, desc[UR18][R38.64] ;  /* 0x000000122623b981 */ /* 0x0002a4000c1e1100 */
[----:B------:R-:W-:Y:S01]  /*14320*/  IMAD R37, R12, UR5, RZ ;  /* 0x000000050c257c24 */ /* 0x000fe2000f8e02ff */
[----:B------:R-:W4:Y:S01]  /*14330*/  LDCU UR5, c[0x0][0x3b0] ;  /* 0x00007600ff0577ac */ /* 0x000f220008000800 */
[----:B------:R-:W-:-:S03]  /*14340*/  SEL R12, R11, R40, !P4 ;  /* 0x000000280b0c7207 */ /* 0x000fc60006000000 */
[----:B------:R-:W-:Y:S01]  /*14350*/  IADD3 R2, P3, PT, R37, R7, RZ ;  /* 0x0000000725027210 */ /* 0x000fe20007f7e0ff */
[----:B-1----:R-:W-:-:S03]  /*14360*/  IMAD R38, R14, UR12, RZ ;  /* 0x0000000c0e267c24 */ /* 0x002fc6000f8e02ff */
[----:B------:R-:W-:Y:S01]  /*14370*/  LEA.HI.X.SX32 R3, R37, R6, 0x1, P3 ;  /* 0x0000000625037211 */ /* 0x000fe200018f0eff */
[----:B------:R-:W-:Y:S01]  /*14380*/  IMAD R37, R12, UR13, RZ ;  /* 0x0000000d0c257c24 */ /* 0x000fe2000f8e02ff */
[----:B------:R1:W-:Y:S01]  /*14390*/  STL [R1+0x930], R2 ;  /* 0x0009300201007387 */ /* 0x0003e20000100800 */
[----:B------:R-:W-:Y:S01]  /*143a0*/  PRMT R52, RZ, 0x7610, R52 ;  /* 0x00007610ff347816 */ /* 0x000fe20000000034 */
[----:B------:R-:W2:Y:S01]  /*143b0*/  LDCU UR12, c[0x0][0x3b0] ;  /* 0x00007600ff0c77ac */ /* 0x000ea20008000800 */
[CC--:B------:R-:W-:Y:S01]  /*143c0*/  IADD3 R5, P3, PT, R38.reuse, R7.reuse, RZ ;  /* 0x0000000726057210 */ /* 0x0c0fe20007f7e0ff */
[----:B------:R-:W-:Y:S01]  /*143d0*/  @P0 IMAD.MOV.U32 R12, RZ, RZ, R2 ;  /* 0x000000ffff0c0224 */ /* 0x000fe200078e0002 */
[----:B----4-:R-:W-:Y:S01]  /*143e0*/  SEL R10, R11, R10, !P4 ;  /* 0x0000000a0b0a7207 */ /* 0x010fe20006000000 */
[----:B------:R-:W4:Y:S01]  /*143f0*/  LDCU UR13, c[0x0][0x3b0] ;  /* 0x00007600ff0d77ac */ /* 0x000f220008000800 */
[----:B0-----:R-:W-:Y:S01]  /*14400*/  LEA.HI.X.SX32 R32, R38, R6, 0x1, P3 ;  /* 0x0000000626207211 */ /* 0x001fe200018f0eff */
[----:B------:R0:W-:Y:S01]  /*14410*/  STL [R1+0x92c], R3 ;  /* 0x00092c0301007387 */ /* 0x0001e20000100800 */
[----:B-1----:R-:W-:-:S03]  /*14420*/  IADD3 R2, P3, PT, R37, R7, RZ ;  /* 0x0000000725027210 */ /* 0x002fc60007f7e0ff */
[----:B------:R-:W2:Y:S01]  /*14430*/  LDL R85, [R1+0xf68] ;  /* 0x000f680001557983 */ /* 0x000ea20000100800 */
[C---:B------:R-:W-:Y:S01]  /*14440*/  SEL R14, R11.reuse, R13, !P4 ;  /* 0x0000000d0b0e7207 */ /* 0x040fe20006000000 */
[----:B------:R-:W-:Y:S01]  /*14450*/  @P0 IMAD.MOV.U32 R13, RZ, RZ, R3 ;  /* 0x000000ffff0d0224 */ /* 0x000fe200078e0003 */
[----:B------:R-:W-:-:S03]  /*14460*/  SEL R15, R11, R15, !P4 ;  /* 0x0000000f0b0f7207 */ /* 0x000fc60006000000 */
[----:B------:R-:W-:Y:S01]  /*14470*/  IMAD R14, R14, UR14, RZ ;  /* 0x0000000e0e0e7c24 */ /* 0x000fe2000f8e02ff */
[-C--:B0-----:R-:W-:Y:S01]  /*14480*/  LEA.HI.X.SX32 R3, R37, R6.reuse, 0x1, P3 ;  /* 0x0000000625037211 */ /* 0x081fe200018f0eff */
[----:B------:R0:W3:Y:S01]  /*14490*/  @P0 LDG.E.U8 R61, desc[UR18][R12.64] ;  /* 0x000000120c3d0981 */ /* 0x0000e2000c1e1100 */
[----:B------:R-:W-:Y:S01]  /*144a0*/  IMAD R15, R15, UR5, RZ ;  /* 0x000000050f0f7c24 */ /* 0x000fe2000f8e02ff */
[----:B------:R-:W-:Y:S01]  /*144b0*/  PRMT R51, RZ, 0x7610, R51 ;  /* 0x00007610ff337816 */ /* 0x000fe20000000033 */
[----:B------:R-:W-:Y:S01]  /*144c0*/  IMAD R10, R10, UR15, RZ ;  /* 0x0000000f0a0a7c24 */ /* 0x000fe2000f8e02ff */
[CC--:B------:R-:W-:Y:S01]  /*144d0*/  IADD3 R4, P3, PT, R14.reuse, R7.reuse, RZ ;  /* 0x000000070e047210 */ /* 0x0c0fe20007f7e0ff */
[----:B------:R-:W-:Y:S01]  /*144e0*/  STL [R1+0x970], R5 ;  /* 0x0009700501007387 */ /* 0x000fe20000100800 */
[----:B------:R-:W-:Y:S01]  /*144f0*/  PRMT R50, RZ, 0x7610, R50 ;  /* 0x00007610ff327816 */ /* 0x000fe20000000032 */
[----:B------:R-:W1:Y:S02]  /*14500*/  LDCU UR5, c[0x0][0x3b0] ;  /* 0x00007600ff0577ac */ /* 0x000e640008000800 */
[----:B------:R0:W-:Y:S02]  /*14510*/  STL [R1+0x96c], R32 ;  /* 0x00096c2001007387 */ /* 0x0001e40000100800 */
[----:B0-----:R-:W-:Y:S01]  /*14520*/  @P0 IMAD.MOV.U32 R12, RZ, RZ, R5 ;  /* 0x000000ffff0c0224 */ /* 0x001fe200078e0005 */
[----:B------:R-:W-:Y:S01]  /*14530*/  PRMT R49, RZ, 0x7610, R49 ;  /* 0x00007610ff317816 */ /* 0x000fe20000000031 */
[----:B------:R-:W-:Y:S01]  /*14540*/  @P0 IMAD.MOV.U32 R13, RZ, RZ, R32 ;  /* 0x000000ffff0d0224 */ /* 0x000fe200078e0020 */
[----:B------:R-:W-:Y:S01]  /*14550*/  STL [R1+0x9b0], R2 ;  /* 0x0009b00201007387 */ /* 0x000fe20000100800 */
[----:B------:R-:W-:Y:S01]  /*14560*/  PRMT R54, RZ, 0x7610, R54 ;  /* 0x00007610ff367816 */ /* 0x000fe20000000036 */
[----:B------:R-:W0:Y:S01]  /*14570*/  LDCU UR14, c[0x0][0x3b0] ;  /* 0x00007600ff0e77ac */ /* 0x000e220008000800 */
[----:B------:R-:W-:Y:S01]  /*14580*/  LEA.HI.X.SX32 R32, R14, R6, 0x1, P3 ;  /* 0x000000060e207211 */ /* 0x000fe200018f0eff */
[----:B------:R0:W-:Y:S01]  /*14590*/  STL [R1+0x9ac], R3 ;  /* 0x0009ac0301007387 */ /* 0x0001e20000100800 */
[----:B------:R-:W-:-:S03]  /*145a0*/  IADD3 R5, P3, PT, R15, R7, RZ ;  /* 0x000000070f057210 */ /* 0x000fc60007f7e0ff */
[----:B------:R1:W3:Y:S04]  /*145b0*/  @P0 LDG.E.U8 R55, desc[UR18][R12.64] ;  /* 0x000000120c370981 */ /* 0x0002e8000c1e1100 */
[----:B------:R0:W-:Y:S04]  /*145c0*/  STL [R1+0x9f0], R4 ;  /* 0x0009f00401007387 */ /* 0x0001e80000100800 */
[----:B------:R-:W-:Y:S01]  /*145d0*/  STL [R1+0x9ec], R32 ;  /* 0x0009ec2001007387 */ /* 0x000fe20000100800 */
[----:B-1----:R-:W-:-:S03]  /*145e0*/  @P0 IMAD.MOV.U32 R13, RZ, RZ, R3 ;  /* 0x000000ffff0d0224 */ /* 0x002fc600078e0003 */
[----:B0-----:R-:W3:Y:S04]  /*145f0*/  LDL.LU R3, [R1+0x2bc] ;  /* 0x0002bc0001037983 */ /* 0x001ee80000300800 */
[----:B------:R-:W-:Y:S04]  /*14600*/  STL [R1+0xa28], R5 ;  /* 0x000a280501007387 */ /* 0x000fe80000100800 */
[----:B------:R-:W4:Y:S01]  /*14610*/  LDL R40, [R1+0xf88] ;  /* 0x000f880001287983 */ /* 0x000f220000100800 */
[----:B------:R-:W-:Y:S01]  /*14620*/  @P0 IMAD.MOV.U32 R12, RZ, RZ, R2 ;  /* 0x000000ffff0c0224 */ /* 0x000fe200078e0002 */
[----:B------:R-:W-:-:S04]  /*14630*/  LEA.HI.X.SX32 R14, R15, R6, 0x1, P3 ;  /* 0x000000060f0e7211 */ /* 0x000fc800018f0eff */
[----:B------:R0:W4:Y:S01]  /*14640*/  @P0 LDG.E.U8 R52, desc[UR18][R12.64] ;  /* 0x000000120c340981 */ /* 0x000122000c1e1100 */
[C---:B------:R-:W-:Y:S01]  /*14650*/  IADD3 R2, P3, PT, R10.reuse, R7, RZ ;  /* 0x000000070a027210 */ /* 0x040fe20007f7e0ff */
[----:B0-----:R-:W-:Y:S02]  /*14660*/  @P0 IMAD.MOV.U32 R12, RZ, RZ, R4 ;  /* 0x000000ffff0c0224 */ /* 0x001fe400078e0004 */
[----:B------:R-:W-:Y:S01]  /*14670*/  @P0 IMAD.MOV.U32 R13, RZ, RZ, R32 ;  /* 0x000000ffff0d0224 */ /* 0x000fe200078e0020 */
[----:B------:R-:W-:-:S04]  /*14680*/  LEA.HI.X.SX32 R4, R10, R6, 0x1, P3 ;  /* 0x000000060a047211 */ /* 0x000fc800018f0eff */
[----:B------:R0:W4:Y:S02]  /*14690*/  @P0 LDG.E.U8 R51, desc[UR18][R12.64] ;  /* 0x000000120c330981 */ /* 0x000124000c1e1100 */
[----:B0-----:R-:W-:Y:S02]  /*146a0*/  @P0 IMAD.MOV.U32 R12, RZ, RZ, R5 ;  /* 0x000000ffff0c0224 */ /* 0x001fe400078e0005 */
[----:B------:R-:W-:-:S05]  /*146b0*/  @P0 IMAD.MOV.U32 R13, RZ, RZ, R14 ;  /* 0x000000ffff0d0224 */ /* 0x000fca00078e000e */
[----:B------:R0:W4:Y:S04]  /*146c0*/  @P0 LDG.E.U8 R50, desc[UR18][R12.64] ;  /* 0x000000120c320981 */ /* 0x000128000c1e1100 */
[----:B------:R-:W-:Y:S01]  /*146d0*/  STL [R1+0xa24], R14 ;  /* 0x000a240e01007387 */ /* 0x000fe20000100800 */
[----:B0-----:R-:W-:Y:S02]  /*146e0*/  @P0 IMAD.MOV.U32 R12, RZ, RZ, R2 ;  /* 0x000000ffff0c0224 */ /* 0x001fe400078e0002 */
[----:B------:R-:W-:Y:S01]  /*146f0*/  @P0 IMAD.MOV.U32 R13, RZ, RZ, R4 ;  /* 0x000000ffff0d0224 */ /* 0x000fe200078e0004 */
[----:B------:R0:W-:Y:S04]  /*14700*/  STL [R1+0xa60], R2 ;  /* 0x000a600201007387 */ /* 0x0001e80000100800 */
[----:B------:R1:W4:Y:S04]  /*14710*/  @P0 LDG.E.U8 R49, desc[UR18][R12.64] ;  /* 0x000000120c310981 */ /* 0x000328000c1e1100 */
[----:B------:R0:W-:Y:S01]  /*14720*/  STL [R1+0xa5c], R4 ;  /* 0x000a5c0401007387 */ /* 0x0001e20000100800 */
[----:B-1----:R-:W-:-:S02]  /*14730*/  @!P1 IMAD.MOV.U32 R13, RZ, RZ, R18 ;  /* 0x000000ffff0d9224 */ /* 0x002fc400078e0012 */
[----:B------:R-:W-:Y:S01]  /*14740*/  @!P1 IMAD.MOV.U32 R12, RZ, RZ, R21 ;  /* 0x000000ffff0c9224 */ /* 0x000fe200078e0015 */
[----:B------:R-:W4:Y:S04]  /*14750*/  LDL.LU R18, [R1+0x1520] ;  /* 0x0015200001127983 */ /* 0x000f280000300800 */
[----:B------:R-:W4:Y:S04]  /*14760*/  LDL.LU R21, [R1+0x151c] ;  /* 0x00151c0001157983 */ /* 0x000f280000300800 */
[----:B------:R1:W4:Y:S01]  /*14770*/  @!P1 LDG.E.U8 R54, desc[UR18][R12.64] ;  /* 0x000000120c369981 */ /* 0x000322000c1e1100 */
[----:B------:R-:W-:Y:S01]  /*14780*/  PRMT R53, RZ, 0x7610, R53 ;  /* 0x00007610ff357816 */ /* 0x000fe20000000035 */
[----:B-1----:R-:W-:-:S02]  /*14790*/  @!P5 IMAD.MOV.U32 R13, RZ, RZ, R20 ;  /* 0x000000ffff0dd224 */ /* 0x002fc400078e0014 */
[----:B------:R-:W4:Y:S01]  /*147a0*/  LDL.LU R20, [R1+0x1518] ;  /* 0x0015180001147983 */ /* 0x000f220000300800 */
[----:B------:R-:W-:-:S03]  /*147b0*/  @!P5 IMAD.MOV.U32 R12, RZ, RZ, R19 ;  /* 0x000000ffff0cd224 */ /* 0x000fc600078e0013 */
[----:B------:R-:W4:Y:S04]  /*147c0*/  LDL.LU R19, [R1+0x1514] ;  /* 0x0015140001137983 */ /* 0x000f280000300800 */
[----:B------:R1:W4:Y:S01]  /*147d0*/  @!P5 LDG.E.U8 R53, desc[UR18][R12.64] ;  /* 0x000000120c35d981 */ /* 0x000322000c1e1100 */
[----:B------:R-:W-:Y:S01]  /*147e0*/  PRMT R48, RZ, 0x7610, R48 ;  /* 0x00007610ff307816 */ /* 0x000fe20000000030 */
[----:B-1----:R-:W-:Y:S02]  /*147f0*/  @!P6 IMAD.MOV.U32 R13, RZ, RZ, R0 ;  /* 0x000000ffff0de224 */ /* 0x002fe400078e0000 */
[----:B------:R-:W-:-:S05]  /*14800*/  @!P6 IMAD.MOV.U32 R12, RZ, RZ, R9 ;  /* 0x000000ffff0ce224 */ /* 0x000fca00078e0009 */
[----:B------:R1:W4:Y:S01]  /*14810*/  @!P6 LDG.E.U8 R48, desc[UR18][R12.64] ;  /* 0x000000120c30e981 */ /* 0x000322000c1e1100 */
[----:B--2---:R-:W-:-:S03]  /*14820*/  ISETP.GE.AND P3, PT, R85, RZ, PT ;  /* 0x000000ff5500720c */ /* 0x004fc60003f66270 */
[----:B------:R-:W2:Y:S04]  /*14830*/  LDL R85, [R1+0xfac] ;  /* 0x000fac0001557983 */ /* 0x000ea80000100800 */
[----:B------:R-:W2:Y:S04]  /*14840*/  LDL.LU R0, [R1+0x1510] ;  /* 0x0015100001007983 */ /* 0x000ea80000300800 */
[----:B------:R-:W2:Y:S04]  /*14850*/  LDL.LU R9, [R1+0x150c] ;  /* 0x00150c0001097983 */ /* 0x000ea80000300800 */
[----:B0-----:R-:W2:Y:S01]  /*14860*/  LDL R2, [R1+0x1024] ;  /* 0x0010240001027983 */ /* 0x001ea20000100800 */
[----:B---3--:R-:W-:-:S03]  /*14870*/  SEL R10, R11, R3, !P4 ;  /* 0x000000030b0a7207 */ /* 0x008fc60006000000 */
[----:B------:R-:W3:Y:S01]  /*14880*/  LDL R3, [R1+0x1128] ;  /* 0x0011280001037983 */ /* 0x000ee20000100800 */
[----:B----4-:R-:W-:-:S03]  /*14890*/  ISETP.GE.AND P6, PT, R40, RZ, PT ;  /* 0x000000ff2800720c */ /* 0x010fc60003fc6270 */
[----:B------:R-:W4:Y:S01]  /*148a0*/  LDL R40, [R1+0x10c0] ;  /* 0x0010c00001287983 */ /* 0x000f220000100800 */
[----:B------:R-:W-:Y:S01]  /*148b0*/  ISETP.GT.U32.AND P1, PT, R8, R17, PT ;  /* 0x000000110800720c */ /* 0x000fe20003f24070 */
[----:B------:R-:W-:Y:S02]  /*148c0*/  @!P3 IMAD.MOV R16, RZ, RZ, -R16 ;  /* 0x000000ffff10b224 */ /* 0x000fe400078e0a10 */
[----:B------:R-:W-:-:S03]  /*148d0*/  IMAD R10, R10, UR11, RZ ;  /* 0x0000000b0a0a7c24 */ /* 0x000fc6000f8e02ff */
[----:B------:R-:W-:-:S05]  /*148e0*/  SEL R16, R11, R16, !P4 ;  /* 0x000000100b107207 */ /* 0x000fca0006000000 */
[----:B------:R-:W-:Y:S02]  /*148f0*/  IMAD R16, R16, UR11, RZ ;  /* 0x0000000b10107c24 */ /* 0x000fe4000f8e02ff */
[----:B------:R-:W-:-:S04]  /*14900*/  @!P1 IMAD.IADD R17, R17, 0x1, -R8 ;  /* 0x0000000111119824 */ /* 0x000fc800078e0a08 */
[----:B------:R-:W-:Y:S01]  /*14910*/  @!P6 IMAD.MOV R17, RZ, RZ, -R17 ;  /* 0x000000ffff11e224 */ /* 0x000fe200078e0a11 */
[----:B------:R-:W-:-:S04]  /*14920*/  PRMT R47, RZ, 0x7610, R47 ;  /* 0x00007610ff2f7816 */ /* 0x000fc8000000002f */
[----:B------:R-:W-:Y:S02]  /*14930*/  SEL R17, R11, R17, !P4 ;  /* 0x000000110b117207 */ /* 0x000fe40006000000 */
[----:B------:R-:W-:-:S03]  /*14940*/  PRMT R46, RZ, 0x7610, R46 ;  /* 0x00007610ff2e7816 */ /* 0x000fc6000000002e */
[----:B------:R-:W-:Y:S01]  /*14950*/  IMAD R17, R17, UR5, RZ ;  /* 0x0000000511117c24 */ /* 0x000fe2000f8e02ff */
[----:B------:R-:W0:Y:S01]  /*14960*/  LDCU UR5, c[0x0][0x3b0] ;  /* 0x00007600ff0577ac */ /* 0x000e220008000800 */
[C---:B------:R-:W-:Y:S02]  /*14970*/  ISETP.GT.U32.AND P5, PT, R8.reuse, R18, PT ;  /* 0x000000120800720c */ /* 0x040fe40003fa4070 */
[----:B------:R-:W-:-:S11]  /*14980*/  ISETP.GT.U32.AND P3, PT, R8, R21, PT ;  /* 0x000000150800720c */ /* 0x000fd60003f64070 */
[--C-:B------:R-:W-:Y:S01]  /*14990*/  @!P5 IMAD.IADD R18, R18, 0x1, -R8.reuse ;  /* 0x000000011212d824 */ /* 0x100fe200078e0a08 */
[-C--:B------:R-:W-:Y:S01]  /*149a0*/  IADD3 R4, P5, PT, R16, R7.reuse, RZ ;  /* 0x0000000710047210 */ /* 0x080fe20007fbe0ff */
[--C-:B------:R-:W-:Y:S01]  /*149b0*/  @!P3 IMAD.IADD R21, R21, 0x1, -R8.reuse ;  /* 0x000000011515b824 */ /* 0x100fe200078e0a08 */
[----:B-1----:R-:W-:Y:S02]  /*149c0*/  IADD3 R12, P3, PT, R10, R7, RZ ;  /* 0x000000070a0c7210 */ /* 0x002fe40007f7e0ff */
[----:B------:R-:W-:Y:S02]  /*149d0*/  ISETP.GT.U32.AND P1, PT, R8, R20, PT ;  /* 0x000000140800720c */ /* 0x000fe40003f24070 */
[-C--:B------:R-:W-:Y:S02]  /*149e0*/  LEA.HI.X.SX32 R13, R10, R6.reuse, 0x1, P3 ;  /* 0x000000060a0d7211 */ /* 0x080fe400018f0eff */
[----:B------:R-:W-:Y:S02]  /*149f0*/  ISETP.GT.U32.AND P3, PT, R8, R19, PT ;  /* 0x000000130800720c */ /* 0x000fe40003f64070 */
[----:B------:R-:W-:Y:S01]  /*14a00*/  LEA.HI.X.SX32 R5, R16, R6, 0x1, P5 ;  /* 0x0000000610057211 */ /* 0x000fe200028f0eff */
[----:B------:R1:W-:Y:S04]  /*14a10*/  STL [R1+0x298], R12 ;  /* 0x0002980c01007387 */ /* 0x0003e80000100800 */
[----:B------:R1:W4:Y:S02]  /*14a20*/  @P0 LDG.E.U8 R47, desc[UR18][R12.64] ;  /* 0x000000120c2f0981 */ /* 0x000324000c1e1100 */
[----:B------:R-:W-:-:S04]  /*14a30*/  @!P1 IMAD.IADD R20, R20, 0x1, -R8 ;  /* 0x0000000114149824 */ /* 0x000fc800078e0a08 */
[----:B------:R-:W-:Y:S01]  /*14a40*/  @!P3 IMAD.IADD R19, R19, 0x1, -R8 ;  /* 0x000000011313b824 */ /* 0x000fe200078e0a08 */
[----:B------:R-:W-:Y:S01]  /*14a50*/  STL [R1+0x2d8], R4 ;  /* 0x0002d80401007387 */ /* 0x000fe20000100800 */
[----:B-1----:R-:W-:-:S03]  /*14a60*/  @P0 IMAD.MOV.U32 R12, RZ, RZ, R4 ;  /* 0x000000ffff0c0224 */ /* 0x002fc600078e0004 */
[----:B------:R1:W-:Y:S04]  /*14a70*/  STL [R1+0x294], R13 ;  /* 0x0002940d01007387 */ /* 0x0003e80000100800 */
[----:B------:R-:W-:Y:S01]  /*14a80*/  STL [R1+0x2d4], R5 ;  /* 0x0002d40501007387 */ /* 0x000fe20000100800 */
[----:B-1----:R-:W-:Y:S01]  /*14a90*/  @P0 IMAD.MOV.U32 R13, RZ, RZ, R5 ;  /* 0x000000ffff0d0224 */ /* 0x002fe200078e0005 */
[----:B------:R-:W-:-:S04]  /*14aa0*/  PRMT R45, RZ, 0x7610, R45 ;  /* 0x00007610ff2d7816 */ /* 0x000fc8000000002d */
[----:B------:R1:W4:Y:S01]  /*14ab0*/  @P0 LDG.E.U8 R46, desc[UR18][R12.64] ;  /* 0x000000120c2e0981 */ /* 0x000322000c1e1100 */
[----:B------:R-:W-:Y:S02]  /*14ac0*/  PRMT R43, RZ, 0x7610, R43 ;  /* 0x00007610ff2b7816 */ /* 0x000fe4000000002b */
[----:B------:R-:W-:Y:S02]  /*14ad0*/  PRMT R42, RZ, 0x7610, R42 ;  /* 0x00007610ff2a7816 */ /* 0x000fe4000000002a */
[----:B------:R-:W-:Y:S02]  /*14ae0*/  PRMT R41, RZ, 0x7610, R41 ;  /* 0x00007610ff297816 */ /* 0x000fe40000000029 */
[----:B------:R-:W-:Y:S02]  /*14af0*/  PRMT R44, RZ, 0x7610, R44 ;  /* 0x00007610ff2c7816 */ /* 0x000fe4000000002c */
[----:B--2---:R-:W-:Y:S02]  /*14b00*/  ISETP.GE.AND P5, PT, R85, RZ, PT ;  /* 0x000000ff5500720c */ /* 0x004fe40003fa6270 */
[----:B------:R-:W-:-:S11]  /*14b10*/  ISETP.GE.AND P1, PT, R2, RZ, PT ;  /* 0x000000ff0200720c */ /* 0x000fd60003f26270 */
[----:B------:R-:W-:Y:S01]  /*14b20*/  @!P5 IMAD.MOV R18, RZ, RZ, -R18 ;  /* 0x000000ffff12d224 */ /* 0x000fe200078e0a12 */
[----:B------:R-:W-:-:S04]  /*14b30*/  IADD3 R2, P6, PT, R17, R7, RZ ;  /* 0x0000000711027210 */ /* 0x000fc80007fde0ff */
[----:B------:R-:W-:Y:S01]  /*14b40*/  SEL R18, R11, R18, !P4 ;  /* 0x000000120b127207 */ /* 0x000fe20006000000 */
[----:B------:R-:W-:-:S04]  /*14b50*/  @!P1 IMAD.MOV R21, RZ, RZ, -R21 ;  /* 0x000000ffff159224 */ /* 0x000fc800078e0a15 */
[----:B------:R-:W-:Y:S01]  /*14b60*/  IMAD R18, R18, UR12, RZ ;  /* 0x0000000c12127c24 */ /* 0x000fe2000f8e02ff */
[----:B------:R2:W-:Y:S01]  /*14b70*/  STL [R1+0x338], R2 ;  /* 0x0003380201007387 */ /* 0x0005e20000100800 */
[----:B-1----:R-:W-:Y:S01]  /*14b80*/  @P0 IMAD.MOV.U32 R12, RZ, RZ, R2 ;  /* 0x000000ffff0c0224 */ /* 0x002fe200078e0002 */
[----:B------:R-:W-:Y:S01]  /*14b90*/  SEL R21, R11, R21, !P4 ;  /* 0x000000150b157207 */ /* 0x000fe20006000000 */
[----:B------:R-:W1:Y:S04]  /*14ba0*/  LDCU UR12, c[0x0][0x3b0] ;  /* 0x00007600ff0c77ac */ /* 0x000e680008000800 */
[----:B------:R-:W-:Y:S01]  /*14bb0*/  IMAD R21, R21, UR13, RZ ;  /* 0x0000000d15157c24 */ /* 0x000fe2000f8e02ff */
[----:B------:R-:W0:Y:S01]  /*14bc0*/  LDCU UR13, c[0x0][0x3b0] ;  /* 0x00007600ff0d77ac */ /* 0x000e220008000800 */
[----:B--2---:R-:W-:-:S02]  /*14bd0*/  IADD3 R2, P1, PT, R18, R7, RZ ;  /* 0x0000000712027210 */ /* 0x004fc40007f3e0ff */
[----:B---3--:R-:W-:Y:S02]  /*14be0*/  ISETP.GE.AND P3, PT, R3, RZ, PT ;  /* 0x000000ff0300720c */ /* 0x008fe40003f66270 */
[----:B----4-:R-:W-:Y:S02]  /*14bf0*/  ISETP.GE.AND P5, PT, R40, RZ, PT ;  /* 0x000000ff2800720c */ /* 0x010fe40003fa6270 */
[----:B------:R-:W-:-:S09]  /*14c00*/  LEA.HI.X.SX32 R3, R17, R6, 0x1, P6 ;  /* 0x0000000611037211 */ /* 0x000fd200030f0eff */
[----:B------:R-:W-:Y:S01]  /*14c10*/  @!P3 IMAD.MOV R20, RZ, RZ, -R20 ;  /* 0x000000ffff14b224 */ /* 0x000fe200078e0a14 */
[----:B------:R2:W-:Y:S01]  /*14c20*/  STL [R1+0x334], R3 ;  /* 0x0003340301007387 */ /* 0x0005e20000100800 */
[----:B------:R-:W-:-:S03]  /*14c30*/  @P0 IMAD.MOV.U32 R13, RZ, RZ, R3 ;  /* 0x000000ffff0d0224 */ /* 0x000fc600078e0003 */
[----:B------:R-:W-:Y:S01]  /*14c40*/  SEL R20, R11, R20, !P4 ;  /* 0x000000140b147207 */ /* 0x000fe20006000000 */
[----:B------:R-:W-:Y:S01]  /*14c50*/  @!P5 IMAD.MOV R19, RZ, RZ, -R19 ;  /* 0x000000ffff13d224 */ /* 0x000fe200078e0a13 */
[----:B------:R3:W4:Y:S01]  /*14c60*/  @P0 LDG.E.U8 R45, desc[UR18][R12.64] ;  /* 0x000000120c2d0981 */ /* 0x000722000c1e1100 */
[----:B--2---:R-:W-:-:S03]  /*14c70*/  LEA.HI.X.SX32 R3, R18, R6, 0x1, P1 ;  /* 0x0000000612037211 */ /* 0x004fc600008f0eff */
[----:B------:R-:W-:Y:S01]  /*14c80*/  SEL R19, R11, R19, !P4 ;  /* 0x000000130b137207 */ /* 0x000fe20006000000 */
[----:B------:R-:W-:Y:S01]  /*14c90*/  IMAD R20, R20, UR14, RZ ;  /* 0x0000000e14147c24 */ /* 0x000fe2000f8e02ff */
[----:B------:R-:W-:Y:S01]  /*14ca0*/  IADD3 R10, P1, PT, R21, R7, RZ ;  /* 0x00000007150a7210 */ /* 0x000fe20007f3e0ff */
[----:B---3--:R-:W-:-:S03]  /*14cb0*/  @P0 IMAD.MOV.U32 R12, RZ, RZ, R2 ;  /* 0x000000ffff0c0224 */ /* 0x008fc600078e0002 */
[-C--:B------:R-:W-:Y:S01]  /*14cc0*/  LEA.HI.X.SX32 R14, R21, R6.reuse, 0x1, P1 ;  /* 0x00000006150e7211 */ /* 0x080fe200008f0eff */
[----:B------:R-:W-:Y:S02]  /*14cd0*/  @P0 IMAD.MOV.U32 R13, RZ, RZ, R3 ;  /* 0x000000ffff0d0224 */ /* 0x000fe400078e0003 */
[----:B0-----:R-:W-:Y:S01]  /*14ce0*/  IMAD R19, R19, UR5, RZ ;  /* 0x0000000513137c24 */ /* 0x001fe2000f8e02ff */
[C---:B------:R-:W-:Y:S01]  /*14cf0*/  IADD3 R4, P3, PT, R20.reuse, R7, RZ ;  /* 0x0000000714047210 */ /* 0x040fe20007f7e0ff */
[----:B------:R0:W-:Y:S04]  /*14d00*/  STL [R1+0x378], R2 ;  /* 0x0003780201007387 */ /* 0x0001e80000100800 */
[----:B------:R2:W3:Y:S01]  /*14d10*/  @P0 LDG.E.U8 R43, desc[UR18][R12.64] ;  /* 0x000000120c2b0981 */ /* 0x0004e2000c1e1100 */
[----:B------:R-:W-:-:S02]  /*14d20*/  LEA.HI.X.SX32 R5, R20, R6, 0x1, P3 ;  /* 0x0000000614057211 */ /* 0x000fc400018f0eff */
[C---:B0-----:R-:W-:Y:S01]  /*14d30*/  IADD3 R2, P5, PT, R19.reuse, R7, RZ ;  /* 0x0000000713027210 */ /* 0x041fe20007fbe0ff */
[----:B------:R0:W-:Y:S01]  /*14d40*/  STL [R1+0x374], R3 ;  /* 0x0003740301007387 */ /* 0x0001e20000100800 */
[----:B--2---:R-:W-:Y:S02]  /*14d50*/  @P0 IMAD.MOV.U32 R12, RZ, RZ, R10 ;  /* 0x000000ffff0c0224 */ /* 0x004fe400078e000a */
[----:B------:R-:W-:Y:S01]  /*14d60*/  @P0 IMAD.MOV.U32 R13, RZ, RZ, R14 ;  /* 0x000000ffff0d0224 */ /* 0x000fe200078e000e */
[----:B------:R2:W-:Y:S01]  /*14d70*/  STL [R1+0x3b8], R10 ;  /* 0x0003b80a01007387 */ /* 0x0005e20000100800 */
[----:B0-----:R-:W-:-:S03]  /*14d80*/  LEA.HI.X.SX32 R3, R19, R6, 0x1, P5 ;  /* 0x0000000613037211 */ /* 0x001fc600028f0eff */
[----:B------:R-:W-:Y:S04]  /*14d90*/  STL [R1+0x3f8], R4 ;  /* 0x0003f80401007387 */ /* 0x000fe80000100800 */
[----:B------:R0:W3:Y:S01]  /*14da0*/  @P0 LDG.E.U8 R42, desc[UR18][R12.64] ;  /* 0x000000120c2a0981 */ /* 0x0000e2000c1e1100 */
[----:B--2---:R-:W-:-:S03]  /*14db0*/  VIADD R10, R0, 0xd6 ;  /* 0x000000d6000a7836 */ /* 0x004fc60000000000 */
[----:B------:R-:W-:Y:S04]  /*14dc0*/  STL [R1+0x3b4], R14 ;  /* 0x0003b40e01007387 */ /* 0x000fe80000100800 */
[----:B------:R-:W-:Y:S01]  /*14dd0*/  STL [R1+0x438], R2 ;  /* 0x0004380201007387 */ /* 0x000fe20000100800 */
[----:B0-----:R-:W-:Y:S02]  /*14de0*/  @P0 IMAD.MOV.U32 R12, RZ, RZ, R4 ;  /* 0x000000ffff0c0224 */ /* 0x001fe400078e0004 */
[----:B------:R-:W-:Y:S01]  /*14df0*/  @P0 IMAD.MOV.U32 R13, RZ, RZ, R5 ;  /* 0x000000ffff0d0224 */ /* 0x000fe200078e0005 */
[----:B------:R0:W-:Y:S04]  /*14e00*/  STL [R1+0x3f4], R5 ;  /* 0x0003f40501007387 */ /* 0x0001e80000100800 */
[----:B------:R-:W-:Y:S04]  /*14e10*/  STL [R1+0x434], R3 ;  /* 0x0004340301007387 */ /* 0x000fe80000100800 */
[----:B------:R2:W-:Y:S01]  /*14e20*/  STL [R1+0xf30], R10 ;  /* 0x000f300a01007387 */ /* 0x0005e20000100800 */
[----:B0-----:R-:W-:-:S03]  /*14e30*/  VIADD R5, R0, 0xd7 ;  /* 0x000000d700057836 */ /* 0x001fc60000000000 */
[----:B------:R0:W3:Y:S01]  /*14e40*/  @P0 LDG.E.U8 R41, desc[UR18][R12.64] ;  /* 0x000000120c290981 */ /* 0x0000e2000c1e1100 */
[----:B--2---:R-:W-:Y:S01]  /*14e50*/  IABS R10, R10 ;  /* 0x0000000a000a7213 */ /* 0x004fe20000000000 */
[----:B0-----:R-:W-:Y:S02]  /*14e60*/  @P0 IMAD.MOV.U32 R12, RZ, RZ, R2 ;  /* 0x000000ffff0c0224 */ /* 0x001fe400078e0002 */
[----:B------:R-:W-:Y:S02]  /*14e70*/  @P0 IMAD.MOV.U32 R13, RZ, RZ, R3 ;  /* 0x000000ffff0d0224 */ /* 0x000fe400078e0003 */
[----:B------:R-:W-:-:S03]  /*14e80*/  IMAD.HI.U32 R15, R9, R10, RZ ;  /* 0x0000000a090f7227 */ /* 0x000fc600078e00ff */
[----:B------:R0:W2:Y:S01]  /*14e90*/  @P0 LDG.E.U8 R44, desc[UR18][R12.64] ;  /* 0x000000120c2c0981 */ /* 0x0000a2000c1e1100 */
[----:B------:R-:W-:Y:S02]  /*14ea0*/  IMAD.MOV R15, RZ, RZ, -R15 ;  /* 0x000000ffff0f7224 */ /* 0x000fe400078e0a0f */
[C---:B------:R-:W-:Y:S02]  /*14eb0*/  VIADD R4, R0.reuse, 0xda ;  /* 0x000000da00047836 */ /* 0x040fe40000000000 */
[C---:B------:R-:W-:Y:S01]  /*14ec0*/  VIADD R3, R0.reuse, 0xdb ;  /* 0x000000db00037836 */ /* 0x040fe20000000000 */
[----:B0-----:R-:W-:Y:S01]  /*14ed0*/  IABS R12, R5 ;  /* 0x00000005000c7213 */ /* 0x001fe20000000000 */
[----:B------:R-:W-:Y:S01]  /*14ee0*/  VIADD R2, R0, 0xdc ;  /* 0x000000dc00027836 */ /* 0x000fe20000000000 */
[----:B------:R0:W-:Y:S01]  /*14ef0*/  STL [R1+0xf34], R5 ;  /* 0x000f340501007387 */ /* 0x0001e20000100800 */
[----:B------:R-:W-:Y:S02]  /*14f00*/  IMAD R10, R8, R15, R10 ;  /* 0x0000000f080a7224 */ /* 0x000fe400078e020a */
[----:B------:R-:W-:Y:S01]  /*14f10*/  IMAD.HI.U32 R17, R9, R12, RZ ;  /* 0x0000000c09117227 */ /* 0x000fe200078e00ff */
[----:B------:R0:W-:Y:S01]  /*14f20*/  STL [R1+0xf3c], R4 ;  /* 0x000f3c0401007387 */ /* 0x0001e20000100800 */
[----:B------:R-:W-:-:S02]  /*14f30*/  IABS R13, R4 ;  /* 0x00000004000d7213 */ /* 0x000fc40000000000 */
[----:B------:R-:W-:Y:S01]  /*14f40*/  IMAD.MOV R17, RZ, RZ, -R17 ;  /* 0x000000ffff117224 */ /* 0x000fe200078e0a11 */
[----:B------:R0:W-:Y:S04]  /*14f50*/  STL [R1+0xf38], R3 ;  /* 0x000f380301007387 */ /* 0x0001e80000100800 */
[----:B------:R-:W-:Y:S01]  /*14f60*/  STL [R1+0xf40], R2 ;  /* 0x000f400201007387 */ /* 0x000fe20000100800 */
[----:B------:R-:W-:-:S03]  /*14f70*/  IMAD.HI.U32 R18, R9, R13, RZ ;  /* 0x0000000d09127227 */ /* 0x000fc600078e00ff */
[----:B------:R-:W-:Y:S01]  /*14f80*/  STL [R1+0x1300], R10 ;  /* 0x0013000a01007387 */ /* 0x000fe20000100800 */
[----:B------:R-:W-:-:S03]  /*14f90*/  IMAD R12, R8, R17, R12 ;  /* 0x00000011080c7224 */ /* 0x000fc600078e020c */
[----:B------:R-:W-:Y:S01]  /*14fa0*/  STL [R1+0x1320], R10 ;  /* 0x0013200a01007387 */ /* 0x000fe20000100800 */
[----:B------:R-:W-:-:S03]  /*14fb0*/  IABS R14, R3 ;  /* 0x00000003000e7213 */ /* 0x000fc60000000000 */
[----:B------:R-:W-:Y:S01]  /*14fc0*/  STL [R1+0x1340], R10 ;  /* 0x0013400a01007387 */ /* 0x000fe20000100800 */
[----:B------:R-:W-:-:S03]  /*14fd0*/  IMAD.MOV R18, RZ, RZ, -R18 ;  /* 0x000000ffff127224 */ /* 0x000fc600078e0a12 */
[----:B------:R-:W-:Y:S04]  /*14fe0*/  STL [R1+0x1354], R10 ;  /* 0x0013540a01007387 */ /* 0x000fe80000100800 */
[----:B------:R-:W-:Y:S04]  /*14ff0*/  STL [R1+0x138c], R10 ;  /* 0x00138c0a01007387 */ /* 0x000fe80000100800 */
[----:B------:R-:W-:Y:S04]  /*15000*/  STL [R1+0x13c4], R10 ;  /* 0x0013c40a01007387 */ /* 0x000fe80000100800 */
[----:B------:R-:W-:Y:S01]  /*15010*/  STL [R1+0x13fc], R10 ;  /* 0x0013fc0a01007387 */ /* 0x000fe20000100800 */
[----:B------:R-:W-:-:S03]  /*15020*/  IMAD.HI.U32 R19, R9, R14, RZ ;  /* 0x0000000e09137227 */ /* 0x000fc600078e00ff */
[----:B------:R-:W-:Y:S01]  /*15030*/  STL [R1+0x12f4], R12 ;  /* 0x0012f40c01007387 */ /* 0x000fe20000100800 */
[----:B------:R-:W-:-:S03]  /*15040*/  IMAD R13, R8, R18, R13 ;  /* 0x00000012080d7224 */ /* 0x000fc600078e020d */
[----:B------:R-:W-:Y:S04]  /*15050*/  STL [R1+0x1310], R12 ;  /* 0x0013100c01007387 */ /* 0x000fe80000100800 */
        /* <DEDUP_REMOVED lines=12> */
[----:B------:R-:W-:Y:S04]  /*15120*/  STL [R1+0x1348], R13 ;  /* 0x0013480d01007387 */ /* 0x000fe80000100800 */
[----:B------:R-:W-:Y:S01]  /*15130*/  STL [R1+0x135c], R13 ;  /* 0x00135c0d01007387 */ /* 0x000fe20000100800 */
[----:B------:R-:W-:-:S03]  /*15140*/  IMAD.MOV R20, RZ, RZ, -R20 ;  /* 0x000000ffff147224 */ /* 0x000fc600078e0a14 */
[----:B------:R-:W-:Y:S01]  /*15150*/  STL [R1+0x1374], R13 ;  /* 0x0013740d01007387 */ /* 0x000fe20000100800 */
[----:B------:R-:W-:-:S03]  /*15160*/  VIADD R21, R0, 0xdd ;  /* 0x000000dd00157836 */ /* 0x000fc60000000000 */
[----:B------:R-:W-:Y:S04]  /*15170*/  STL [R1+0x13ac], R13 ;  /* 0x0013ac0d01007387 */ /* 0x000fe80000100800 */
[----:B------:R-:W-:Y:S04]  /*15180*/  STL [R1+0x13e4], R13 ;  /* 0x0013e40d01007387 */ /* 0x000fe80000100800 */
[----:B------:R-:W-:Y:S01]  /*15190*/  STL [R1+0x141c], R13 ;  /* 0x00141c0d01007387 */ /* 0x000fe20000100800 */
[----:B------:R-:W-:-:S03]  /*151a0*/  IMAD R16, R8, R20, R16 ;  /* 0x0000001408107224 */ /* 0x000fc600078e0210 */
[----:B------:R-:W-:Y:S04]  /*151b0*/  STL [R1+0x12f0], R14 ;  /* 0x0012f00e01007387 */ /* 0x000fe80000100800 */
[----:B------:R-:W-:Y:S01]  /*151c0*/  STL [R1+0x1378], R14 ;  /* 0x0013780e01007387 */ /* 0x000fe20000100800 */
[----:B------:R-:W-:-:S03]  /*151d0*/  IABS R15, R21 ;  /* 0x00000015000f7213 */ /* 0x000fc60000000000 */
[----:B------:R-:W-:Y:S04]  /*151e0*/  STL [R1+0x1394], R14 ;  /* 0x0013940e01007387 */ /* 0x000fe80000100800 */
[----:B------:R-:W-:Y:S04]  /*151f0*/  STL [R1+0x13b0], R14 ;  /* 0x0013b00e01007387 */ /* 0x000fe80000100800 */
[----:B------:R-:W-:Y:S04]  /*15200*/  STL [R1+0x13cc], R14 ;  /* 0x0013cc0e01007387 */ /* 0x000fe80000100800 */
[----:B------:R-:W-:Y:S04]  /*15210*/  STL [R1+0x13e8], R14 ;  /* 0x0013e80e01007387 */ /* 0x000fe80000100800 */
[----:B------:R-:W-:Y:S01]  /*15220*/  STL [R1+0x1404], R14 ;  /* 0x0014040e01007387 */ /* 0x000fe20000100800 */
[----:B0-----:R-:W-:-:S03]  /*15230*/  VIADD R5, R0, 0xde ;  /* 0x000000de00057836 */ /* 0x001fc60000000000 */
[----:B------:R-:W-:Y:S04]  /*15240*/  STL [R1+0x1420], R14 ;  /* 0x0014200e01007387 */ /* 0x000fe80000100800 */
[----:B------:R-:W-:Y:S04]  /*15250*/  STL [R1+0x12f8], R16 ;  /* 0x0012f81001007387 */ /* 0x000fe80000100800 */
[----:B------:R0:W-:Y:S01]  /*15260*/  STL [R1+0xf2c], R21 ;  /* 0x000f2c1501007387 */ /* 0x0001e20000100800 */
[C---:B------:R-:W-:Y:S01]  /*15270*/  VIADD R4, R0.reuse, 0xdf ;  /* 0x000000df00047836 */ /* 0x040fe20000000000 */
[----:B------:R-:W-:Y:S01]  /*15280*/  IABS R17, R5 ;  /* 0x0000000500117213 */ /* 0x000fe20000000000 */
[----:B------:R-:W-:-:S02]  /*15290*/  VIADD R3, R0, 0xe2 ;  /* 0x000000e200037836 */ /* 0x000fc40000000000 */
[----:B0-----:R-:W-:-:S04]  /*152a0*/  IMAD.HI.U32 R21, R9, R15, RZ ;  /* 0x0000000f09157227 */ /* 0x001fc800078e00ff */
[----:B------:R-:W-:Y:S02]  /*152b0*/  IMAD.MOV R21, RZ, RZ, -R21 ;  /* 0x000000ffff157224 */ /* 0x000fe400078e0a15 */
[----:B------:R-:W-:Y:S01]  /*152c0*/  VIADD R2, R0, 0xe3 ;  /* 0x000000e300027836 */ /* 0x000fe20000000000 */
[----:B------:R-:W-:Y:S01]  /*152d0*/  STL [R1+0xf28], R5 ;  /* 0x000f280501007387 */ /* 0x000fe20000100800 */
[----:B------:R-:W-:Y:S02]  /*152e0*/  IMAD R15, R8, R21, R15 ;  /* 0x00000015080f7224 */ /* 0x000fe400078e020f */
[----:B------:R-:W-:Y:S01]  /*152f0*/  IMAD.HI.U32 R39, R9, R17, RZ ;  /* 0x0000001109277227 */ /* 0x000fe200078e00ff */
[----:B------:R-:W-:Y:S01]  /*15300*/  STL [R1+0xf24], R4 ;  /* 0x000f240401007387 */ /* 0x000fe20000100800 */
[----:B------:R-:W-:-:S03]  /*15310*/  IABS R18, R4 ;  /* 0x0000000400127213 */ /* 0x000fc60000000000 */
[----:B------:R-:W-:Y:S01]  /*15320*/  STL [R1+0xf20], R3 ;  /* 0x000f200301007387 */ /* 0x000fe20000100800 */
[----:B------:R-:W-:-:S03]  /*15330*/  IMAD.MOV R39, RZ, RZ, -R39 ;  /* 0x000000ffff277224 */ /* 0x000fc600078e0a27 */
[----:B------:R0:W-:Y:S01]  /*15340*/  STL [R1+0xf1c], R2 ;  /* 0x000f1c0201007387 */ /* 0x0001e20000100800 */
[----:B------:R-:W-:-:S03]  /*15350*/  IABS R19, R3 ;  /* 0x0000000300137213 */ /* 0x000fc60000000000 */
[----:B------:R-:W-:Y:S04]  /*15360*/  STL [R1+0x1304], R15 ;  /* 0x0013040f01007387 */ /* 0x000fe80000100800 */
[----:B------:R-:W-:Y:S01]  /*15370*/  STL [R1+0x1330], R15 ;  /* 0x0013300f01007387 */ /* 0x000fe20000100800 */
[----:B------:R-:W-:-:S03]  /*15380*/  IMAD R17, R8, R39, R17 ;  /* 0x0000002708117224 */ /* 0x000fc600078e0211 */
[----:B------:R-:W-:Y:S01]  /*15390*/  STL [R1+0x1360], R15 ;  /* 0x0013600f01007387 */ /* 0x000fe20000100800 */
[----:B------:R-:W-:-:S03]  /*153a0*/  IMAD.HI.U32 R38, R9, R18, RZ ;  /* 0x0000001209267227 */ /* 0x000fc600078e00ff */
[----:B------:R-:W-:Y:S01]  /*153b0*/  STL [R1+0x137c], R15 ;  /* 0x00137c0f01007387 */ /* 0x000fe20000100800 */
[----:B------:R-:W-:-:S03]  /*153c0*/  IABS R20, R2 ;  /* 0x0000000200147213 */ /* 0x000fc60000000000 */
[----:B------:R-:W-:Y:S01]  /*153d0*/  STL [R1+0x1398], R15 ;  /* 0x0013980f01007387 */ /* 0x000fe20000100800 */
[----:B------:R-:W-:-:S03]  /*153e0*/  IMAD.HI.U32 R37, R9, R19, RZ ;  /* 0x0000001309257227 */ /* 0x000fc600078e00ff */
[----:B------:R-:W-:Y:S04]  /*153f0*/  STL [R1+0x13b4], R15 ;  /* 0x0013b40f01007387 */ /* 0x000fe80000100800 */
[----:B------:R-:W-:Y:S01]  /*15400*/  STL [R1+0x13d0], R15 ;  /* 0x0013d00f01007387 */ /* 0x000fe20000100800 */
[----:B------:R-:W-:-:S03]  /*15410*/  IMAD.MOV R38, RZ, RZ, -R38 ;  /* 0x000000ffff267224 */ /* 0x000fc600078e0a26 */
[----:B------:R-:W-:Y:S01]  /*15420*/  STL [R1+0x13ec], R15 ;  /* 0x0013ec0f01007387 */ /* 0x000fe20000100800 */
[----:B------:R-:W-:-:S03]  /*15430*/  IMAD.MOV R37, RZ, RZ, -R37 ;  /* 0x000000ffff257224 */ /* 0x000fc600078e0a25 */
[----:B------:R-:W-:Y:S01]  /*15440*/  STL [R1+0x1408], R15 ;  /* 0x0014080f01007387 */ /* 0x000fe20000100800 */
[----:B------:R-:W-:-:S03]  /*15450*/  IMAD.HI.U32 R40, R9, R20, RZ ;  /* 0x0000001409287227 */ /* 0x000fc600078e00ff */
[----:B------:R-:W-:Y:S04]  /*15460*/  STL [R1+0x1424], R15 ;  /* 0x0014240f01007387 */ /* 0x000fe80000100800 */
[----:B------:R-:W-:Y:S01]  /*15470*/  STL [R1+0x1308], R17 ;  /* 0x0013081101007387 */ /* 0x000fe20000100800 */
[----:B------:R-:W-:-:S03]  /*15480*/  IMAD R18, R8, R38, R18 ;  /* 0x0000002608127224 */ /* 0x000fc600078e0212 */
[----:B------:R-:W-:Y:S01]  /*15490*/  STL [R1+0x1364], R17 ;  /* 0x0013641101007387 */ /* 0x000fe20000100800 */
[----:B------:R-:W-:-:S03]  /*154a0*/  IMAD R19, R8, R37, R19 ;  /* 0x0000002508137224 */ /* 0x000fc600078e0213 */
[----:B------:R-:W-:Y:S01]  /*154b0*/  STL [R1+0x1380], R17 ;  /* 0x0013801101007387 */ /* 0x000fe20000100800 */
[----:B------:R-:W-:-:S03]  /*154c0*/  IMAD.MOV R21, RZ, RZ, -R40 ;  /* 0x000000ffff157224 */ /* 0x000fc600078e0a28 */
[----:B------:R-:W-:Y:S01]  /*154d0*/  STL [R1+0x139c], R17 ;  /* 0x00139c1101007387 */ /* 0x000fe20000100800 */
[----:B0-----:R-:W-:-:S03]  /*154e0*/  VIADD R2, R0, 0xe4 ;  /* 0x000000e400027836 */ /* 0x001fc60000000000 */
[----:B------:R-:W-:Y:S04]  /*154f0*/  STL [R1+0x13b8], R17 ;  /* 0x0013b81101007387 */ /* 0x000fe80000100800 */
[----:B------:R-:W-:Y:S01]  /*15500*/  STL [R1+0x13d4], R17 ;  /* 0x0013d41101007387 */ /* 0x000fe20000100800 */
[----:B------:R-:W-:-:S03]  /*15510*/  VIADD R5, R0, 0xe5 ;  /* 0x000000e500057836 */ /* 0x000fc60000000000 */
[----:B------:R-:W-:Y:S01]  /*15520*/  STL [R1+0x13f0], R17 ;  /* 0x0013f01101007387 */ /* 0x000fe20000100800 */
[----:B------:R-:W-:-:S03]  /*15530*/  IMAD R20, R8, R21, R20 ;  /* 0x0000001508147224 */ /* 0x000fc600078e0214 */
[----:B------:R-:W-:Y:S01]  /*15540*/  STL [R1+0x140c], R17 ;  /* 0x00140c1101007387 */ /* 0x000fe20000100800 */
[----:B------:R-:W-:-:S03]  /*15550*/  VIADD R4, R0, 0xe6 ;  /* 0x000000e600047836 */ /* 0x000fc60000000000 */
[----:B------:R-:W-:Y:S01]  /*15560*/  STL [R1+0x1428], R17 ;  /* 0x0014281101007387 */ /* 0x000fe20000100800 */
[----:B------:R-:W-:Y:S01]  /*15570*/  IABS R21, R2 ;  /* 0x0000000200157213 */ /* 0x000fe20000000000 */
[C---:B------:R-:W-:Y:S02]  /*15580*/  VIADD R3, R0.reuse, 0xe7 ;  /* 0x000000e700037836 */ /* 0x040fe40000000000 */
[----:B------:R-:W-:Y:S04]  /*15590*/  STL [R1+0x1314], R18 ;  /* 0x0013141201007387 */ /* 0x000fe80000100800 */
[----:B------:R-:W-:Y:S04]  /*155a0*/  STL [R1+0x1318], R19 ;  /* 0x0013181301007387 */ /* 0x000fe80000100800 */
[----:B------:R0:W-:Y:S04]  /*155b0*/  STL [R1+0xf18], R2 ;  /* 0x000f180201007387 */ /* 0x0001e80000100800 */
[----:B------:R-:W-:Y:S01]  /*155c0*/  STL [R1+0xf14], R5 ;  /* 0x000f140501007387 */ /* 0x000fe20000100800 */
[----:B0-----:R-:W-:-:S03]  /*155d0*/  VIADD R2, R0, 0xea ;  /* 0x000000ea00027836 */ /* 0x001fc60000000000 */
[----:B------:R-:W-:Y:S04]  /*155e0*/  STL [R1+0xf10], R4 ;  /* 0x000f100401007387 */ /* 0x000fe80000100800 */
[----:B------:R0:W-:Y:S04]  /*155f0*/  STL [R1+0xf0c], R3 ;  /* 0x000f0c0301007387 */ /* 0x0001e80000100800 */
[----:B------:R0:W-:Y:S04]  /*15600*/  STL [R1+0xf08], R2 ;  /* 0x000f080201007387 */ /* 0x0001e80000100800 */
[----:B------:R-:W2:Y:S01]  /*15610*/  LDL.LU R78, [R1+0x65c] ;  /* 0x00065c00014e7983 */ /* 0x000ea20000300800 */
[----:B------:R-:W-:-:S03]  /*15620*/  IABS R40, R2 ;  /* 0x0000000200287213 */ /* 0x000fc60000000000 */
[----:B------:R-:W3:Y:S01]  /*15630*/  LDL.LU R80, [R1+0x658] ;  /* 0x0006580001507983 */ /* 0x000ee20000300800 */
[----:B------:R-:W-:-:S03]  /*15640*/  IABS R37, R3 ;  /* 0x0000000300257213 */ /* 0x000fc60000000000 */
[----:B------:R-:W4:Y:S01]  /*15650*/  LDL.LU R82, [R1+0x654] ;  /* 0x0006540001527983 */ /* 0x000f220000300800 */
[----:B------:R-:W-:-:S03]  /*15660*/  IABS R38, R4 ;  /* 0x0000000400267213 */ /* 0x000fc60000000000 */
[----:B------:R-:W4:Y:S01]  /*15670*/  LDL.LU R84, [R1+0x650] ;  /* 0x0006500001547983 */ /* 0x000f220000300800 */
[----:B0-----:R-:W-:-:S03]  /*15680*/  IMAD.HI.U32 R3, R9, R21, RZ ;  /* 0x0000001509037227 */ /* 0x001fc600078e00ff */
[----:B------:R-:W4:Y:S04]  /*15690*/  LDL.LU R87, [R1+0x648] ;  /* 0x0006480001577983 */ /* 0x000f280000300800 */
[----:B------:R-:W4:Y:S01]  /*156a0*/  LDL.LU R2, [R1+0x640] ;  /* 0x0006400001027983 */ /* 0x000f220000300800 */
[----:B------:R-:W-:-:S03]  /*156b0*/  IMAD.MOV R56, RZ, RZ, -R3 ;  /* 0x000000ffff387224 */ /* 0x000fc600078e0a03 */
[----:B------:R-:W4:Y:S01]  /*156c0*/  LDL.LU R91, [R1+0x638] ;  /* 0x00063800015b7983 */ /* 0x000f220000300800 */
[----:B------:R-:W-:-:S03]  /*156d0*/  IMAD.HI.U32 R32, R9, R38, RZ ;  /* 0x0000002609207227 */ /* 0x000fc600078e00ff */
[----:B------:R-:W4:Y:S01]  /*156e0*/  LDL.LU R93, [R1+0x634] ;  /* 0x00063400015d7983 */ /* 0x000f220000300800 */
[----:B------:R-:W-:-:S03]  /*156f0*/  IMAD.HI.U32 R4, R9, R37, RZ ;  /* 0x0000002509047227 */ /* 0x000fc600078e00ff */
[----:B------:R-:W4:Y:S01]  /*15700*/  LDL.LU R85, [R1+0x618] ;  /* 0x0006180001557983 */ /* 0x000f220000300800 */
[----:B------:R-:W-:-:S04]  /*15710*/  IMAD.HI.U32 R3, R9, R40, RZ ;  /* 0x0000002809037227 */ /* 0x000fc800078e00ff */
[----:B------:R-:W-:Y:S02]  /*15720*/  IMAD R21, R8, R56, R21 ;  /* 0x0000003808157224 */ /* 0x000fe400078e0215 */
[----:B------:R-:W-:Y:S02]  /*15730*/  IMAD.MOV R56, RZ, RZ, -R32 ;  /* 0x000000ffff387224 */ /* 0x000fe400078e0a20 */
[----:B------:R-:W-:Y:S02]  /*15740*/  IMAD.MOV R32, RZ, RZ, -R4 ;  /* 0x000000ffff207224 */ /* 0x000fe400078e0a04 */
[----:B------:R-:W-:Y:S02]  /*15750*/  IMAD.MOV R4, RZ, RZ, -R3 ;  /* 0x000000ffff047224 */ /* 0x000fe400078e0a03 */
[----:B------:R-:W4:Y:S01]  /*15760*/  LDL.LU R3, [R1+0x614] ;  /* 0x0006140001037983 */ /* 0x000f220000300800 */
[----:B------:R-:W-:Y:S01]  /*15770*/  IABS R39, R5 ;  /* 0x0000000500277213 */ /* 0x000fe20000000000 */
[----:B------:R-:W-:-:S04]  /*15780*/  @!UP1 UIADD3 UR4, UPT, UPT, -UR4, 0x100000, URZ ;  /* 0x0010000004049890 */ /* 0x000fc8000fffe1ff */
[----:B------:R-:W-:Y:S02]  /*15790*/  @!UP1 USHF.L.U32 UR5, UR4, 0xb, URZ ;  /* 0x0000000b04059899 */ /* 0x000fe400080006ff */
[----:B------:R-:W-:Y:S01]  /*157a0*/  @!UP1 USHF.L.U32 UR4, UR4, 0x1, URZ ;  /* 0x0000000104049899 */ /* 0x000fe200080006ff */
[----:B------:R-:W-:Y:S01]  /*157b0*/  IMAD.HI.U32 R5, R9, R39, RZ ;  /* 0x0000002709057227 */ /* 0x000fe200078e00ff */
[----:B------:R-:W-:-:S03]  /*157c0*/  VOTEU.ALL UP1, P2 ;  /* 0x0000000000ff7886 */ /* 0x000fc60001020000 */
[----:B------:R-:W-:-:S04]  /*157d0*/  IMAD.MOV R5, RZ, RZ, -R5 ;  /* 0x000000ffff057224 */ /* 0x000fc800078e0a05 */
[----:B------:R-:W-:-:S03]  /*157e0*/  IMAD R39, R8, R5, R39 ;  /* 0x0000000508277224 */ /* 0x000fc600078e0227 */
[----:B------:R0:W1:Y:S01]  /*157f0*/  @!UP1 SYNCS.EXCH.64 URZ, [UR9+0x18008], UR4 ;  /* 0x0180080409ff95b2 */ /* 0x0000620008000100 */
[----:B------:R-:W4:Y:S01]  /*15800*/  LDL.LU R5, [R1+0x608] ;  /* 0x0006080001057983 */ /* 0x000f220000300800 */
[----:B------:R-:W-:-:S03]  /*15810*/  IMAD R40, R8, R4, R40 ;  /* 0x0000000408287224 */ /* 0x000fc600078e0228 */
[----:B------:R-:W4:Y:S04]  /*15820*/  LDL.LU R89, [R1+0x600] ;  /* 0x0006000001597983 */ /* 0x000f280000300800 */
[----:B------:R-:W4:Y:S01]  /*15830*/  LDL.LU R4, [R1+0x5f8] ;  /* 0x0005f80001047983 */ /* 0x000f220000300800 */
[C---:B------:R-:W-:Y:S02]  /*15840*/  IMAD R37, R8.reuse, R32, R37 ;  /* 0x0000002008257224 */ /* 0x040fe400078e0225 */
[----:B------:R-:W-:Y:S01]  /*15850*/  IMAD R38, R8, R56, R38 ;  /* 0x0000003808267224 */ /* 0x000fe200078e0226 */
[----:B------:R-:W4:Y:S01]  /*15860*/  LDL.LU R60, [R1+0x5e0] ;  /* 0x0005e000013c7983 */ /* 0x000f220000300800 */
[----:B0-----:R-:W0:Y:S01]  /*15870*/  LDCU UR4, c[0x0][0x3b0] ;  /* 0x00007600ff0477ac */ /* 0x001e220008000800 */
[----:B------:R-:W-:Y:S01]  /*15880*/  PRMT R13, RZ, 0x7610, R13 ;  /* 0x00007610ff0d7816 */ /* 0x000fe2000000000d */
[----:B------:R-:W0:Y:S01]  /*15890*/  LDCU UR5, c[0x0][0x3b0] ;  /* 0x00007600ff0577ac */ /* 0x000e220008000800 */
[----:B--2---:R-:W-:Y:S04]  /*158a0*/  STS.U8 [R33+UR9+0x10000], R78 ;  /* 0x0100004e21007988 */ /* 0x004fe80008000009 */
[----:B---3--:R-:W-:Y:S04]  /*158b0*/  STS.U8 [R33+UR9+0x10400], R80 ;  /* 0x0104005021007988 */ /* 0x008fe80008000009 */
[----:B----4-:R-:W-:Y:S04]  /*158c0*/  STS.U8 [R33+UR9+0x10800], R82 ;  /* 0x0108005221007988 */ /* 0x010fe80008000009 */
[----:B------:R-:W-:Y:S04]  /*158d0*/  STS.U8 [R33+UR9+0x10c00], R84 ;  /* 0x010c005421007988 */ /* 0x000fe80008000009 */
[----:B------:R-:W-:Y:S04]  /*158e0*/  STS.U8 [R33+UR9+0x11000], R87 ;  /* 0x0110005721007988 */ /* 0x000fe80008000009 */
[----:B------:R2:W-:Y:S04]  /*158f0*/  STS.U8 [R33+UR9+0x11400], R2 ;  /* 0x0114000221007988 */ /* 0x0005e80008000009 */
[----:B------:R3:W-:Y:S04]  /*15900*/  STS.U8 [R33+UR9+0x11800], R91 ;  /* 0x0118005b21007988 */ /* 0x0007e80008000009 */
[----:B--2---:R-:W2:Y:S04]  /*15910*/  LDL.LU R2, [R1+0x5d4] ;  /* 0x0005d40001027983 */ /* 0x004ea80000300800 */
[----:B------:R-:W4:Y:S04]  /*15920*/  LDL.LU R62, [R1+0x5d8] ;  /* 0x0005d800013e7983 */ /* 0x000f280000300800 */
[----:B---3--:R-:W3:Y:S04]  /*15930*/  LDL.LU R91, [R1+0x5c8] ;  /* 0x0005c800015b7983 */ /* 0x008ee80000300800 */
[----:B------:R-:W3:Y:S04]  /*15940*/  LDL.LU R64, [R1+0x5c4] ;  /* 0x0005c40001407983 */ /* 0x000ee80000300800 */
[----:B------:R-:W3:Y:S04]  /*15950*/  LDL.LU R66, [R1+0x5b8] ;  /* 0x0005b80001427983 */ /* 0x000ee80000300800 */
[----:B------:R-:W3:Y:S04]  /*15960*/  LDL.LU R68, [R1+0x5a0] ;  /* 0x0005a00001447983 */ /* 0x000ee80000300800 */
[----:B------:R-:W3:Y:S04]  /*15970*/  LDL.LU R70, [R1+0x598] ;  /* 0x0005980001467983 */ /* 0x000ee80000300800 */
[----:B------:R-:W3:Y:S04]  /*15980*/  LDL.LU R72, [R1+0x590] ;  /* 0x0005900001487983 */ /* 0x000ee80000300800 */
[----:B------:R-:W3:Y:S04]  /*15990*/  LDL.LU R74, [R1+0x588] ;  /* 0x00058800014a7983 */ /* 0x000ee80000300800 */
[----:B------:R-:W3:Y:S04]  /*159a0*/  LDL.LU R76, [R1+0x584] ;  /* 0x00058400014c7983 */ /* 0x000ee80000300800 */
[----:B------:R0:W-:Y:S04]  /*159b0*/  STS.U8 [R33+UR9+0x11c00], R93 ;  /* 0x011c005d21007988 */ /* 0x0001e80008000009 */
[----:B------:R-:W3:Y:S04]  /*159c0*/  LDL.LU R84, [R1+0x578] ;  /* 0x0005780001547983 */ /* 0x000ee80000300800 */
[----:B------:R-:W-:Y:S04]  /*159d0*/  STS.U8 [R33+UR9+0x12000], R85 ;  /* 0x0120005521007988 */ /* 0x000fe80008000009 */
[----:B0-----:R-:W3:Y:S04]  /*159e0*/  LDL.LU R93, [R1+0x574] ;  /* 0x00057400015d7983 */ /* 0x001ee80000300800 */
[----:B------:R0:W-:Y:S04]  /*159f0*/  STS.U8 [R33+UR9+0x12400], R3 ;  /* 0x0124000321007988 */ /* 0x0001e80008000009 */
[----:B0-----:R-:W3:Y:S04]  /*15a00*/  LDL.LU R3, [R1+0x558] ;  /* 0x0005580001037983 */ /* 0x001ee80000300800 */
[----:B------:R0:W-:Y:S04]  /*15a10*/  STS.U8 [R33+UR9+0x12800], R5 ;  /* 0x0128000521007988 */ /* 0x0001e80008000009 */
[----:B------:R-:W3:Y:S04]  /*15a20*/  LDL.LU R85, [R1+0x550] ;  /* 0x0005500001557983 */ /* 0x000ee80000300800 */
[----:B------:R1:W-:Y:S04]  /*15a30*/  STS.U8 [R33+UR9+0x12c00], R31 ;  /* 0x012c001f21007988 */ /* 0x0003e80008000009 */
[----:B0-----:R-:W3:Y:S04]  /*15a40*/  LDL.LU R5, [R1+0x548] ;  /* 0x0005480001057983 */ /* 0x001ee80000300800 */
[----:B------:R-:W3:Y:S01]  /*15a50*/  LDL.LU R78, [R1+0x538] ;  /* 0x00053800014e7983 */ /* 0x000ee20000300800 */
[----:B-1----:R-:W-:-:S03]  /*15a60*/  LOP3.LUT R31, R33, 0x10, RZ, 0x3c, !PT ;  /* 0x00000010211f7812 */ /* 0x002fc600078e3cff */
[----:B------:R-:W3:Y:S04]  /*15a70*/  LDL.LU R80, [R1+0x540] ;  /* 0x0005400001507983 */ /* 0x000ee80000300800 */
[----:B------:R-:W3:Y:S04]  /*15a80*/  LDL.LU R82, [R1+0x534] ;  /* 0x0005340001527983 */ /* 0x000ee80000300800 */
[----:B------:R0:W-:Y:S04]  /*15a90*/  STS.U8 [R33+UR9+0x13000], R89 ;  /* 0x0130005921007988 */ /* 0x0001e80008000009 */
[----:B------:R-:W3:Y:S04]  /*15aa0*/  LDL.LU R87, [R1+0x518] ;  /* 0x0005180001577983 */ /* 0x000ee80000300800 */
[----:B------:R1:W-:Y:S04]  /*15ab0*/  STS.U8 [R33+UR9+0x13400], R4 ;  /* 0x0134000421007988 */ /* 0x0003e80008000009 */
[----:B0-----:R-:W3:Y:S04]  /*15ac0*/  LDL.LU R89, [R1+0x510] ;  /* 0x0005100001597983 */ /* 0x001ee80000300800 */
[----:B------:R-:W-:Y:S04]  /*15ad0*/  STS.U8 [R33+UR9+0x13800], R60 ;  /* 0x0138003c21007988 */ /* 0x000fe80008000009 */
[----:B-1----:R-:W3:Y:S04]  /*15ae0*/  LDL.LU R4, [R1+0x508] ;  /* 0x0005080001047983 */ /* 0x002ee80000300800 */
[----:B--2---:R0:W-:Y:S04]  /*15af0*/  STS.U8 [R33+UR9+0x13c00], R2 ;  /* 0x013c000221007988 */ /* 0x0041e80008000009 */
[----:B----4-:R-:W-:Y:S04]  /*15b00*/  STS.U8 [R31+UR9+0x10080], R62 ;  /* 0x0100803e1f007988 */ /* 0x010fe80008000009 */
[----:B---3--:R1:W-:Y:S04]  /*15b10*/  STS.U8 [R31+UR9+0x10480], R91 ;  /* 0x0104805b1f007988 */ /* 0x0083e80008000009 */
[----:B0-----:R-:W2:Y:S04]  /*15b20*/  LDL.LU R2, [R1+0x500] ;  /* 0x0005000001027983 */ /* 0x001ea80000300800 */
[----:B------:R-:W-:Y:S04]  /*15b30*/  STS.U8 [R31+UR9+0x10880], R64 ;  /* 0x010880401f007988 */ /* 0x000fe80008000009 */
[----:B------:R-:W-:Y:S04]  /*15b40*/  STS.U8 [R31+UR9+0x10c80], R66 ;  /* 0x010c80421f007988 */ /* 0x000fe80008000009 */
[----:B------:R-:W-:Y:S04]  /*15b50*/  STS.U8 [R31+UR9+0x11080], R68 ;  /* 0x011080441f007988 */ /* 0x000fe80008000009 */
[----:B------:R-:W-:Y:S04]  /*15b60*/  STS.U8 [R31+UR9+0x11480], R70 ;  /* 0x011480461f007988 */ /* 0x000fe80008000009 */
[----:B------:R-:W-:Y:S04]  /*15b70*/  STS.U8 [R31+UR9+0x11880], R72 ;  /* 0x011880481f007988 */ /* 0x000fe80008000009 */
[----:B------:R-:W-:Y:S04]  /*15b80*/  STS.U8 [R31+UR9+0x11c80], R74 ;  /* 0x011c804a1f007988 */ /* 0x000fe80008000009 */
[----:B------:R-:W-:Y:S04]  /*15b90*/  STS.U8 [R31+UR9+0x12080], R76 ;  /* 0x0120804c1f007988 */ /* 0x000fe80008000009 */
[----:B------:R-:W-:Y:S04]  /*15ba0*/  STS.U8 [R31+UR9+0x12480], R84 ;  /* 0x012480541f007988 */ /* 0x000fe80008000009 */
[----:B-1----:R-:W3:Y:S04]  /*15bb0*/  LDL.LU R91, [R1+0x4fc] ;  /* 0x0004fc00015b7983 */ /* 0x002ee80000300800 */
[----:B------:R-:W-:Y:S04]  /*15bc0*/  STS.U8 [R31+UR9+0x12880], R93 ;  /* 0x0128805d1f007988 */ /* 0x000fe80008000009 */
[----:B------:R-:W-:Y:S04]  /*15bd0*/  STS.U8 [R31+UR9+0x12c80], R34 ;  /* 0x012c80221f007988 */ /* 0x000fe80008000009 */
[----:B------:R0:W-:Y:S04]  /*15be0*/  STS.U8 [R31+UR9+0x13080], R3 ;  /* 0x013080031f007988 */ /* 0x0001e80008000009 */
[----:B0-----:R-:W4:Y:S01]  /*15bf0*/  LDL.LU R3, [R1+0x4f8] ;  /* 0x0004f80001037983 */ /* 0x001f220000300800 */
[----:B------:R-:W-:-:S03]  /*15c00*/  LOP3.LUT R34, R33, 0x20, RZ, 0x3c, !PT ;  /* 0x0000002021227812 */ /* 0x000fc600078e3cff */
[----:B------:R-:W4:Y:S04]  /*15c10*/  LDL.LU R93, [R1+0x4f4] ;  /* 0x0004f400015d7983 */ /* 0x000f280000300800 */
[----:B------:R0:W-:Y:S04]  /*15c20*/  STS.U8 [R31+UR9+0x13480], R85 ;  /* 0x013480551f007988 */ /* 0x0001e80008000009 */
[----:B------:R1:W-:Y:S04]  /*15c30*/  STS.U8 [R31+UR9+0x13880], R5 ;  /* 0x013880051f007988 */ /* 0x0003e80008000009 */
[----:B------:R-:W-:Y:S04]  /*15c40*/  STS.U8 [R31+UR9+0x13c80], R78 ;  /* 0x013c804e1f007988 */ /* 0x000fe80008000009 */
[----:B------:R-:W-:Y:S04]  /*15c50*/  STS.U8 [R34+UR9+0x10100], R80 ;  /* 0x0101005022007988 */ /* 0x000fe80008000009 */
[----:B------:R-:W4:Y:S04]  /*15c60*/  LDL.LU R84, [R1+0x4e0] ;  /* 0x0004e00001547983 */ /* 0x000f280000300800 */
[----:B------:R-:W-:Y:S04]  /*15c70*/  STS.U8 [R34+UR9+0x10500], R82 ;  /* 0x0105005222007988 */ /* 0x000fe80008000009 */
[----:B0-----:R-:W4:Y:S04]  /*15c80*/  LDL.LU R85, [R1+0x4dc] ;  /* 0x0004dc0001557983 */ /* 0x001f280000300800 */
[----:B------:R-:W-:Y:S04]  /*15c90*/  STS.U8 [R34+UR9+0x10900], R87 ;  /* 0x0109005722007988 */ /* 0x000fe80008000009 */
[----:B-1----:R-:W4:Y:S04]  /*15ca0*/  LDL.LU R5, [R1+0x4d4] ;  /* 0x0004d40001057983 */ /* 0x002f280000300800 */
[----:B------:R-:W-:Y:S04]  /*15cb0*/  STS.U8 [R34+UR9+0x10d00], R89 ;  /* 0x010d005922007988 */ /* 0x000fe80008000009 */
[----:B------:R0:W-:Y:S04]  /*15cc0*/  STS.U8 [R34+UR9+0x11100], R4 ;  /* 0x0111000422007988 */ /* 0x0001e80008000009 */
[----:B------:R-:W4:Y:S04]  /*15cd0*/  LDL.LU R59, [R1+0x4d8] ;  /* 0x0004d800013b7983 */ /* 0x000f280000300800 */
[----:B0-----:R-:W4:Y:S04]  /*15ce0*/  LDL.LU R4, [R1+0x4d0] ;  /* 0x0004d00001047983 */ /* 0x001f280000300800 */
[----:B------:R-:W4:Y:S04]  /*15cf0*/  LDL.LU R60, [R1+0x4cc] ;  /* 0x0004cc00013c7983 */ /* 0x000f280000300800 */
[----:B--2---:R0:W-:Y:S04]  /*15d00*/  STS.U8 [R34+UR9+0x11500], R2 ;  /* 0x0115000222007988 */ /* 0x0041e80008000009 */
[----:B0-----:R-:W2:Y:S04]  /*15d10*/  LDL.LU R2, [R1+0x4c4] ;  /* 0x0004c40001027983 */ /* 0x001ea80000300800 */
[----:B------:R-:W2:Y:S04]  /*15d20*/  LDL.LU R62, [R1+0x4c8] ;  /* 0x0004c800013e7983 */ /* 0x000ea80000300800 */
        /* <DEDUP_REMOVED lines=9> */
[----:B---3--:R0:W-:Y:S04]  /*15dc0*/  STS.U8 [R34+UR9+0x11900], R91 ;  /* 0x0119005b22007988 */ /* 0x0081e80008000009 */
[----:B------:R-:W3:Y:S04]  /*15dd0*/  LDL.LU R89, [R1+0x48c] ;  /* 0x00048c0001597983 */ /* 0x000ee80000300800 */
[----:B0-----:R-:W3:Y:S04]  /*15de0*/  LDL.LU R91, [R1+0x484] ;  /* 0x00048400015b7983 */ /* 0x001ee80000300800 */
[----:B----4-:R0:W-:Y:S04]  /*15df0*/  STS.U8 [R34+UR9+0x11d00], R3 ;  /* 0x011d000322007988 */ /* 0x0101e80008000009 */
[----:B0-----:R-:W4:Y:S04]  /*15e00*/  LDL.LU R3, [R1+0x488] ;  /* 0x0004880001037983 */ /* 0x001f280000300800 */
[----:B------:R0:W-:Y:S01]  /*15e10*/  STS.U8 [R34+UR9+0x12100], R93 ;  /* 0x0121005d22007988 */ /* 0x0001e20008000009 */
[----:B------:R-:W-:-:S03]  /*15e20*/  LOP3.LUT R32, R33, 0x30, RZ, 0x3c, !PT ;  /* 0x0000003021207812 */ /* 0x000fc600078e3cff */
[----:B0-----:R-:W4:Y:S04]  /*15e30*/  LDL.LU R93, [R1+0x480] ;  /* 0x00048000015d7983 */ /* 0x001f280000300800 */
[----:B------:R0:W-:Y:S04]  /*15e40*/  STS.U8 [R34+UR9+0x12500], R84 ;  /* 0x0125005422007988 */ /* 0x0001e80008000009 */
[----:B------:R1:W-:Y:S04]  /*15e50*/  STS.U8 [R34+UR9+0x12900], R85 ;  /* 0x0129005522007988 */ /* 0x0003e80008000009 */
[----:B------:R0:W-:Y:S04]  /*15e60*/  STS.U8 [R34+UR9+0x12d00], R5 ;  /* 0x012d000522007988 */ /* 0x0001e80008000009 */
[----:B------:R-:W4:Y:S04]  /*15e70*/  LDL.LU R80, [R1+0x47c] ;  /* 0x00047c0001507983 */ /* 0x000f280000300800 */
[----:B------:R-:W4:Y:S04]  /*15e80*/  LDL.LU R82, [R1+0x474] ;  /* 0x0004740001527983 */ /* 0x000f280000300800 */
[----:B------:R-:W-:Y:S04]  /*15e90*/  STS.U8 [R34+UR9+0x13100], R59 ;  /* 0x0131003b22007988 */ /* 0x000fe80008000009 */
[----:B0-----:R-:W4:Y:S04]  /*15ea0*/  LDL.LU R84, [R1+0x478] ;  /* 0x0004780001547983 */ /* 0x001f280000300800 */
[----:B------:R0:W-:Y:S04]  /*15eb0*/  STS.U8 [R34+UR9+0x13500], R4 ;  /* 0x0135000422007988 */ /* 0x0001e80008000009 */
[----:B-1----:R-:W4:Y:S04]  /*15ec0*/  LDL.LU R85, [R1+0x460] ;  /* 0x0004600001557983 */ /* 0x002f280000300800 */
[----:B------:R-:W-:Y:S04]  /*15ed0*/  STS.U8 [R34+UR9+0x13900], R60 ;  /* 0x0139003c22007988 */ /* 0x000fe80008000009 */
[----:B------:R-:W4:Y:S04]  /*15ee0*/  LDL.LU R5, [R1+0x45c] ;  /* 0x00045c0001057983 */ /* 0x000f280000300800 */
[----:B0-----:R-:W4:Y:S04]  /*15ef0*/  LDL.LU R4, [R1+0x458] ;  /* 0x0004580001047983 */ /* 0x001f280000300800 */
[----:B--2---:R0:W-:Y:S04]  /*15f00*/  STS.U8 [R34+UR9+0x13d00], R2 ;  /* 0x013d000222007988 */ /* 0x0041e80008000009 */
        /* <DEDUP_REMOVED lines=10> */
[----:B0-----:R-:W2:Y:S04]  /*15fb0*/  LDL.LU R2, [R1+0x454] ;  /* 0x0004540001027983 */ /* 0x001ea80000300800 */
[----:B---3--:R-:W-:Y:S04]  /*15fc0*/  STS.U8 [R32+UR9+0x12980], R89 ;  /* 0x0129805920007988 */ /* 0x008fe80008000009 */
[----:B------:R-:W-:Y:S04]  /*15fd0*/  STS.U8 [R32+UR9+0x12d80], R91 ;  /* 0x012d805b20007988 */ /* 0x000fe80008000009 */
[----:B----4-:R0:W-:Y:S04]  /*15fe0*/  STS.U8 [R32+UR9+0x13180], R3 ;  /* 0x0131800320007988 */ /* 0x0101e80008000009 */
[----:B0-----:R-:W3:Y:S04]  /*15ff0*/  LDL.LU R3, [R1+0x450] ;  /* 0x0004500001037983 */ /* 0x001ee80000300800 */
[----:B------:R-:W4:Y:S04]  /*16000*/  LDL.LU R87, [R1+0x44c] ;  /* 0x00044c0001577983 */ /* 0x000f280000300800 */
[----:B------:R-:W4:Y:S04]  /*16010*/  LDL.LU R89, [R1+0x448] ;  /* 0x0004480001597983 */ /* 0x000f280000300800 */
[----:B------:R0:W-:Y:S04]  /*16020*/  STS.U8 [R32+UR9+0x13580], R93 ;  /* 0x0135805d20007988 */ /* 0x0001e80008000009 */
[----:B------:R-:W4:Y:S01]  /*16030*/  LDL.LU R91, [R1+0x444] ;  /* 0x00044400015b7983 */ /* 0x000f220000300800 */
[----:B------:R-:W-:-:S03]  /*16040*/  LOP3.LUT R56, R33, 0x40, RZ, 0x3c, !PT ;  /* 0x0000004021387812 */ /* 0x000fc600078e3cff */
[----:B0-----:R-:W4:Y:S04]  /*16050*/  LDL.LU R93, [R1+0x440] ;  /* 0x00044000015d7983 */ /* 0x001f280000300800 */
[----:B------:R-:W-:Y:S04]  /*16060*/  STS.U8 [R32+UR9+0x13980], R80 ;  /* 0x0139805020007988 */ /* 0x000fe80008000009 */
[----:B------:R-:W-:Y:S04]  /*16070*/  STS.U8 [R32+UR9+0x13d80], R82 ;  /* 0x013d805220007988 */ /* 0x000fe80008000009 */
[----:B------:R-:W4:Y:S04]  /*16080*/  LDL.LU R58, [R1+0x43c] ;  /* 0x00043c00013a7983 */ /* 0x000f280000300800 */
[----:B------:R-:W-:Y:S04]  /*16090*/  STS.U8 [R56+UR9+0x10200], R84 ;  /* 0x0102005438007988 */ /* 0x000fe80008000009 */
[----:B------:R-:W4:Y:S04]  /*160a0*/  LDL.LU R59, [R1+0x420] ;  /* 0x00042000013b7983 */ /* 0x000f280000300800 */
[----:B------:R0:W-:Y:S04]  /*160b0*/  STS.U8 [R56+UR9+0x10600], R85 ;  /* 0x0106005538007988 */ /* 0x0001e80008000009 */
[----:B------:R-:W4:Y:S04]  /*160c0*/  LDL.LU R60, [R1+0x41c] ;  /* 0x00041c00013c7983 */ /* 0x000f280000300800 */
[----:B0-----:R-:W4:Y:S04]  /*160d0*/  LDL.LU R85, [R1+0x418] ;  /* 0x0004180001557983 */ /* 0x001f280000300800 */
[----:B------:R-:W4:Y:S04]  /*160e0*/  LDL.LU R62, [R1+0x414] ;  /* 0x00041400013e7983 */ /* 0x000f280000300800 */
        /* <DEDUP_REMOVED lines=9> */
[----:B------:R0:W-:Y:S04]  /*16180*/  STS.U8 [R56+UR9+0x10a00], R5 ;  /* 0x010a000538007988 */ /* 0x0001e80008000009 */
[----:B------:R-:W4:Y:S04]  /*16190*/  LDL.LU R82, [R1+0x3d4] ;  /* 0x0003d40001527983 */ /* 0x000f280000300800 */
[----:B------:R1:W-:Y:S04]  /*161a0*/  STS.U8 [R56+UR9+0x10e00], R4 ;  /* 0x010e000438007988 */ /* 0x0003e80008000009 */
[----:B0-----:R-:W4:Y:S04]  /*161b0*/  LDL.LU R5, [R1+0x3d0] ;  /* 0x0003d00001057983 */ /* 0x001f280000300800 */
[----:B-1----:R-:W4:Y:S04]  /*161c0*/  LDL.LU R4, [R1+0x3cc] ;  /* 0x0003cc0001047983 */ /* 0x002f280000300800 */
[----:B--2---:R0:W-:Y:S04]  /*161d0*/  STS.U8 [R56+UR9+0x11200], R2 ;  /* 0x0112000238007988 */ /* 0x0041e80008000009 */
[----:B0-----:R-:W2:Y:S04]  /*161e0*/  LDL.LU R2, [R1+0x3c8] ;  /* 0x0003c80001027983 */ /* 0x001ea80000300800 */
[----:B---3--:R0:W-:Y:S04]  /*161f0*/  STS.U8 [R56+UR9+0x11600], R3 ;  /* 0x0116000338007988 */ /* 0x0081e80008000009 */
[----:B0-----:R-:W3:Y:S04]  /*16200*/  LDL.LU R3, [R1+0x3c4] ;  /* 0x0003c40001037983 */ /* 0x001ee80000300800 */
[----:B----4-:R0:W-:Y:S04]  /*16210*/  STS.U8 [R56+UR9+0x11a00], R87 ;  /* 0x011a005738007988 */ /* 0x0101e80008000009 */
[----:B------:R-:W4:Y:S04]  /*16220*/  LDL.LU R84, [R1+0x3c0] ;  /* 0x0003c00001547983 */ /* 0x000f280000300800 */
[----:B------:R1:W-:Y:S04]  /*16230*/  STS.U8 [R56+UR9+0x11e00], R89 ;  /* 0x011e005938007988 */ /* 0x0003e80008000009 */
[----:B0-----:R-:W4:Y:S04]  /*16240*/  LDL.LU R87, [R1+0x3bc] ;  /* 0x0003bc0001577983 */ /* 0x001f280000300800 */
[----:B------:R0:W-:Y:S04]  /*16250*/  STS.U8 [R56+UR9+0x12200], R91 ;  /* 0x0122005b38007988 */ /* 0x0001e80008000009 */
[----:B-1----:R-:W4:Y:S04]  /*16260*/  LDL.LU R89, [R1+0x3a0] ;  /* 0x0003a00001597983 */ /* 0x002f280000300800 */
[----:B------:R1:W-:Y:S04]  /*16270*/  STS.U8 [R56+UR9+0x12600], R93 ;  /* 0x0126005d38007988 */ /* 0x0003e80008000009 */
[----:B0-----:R-:W4:Y:S04]  /*16280*/  LDL.LU R91, [R1+0x39c] ;  /* 0x00039c00015b7983 */ /* 0x001f280000300800 */
[----:B-1----:R-:W4:Y:S01]  /*16290*/  LDL.LU R93, [R1+0x398] ;  /* 0x00039800015d7983 */ /* 0x002f220000300800 */
[----:B------:R-:W-:-:S03]  /*162a0*/  LOP3.LUT R32, R33, 0x50, RZ, 0x3c, !PT ;  /* 0x0000005021207812 */ /* 0x000fc600078e3cff */
[----:B------:R-:W-:Y:S04]  /*162b0*/  STS.U8 [R56+UR9+0x12a00], R58 ;  /* 0x012a003a38007988 */ /* 0x000fe80008000009 */
[----:B------:R-:W-:Y:S04]  /*162c0*/  STS.U8 [R56+UR9+0x12e00], R59 ;  /* 0x012e003b38007988 */ /* 0x000fe80008000009 */
[----:B------:R-:W-:Y:S04]  /*162d0*/  STS.U8 [R56+UR9+0x13200], R60 ;  /* 0x0132003c38007988 */ /* 0x000fe80008000009 */
[----:B------:R0:W-:Y:S04]  /*162e0*/  STS.U8 [R56+UR9+0x13600], R85 ;  /* 0x0136005538007988 */ /* 0x0001e80008000009 */
        /* <DEDUP_REMOVED lines=11> */
[----:B0-----:R-:W4:Y:S04]  /*163a0*/  LDL.LU R85, [R1+0x394] ;  /* 0x0003940001557983 */ /* 0x001f280000300800 */
[----:B------:R0:W-:Y:S04]  /*163b0*/  STS.U8 [R32+UR9+0x12680], R5 ;  /* 0x0126800520007988 */ /* 0x0001e80008000009 */
[----:B------:R1:W-:Y:S04]  /*163c0*/  STS.U8 [R32+UR9+0x12a80], R4 ;  /* 0x012a800420007988 */ /* 0x0003e80008000009 */
[----:B0-----:R-:W4:Y:S04]  /*163d0*/  LDL.LU R5, [R1+0x390] ;  /* 0x0003900001057983 */ /* 0x001f280000300800 */
[----:B-1----:R-:W4:Y:S04]  /*163e0*/  LDL.LU R4, [R1+0x38c] ;  /* 0x00038c0001047983 */ /* 0x002f280000300800 */
[----:B--2---:R0:W-:Y:S04]  /*163f0*/  STS.U8 [R32+UR9+0x12e80], R2 ;  /* 0x012e800220007988 */ /* 0x0041e80008000009 */
[----:B0-----:R-:W2:Y:S04]  /*16400*/  LDL.LU R2, [R1+0x388] ;  /* 0x0003880001027983 */ /* 0x001ea80000300800 */
[----:B---3--:R0:W-:Y:S04]  /*16410*/  STS.U8 [R32+UR9+0x13280], R3 ;  /* 0x0132800320007988 */ /* 0x0081e80008000009 */
[----:B0-----:R-:W3:Y:S01]  /*16420*/  LDL.LU R3, [R1+0x384] ;  /* 0x0003840001037983 */ /* 0x001ee20000300800 */
[----:B------:R-:W-:-:S03]  /*16430*/  LOP3.LUT R64, R33, 0x60, RZ, 0x3c, !PT ;  /* 0x0000006021407812 */ /* 0x000fc600078e3cff */
[----:B----4-:R-:W-:Y:S04]  /*16440*/  STS.U8 [R32+UR9+0x13680], R84 ;  /* 0x0136805420007988 */ /* 0x010fe80008000009 */
[----:B------:R-:W-:Y:S04]  /*16450*/  STS.U8 [R32+UR9+0x13a80], R87 ;  /* 0x013a805720007988 */ /* 0x000fe80008000009 */
[----:B------:R0:W-:Y:S04]  /*16460*/  STS.U8 [R32+UR9+0x13e80], R89 ;  /* 0x013e805920007988 */ /* 0x0001e80008000009 */
[----:B------:R-:W-:Y:S04]  /*16470*/  STS.U8 [R64+UR9+0x10300], R91 ;  /* 0x0103005b40007988 */ /* 0x000fe80008000009 */
[----:B0-----:R-:W4:Y:S04]  /*16480*/  LDL.LU R32, [R1+0x380] ;  /* 0x0003800001207983 */ /* 0x001f280000300800 */
[----:B------:R-:W4:Y:S04]  /*16490*/  LDL.LU R56, [R1+0x37c] ;  /* 0x00037c0001387983 */ /* 0x000f280000300800 */
        /* <DEDUP_REMOVED lines=21> */
[----:B------:R1:W-:Y:S04]  /*165f0*/  STS.U8 [R64+UR9+0x10f00], R5 ;  /* 0x010f000540007988 */ /* 0x0003e80008000009 */
[----:B------:R1:W-:Y:S04]  /*16600*/  STS.U8 [R64+UR9+0x11300], R4 ;  /* 0x0113000440007988 */ /* 0x0003e80008000009 */
[----:B0-----:R-:W4:Y:S04]  /*16610*/  LDL.LU R85, [R1+0x2b4] ;  /* 0x0002b40001557983 */ /* 0x001f280000300800 */
[----:B-1----:R-:W4:Y:S04]  /*16620*/  LDL.LU R5, [R1+0x2ac] ;  /* 0x0002ac0001057983 */ /* 0x002f280000300800 */
[----:B------:R-:W4:Y:S04]  /*16630*/  LDL.LU R4, [R1+0x2a4] ;  /* 0x0002a40001047983 */ /* 0x000f280000300800 */
[----:B--2---:R0:W-:Y:S04]  /*16640*/  STS.U8 [R64+UR9+0x11700], R2 ;  /* 0x0117000240007988 */ /* 0x0041e80008000009 */
[----:B0-----:R-:W2:Y:S04]  /*16650*/  LDL.LU R2, [R1+0x29c] ;  /* 0x00029c0001027983 */ /* 0x001ea80000300800 */
[----:B---3--:R0:W-:Y:S04]  /*16660*/  STS.U8 [R64+UR9+0x11b00], R3 ;  /* 0x011b000340007988 */ /* 0x0081e80008000009 */
[----:B0-----:R-:W3:Y:S04]  /*16670*/  LDL.LU R3, [R1+0x7c] ;  /* 0x00007c0001037983 */ /* 0x001ee80000300800 */
[----:B----4-:R0:W-:Y:S04]  /*16680*/  STS.U8 [R64+UR9+0x11f00], R32 ;  /* 0x011f002040007988 */ /* 0x0101e80008000009 */
[----:B------:R1:W-:Y:S04]  /*16690*/  STS.U8 [R64+UR9+0x12300], R56 ;  /* 0x0123003840007988 */ /* 0x0003e80008000009 */
[----:B------:R4:W-:Y:S04]  /*166a0*/  STS.U8 [R64+UR9+0x12700], R57 ;  /* 0x0127003940007988 */ /* 0x0009e80008000009 */
[----:B0-----:R-:W3:Y:S04]  /*166b0*/  LDL.LU R32, [R1+0x1508] ;  /* 0x0015080001207983 */ /* 0x001ee80000300800 */
[----:B------:R-:W-:Y:S04]  /*166c0*/  STS.U8 [R64+UR9+0x12b00], R58 ;  /* 0x012b003a40007988 */ /* 0x000fe80008000009 */
[----:B-1----:R-:W3:Y:S04]  /*166d0*/  LDL.LU R56, [R1+0x1504] ;  /* 0x0015040001387983 */ /* 0x002ee80000300800 */
[----:B------:R0:W-:Y:S04]  /*166e0*/  STS.U8 [R64+UR9+0x12f00], R93 ;  /* 0x012f005d40007988 */ /* 0x0001e80008000009 */
[----:B----4-:R-:W4:Y:S04]  /*166f0*/  LDL.LU R57, [R1+0x1500] ;  /* 0x0015000001397983 */ /* 0x010f280000300800 */
[----:B------:R1:W-:Y:S01]  /*16700*/  STS.U8 [R64+UR9+0x13300], R59 ;  /* 0x0133003b40007988 */ /* 0x0003e20008000009 */
[----:B0-----:R-:W-:-:S03]  /*16710*/  LOP3.LUT R93, R33, 0x70, RZ, 0x3c, !PT ;  /* 0x00000070215d7812 */ /* 0x001fc600078e3cff */
[----:B------:R-:W4:Y:S04]  /*16720*/  LDL.LU R58, [R1+0x14fc] ;  /* 0x0014fc00013a7983 */ /* 0x000f280000300800 */
[----:B------:R0:W-:Y:S04]  /*16730*/  STS.U8 [R64+UR9+0x13700], R60 ;  /* 0x0137003c40007988 */ /* 0x0001e80008000009 */
[----:B-1----:R-:W4:Y:S04]  /*16740*/  LDL.LU R59, [R1+0x14f8] ;  /* 0x0014f800013b7983 */ /* 0x002f280000300800 */
[----:B------:R1:W-:Y:S04]  /*16750*/  STS.U8 [R64+UR9+0x13b00], R62 ;  /* 0x013b003e40007988 */ /* 0x0003e80008000009 */
[----:B0-----:R-:W4:Y:S04]  /*16760*/  LDL.LU R60, [R1+0x14f4] ;  /* 0x0014f400013c7983 */ /* 0x001f280000300800 */
[----:B------:R0:W-:Y:S04]  /*16770*/  STS.U8 [R64+UR9+0x13f00], R66 ;  /* 0x013f004240007988 */ /* 0x0001e80008000009 */
[----:B-1----:R-:W4:Y:S04]  /*16780*/  LDL.LU R62, [R1+0x14f0] ;  /* 0x0014f000013e7983 */ /* 0x002f280000300800 */
[----:B------:R1:W-:Y:S04]  /*16790*/  STS.U8 [R93+UR9+0x10380], R68 ;  /* 0x010380445d007988 */ /* 0x0003e80008000009 */
[----:B0-----:R-:W4:Y:S04]  /*167a0*/  LDL.LU R64, [R1+0x14ec] ;  /* 0x0014ec0001407983 */ /* 0x001f280000300800 */
[----:B------:R0:W-:Y:S04]  /*167b0*/  STS.U8 [R93+UR9+0x10780], R70 ;  /* 0x010780465d007988 */ /* 0x0001e80008000009 */
[----:B------:R-:W4:Y:S04]  /*167c0*/  LDL.LU R66, [R1+0x14e8] ;  /* 0x0014e80001427983 */ /* 0x000f280000300800 */
        /* <DEDUP_REMOVED lines=22> */
[----:B------:R-:W-:Y:S04]  /*16930*/  STS.U8 [R93+UR9+0x13780], R54 ;  /* 0x013780365d007988 */ /* 0x000fe80008000009 */
[----:B------:R-:W4:Y:S04]  /*16940*/  LDL.LU R91, [R1+0x14b8] ;  /* 0x0014b800015b7983 */ /* 0x000f280000300800 */
[----:B------:R-:W-:Y:S04]  /*16950*/  STS.U8 [R93+UR9+0x13b80], R53 ;  /* 0x013b80355d007988 */ /* 0x000fe80008000009 */
[----:B-1----:R-:W4:Y:S04]  /*16960*/  LDL.LU R35, [R1+0x14b4] ;  /* 0x0014b40001237983 */ /* 0x002f280000300800 */
[----:B------:R0:W-:Y:S04]  /*16970*/  STS.U8 [R93+UR9+0x13f80], R48 ;  /* 0x013f80305d007988 */ /* 0x0001e80008000009 */
[----:B------:R1:W-:Y:S04]  /*16980*/  STS.U8 [R33+UR9], R85 ;  /* 0x0000005521007988 */ /* 0x0003e80008000009 */
[----:B------:R1:W-:Y:S04]  /*16990*/  STS.U8 [R33+UR9+0x400], R5 ;  /* 0x0004000521007988 */ /* 0x0003e80008000009 */
[----:B0-----:R-:W4:Y:S04]  /*169a0*/  LDL.LU R93, [R1+0x14b0] ;  /* 0x0014b000015d7983 */ /* 0x001f280000300800 */
[----:B-1----:R-:W4:Y:S04]  /*169b0*/  LDL.LU R85, [R1+0x14ac] ;  /* 0x0014ac0001557983 */ /* 0x002f280000300800 */
[----:B------:R-:W4:Y:S04]  /*169c0*/  LDL.LU R5, [R1+0x14a8] ;  /* 0x0014a80001057983 */ /* 0x000f280000300800 */
[----:B------:R0:W-:Y:S04]  /*169d0*/  STS.U8 [R33+UR9+0x800], R4 ;  /* 0x0008000421007988 */ /* 0x0001e80008000009 */
[----:B0-----:R-:W4:Y:S04]  /*169e0*/  LDL.LU R4, [R1+0x14a4] ;  /* 0x0014a40001047983 */ /* 0x001f280000300800 */
[----:B--2---:R0:W-:Y:S04]  /*169f0*/  STS.U8 [R33+UR9+0xc00], R2 ;  /* 0x000c000221007988 */ /* 0x0041e80008000009 */
[----:B0-----:R-:W2:Y:S04]  /*16a00*/  LDL.LU R2, [R1+0x14a0] ;  /* 0x0014a00001027983 */ /* 0x001ea80000300800 */
[----:B---3--:R0:W-:Y:S04]  /*16a10*/  STS.U8 [R33+UR9+0x1000], R3 ;  /* 0x0010000321007988 */ /* 0x0081e80008000009 */
[----:B0-----:R-:W3:Y:S04]  /*16a20*/  LDL.LU R3, [R1+0x149c] ;  /* 0x00149c0001037983 */ /* 0x001ee80000300800 */
[----:B---3--:R0:W-:Y:S04]  /*16a30*/  STS.U8 [R33+UR9+0x1400], R3 ;  /* 0x0014000321007988 */ /* 0x0081e80008000009 */
[----:B--2---:R1:W-:Y:S04]  /*16a40*/  STS.U8 [R33+UR9+0x1800], R2 ;  /* 0x0018000221007988 */ /* 0x0043e80008000009 */
[----:B----4-:R2:W-:Y:S04]  /*16a50*/  STS.U8 [R33+UR9+0x1c00], R4 ;  /* 0x001c000421007988 */ /* 0x0105e80008000009 */
[----:B------:R3:W-:Y:S04]  /*16a60*/  STS.U8 [R33+UR9+0x2000], R5 ;  /* 0x0020000521007988 */ /* 0x0007e80008000009 */
[----:B------:R4:W-:Y:S04]  /*16a70*/  STS.U8 [R33+UR9+0x2400], R85 ;  /* 0x0024005521007988 */ /* 0x0009e80008000009 */
[----:B------:R0:W-:Y:S04]  /*16a80*/  STS.U8 [R33+UR9+0x2800], R93 ;  /* 0x0028005d21007988 */ /* 0x0001e80008000009 */
        /* <DEDUP_REMOVED lines=15> */
[----:B------:R-:W-:Y:S04]  /*16b80*/  STS.U8 [R33+UR9+0x6400], R64 ;  /* 0x0064004021007988 */ /* 0x000fe80008000009 */
[----:B-1----:R-:W4:Y:S04]  /*16b90*/  LDL.LU R2, [R1+0x1494] ;  /* 0x0014940001027983 */ /* 0x002f280000300800 */
[----:B------:R-:W-:Y:S04]  /*16ba0*/  STS.U8 [R33+UR9+0x6800], R62 ;  /* 0x0068003e21007988 */ /* 0x000fe80008000009 */
[----:B--2---:R-:W2:Y:S04]  /*16bb0*/  LDL.LU R4, [R1+0x1490] ;  /* 0x0014900001047983 */ /* 0x004ea80000300800 */
[----:B------:R-:W-:Y:S04]  /*16bc0*/  STS.U8 [R33+UR9+0x6c00], R60 ;  /* 0x006c003c21007988 */ /* 0x000fe80008000009 */
[----:B---3--:R-:W3:Y:S04]  /*16bd0*/  LDL.LU R5, [R1+0x148c] ;  /* 0x00148c0001057983 */ /* 0x008ee80000300800 */
[----:B------:R-:W-:Y:S04]  /*16be0*/  STS.U8 [R33+UR9+0x7000], R59 ;  /* 0x0070003b21007988 */ /* 0x000fe80008000009 */
[----:B----4-:R-:W4:Y:S04]  /*16bf0*/  LDL.LU R85, [R1+0x1488] ;  /* 0x0014880001557983 */ /* 0x010f280000300800 */
[----:B------:R-:W-:Y:S04]  /*16c00*/  STS.U8 [R33+UR9+0x7400], R58 ;  /* 0x0074003a21007988 */ /* 0x000fe80008000009 */
[----:B------:R-:W2:Y:S04]  /*16c10*/  LDL.LU R93, [R1+0x1484] ;  /* 0x00148400015d7983 */ /* 0x000ea80000300800 */
[----:B------:R-:W-:Y:S04]  /*16c20*/  STS.U8 [R33+UR9+0x7800], R57 ;  /* 0x0078003921007988 */ /* 0x000fe80008000009 */
[----:B------:R-:W2:Y:S04]  /*16c30*/  LDL.LU R35, [R1+0x1480] ;  /* 0x0014800001237983 */ /* 0x000ea80000300800 */
[----:B------:R0:W-:Y:S04]  /*16c40*/  STS.U8 [R33+UR9+0x7c00], R56 ;  /* 0x007c003821007988 */ /* 0x0001e80008000009 */
[----:B------:R1:W-:Y:S04]  /*16c50*/  STS.U8 [R31+UR9+0x80], R32 ;  /* 0x000080201f007988 */ /* 0x0003e80008000009 */
[----:B------:R1:W-:Y:S04]  /*16c60*/  STS.U8 [R31+UR9+0x480], R30 ;  /* 0x0004801e1f007988 */ /* 0x0003e80008000009 */
[----:B0-----:R-:W2:Y:S04]  /*16c70*/  LDL.LU R33, [R1+0x147c] ;  /* 0x00147c0001217983 */ /* 0x001ea80000300800 */
[----:B-1----:R-:W2:Y:S04]  /*16c80*/  LDL.LU R32, [R1+0x1478] ;  /* 0x0014780001207983 */ /* 0x002ea80000300800 */
[----:B------:R-:W2:Y:S04]  /*16c90*/  LDL.LU R30, [R1+0x1474] ;  /* 0x00147400011e7983 */ /* 0x000ea80000300800 */
[----:B------:R0:W-:Y:S04]  /*16ca0*/  STS.U8 [R31+UR9+0x880], R23 ;  /* 0x000880171f007988 */ /* 0x0001e80008000009 */
[----:B------:R1:W-:Y:S04]  /*16cb0*/  STS.U8 [R31+UR9+0xc80], R22 ;  /* 0x000c80161f007988 */ /* 0x0003e80008000009 */
[----:B0-----:R-:W2:Y:S04]  /*16cc0*/  LDL.LU R23, [R1+0x1470] ;  /* 0x0014700001177983 */ /* 0x001ea80000300800 */
[----:B-1----:R-:W2:Y:S04]  /*16cd0*/  LDL.LU R22, [R1+0x146c] ;  /* 0x00146c0001167983 */ /* 0x002ea80000300800 */
[----:B------:R0:W-:Y:S04]  /*16ce0*/  STS.U8 [R31+UR9+0x1080], R24 ;  /* 0x001080181f007988 */ /* 0x0001e80008000009 */
[----:B------:R1:W-:Y:S04]  /*16cf0*/  STS.U8 [R31+UR9+0x1480], R25 ;  /* 0x001480191f007988 */ /* 0x0003e80008000009 */
[----:B------:R1:W-:Y:S04]  /*16d00*/  STS.U8 [R31+UR9+0x1880], R27 ;  /* 0x0018801b1f007988 */ /* 0x0003e80008000009 */
[----:B0-----:R-:W3:Y:S04]  /*16d10*/  LDL.LU R24, [R1+0x1468] ;  /* 0x0014680001187983 */ /* 0x001ee80000300800 */
[----:B-1----:R-:W3:Y:S04]  /*16d20*/  LDL.LU R25, [R1+0x1464] ;  /* 0x0014640001197983 */ /* 0x002ee80000300800 */
[----:B------:R0:W-:Y:S04]  /*16d30*/  STS.U8 [R31+UR9+0x1c80], R26 ;  /* 0x001c801a1f007988 */ /* 0x0001e80008000009 */
[----:B------:R-:W3:Y:S04]  /*16d40*/  LDL.LU R27, [R1+0x1460] ;  /* 0x00146000011b7983 */ /* 0x000ee80000300800 */
[----:B------:R1:W-:Y:S04]  /*16d50*/  STS.U8 [R31+UR9+0x2080], R36 ;  /* 0x002080241f007988 */ /* 0x0003e80008000009 */
[----:B0-----:R-:W3:Y:S04]  /*16d60*/  LDL.LU R26, [R1+0x145c] ;  /* 0x00145c00011a7983 */ /* 0x001ee80000300800 */
[----:B------:R0:W-:Y:S04]  /*16d70*/  STS.U8 [R31+UR9+0x2480], R28 ;  /* 0x0024801c1f007988 */ /* 0x0001e80008000009 */
[----:B-1----:R-:W3:Y:S04]  /*16d80*/  LDL R36, [R1+0xf54] ;  /* 0x000f540001247983 */ /* 0x002ee80000100800 */
[----:B0-----:R-:W3:Y:S04]  /*16d90*/  LDL R28, [R1+0xf4c] ;  /* 0x000f4c00011c7983 */ /* 0x001ee80000100800 */
[----:B------:R0:W-:Y:S04]  /*16da0*/  STS.U8 [R31+UR9+0x2880], R29 ;  /* 0x0028801d1f007988 */ /* 0x0001e80008000009 */
[----:B------:R-:W-:Y:S04]  /*16db0*/  STS.U8 [R31+UR9+0x2c80], R92 ;  /* 0x002c805c1f007988 */ /* 0x000fe80008000009 */
[----:B------:R-:W-:Y:S04]  /*16dc0*/  STS.U8 [R31+UR9+0x3080], R90 ;  /* 0x0030805a1f007988 */ /* 0x000fe80008000009 */
[----:B------:R-:W-:Y:S04]  /*16dd0*/  STS.U8 [R31+UR9+0x3480], R88 ;  /* 0x003480581f007988 */ /* 0x000fe80008000009 */
[----:B0-----:R-:W4:Y:S04]  /*16de0*/  LDL R29, [R1+0xf48] ;  /* 0x000f4800011d7983 */ /* 0x001f280000100800 */
        /* <DEDUP_REMOVED lines=21> */
[----:B------:R0:W-:Y:S01]  /*16f40*/  STS.U8 [R34+UR9+0xd00], R43 ;  /* 0x000d002b22007988 */ /* 0x0001e20008000009 */
[----:B--2---:R-:W-:-:S13]  /*16f50*/  ISETP.GT.U32.AND P6, PT, R8, R22, PT ;  /* 0x000000160800720c */ /* 0x004fda0003fc4070 */
[--C-:B------:R-:W-:Y:S01]  /*16f60*/  @!P6 IMAD.IADD R22, R22, 0x1, -R8.reuse ;  /* 0x000000011616e824 */ /* 0x100fe200078e0a08 */
[----:B---3--:R-:W-:Y:S02]  /*16f70*/  ISETP.GE.AND P6, PT, R28, RZ, PT ;  /* 0x000000ff1c00720c */ /* 0x008fe40003fc6270 */
[----:B------:R-:W2:Y:S04]  /*16f80*/  LDL.LU R28, [R1+0x1458] ;  /* 0x00145800011c7983 */ /* 0x000ea80000300800 */
[----:B0-----:R-:W3:Y:S01]  /*16f90*/  LDL R43, [R1+0xf58] ;  /* 0x000f5800012b7983 */ /* 0x001ee20000100800 */
[C---:B------:R-:W-:Y:S02]  /*16fa0*/  ISETP.GT.U32.AND P1, PT, R8.reuse, R23, PT ;  /* 0x000000170800720c */ /* 0x040fe40003f24070 */
[----:B------:R-:W-:Y:S01]  /*16fb0*/  ISETP.GT.U32.AND P3, PT, R8, R24, PT ;  /* 0x000000180800720c */ /* 0x000fe20003f64070 */
[----:B------:R-:W-:Y:S04]  /*16fc0*/  STS.U8 [R34+UR9+0x1100], R42 ;  /* 0x0011002a22007988 */ /* 0x000fe80008000009 */
[----:B------:R-:W2:Y:S06]  /*16fd0*/  LDL R31, [R1+0xf5c] ;  /* 0x000f5c00011f7983 */ /* 0x000eac0000100800 */
[----:B------:R-:W-:-:S05]  /*16fe0*/  @!P1 IMAD.IADD R23, R23, 0x1, -R8 ;  /* 0x0000000117179824 */ /* 0x000fca00078e0a08 */
[----:B------:R-:W-:Y:S01]  /*16ff0*/  ISETP.GT.U32.AND P5, PT, R8, R23, PT ;  /* 0x000000170800720c */ /* 0x000fe20003fa4070 */
[----:B------:R-:W-:Y:S01]  /*17000*/  @!P3 IMAD.IADD R24, R24, 0x1, -R8 ;  /* 0x000000011818b824 */ /* 0x000fe200078e0a08 */
[----:B------:R-:W-:-:S11]  /*17010*/  ISETP.GT.U32.AND P3, PT, R8, R22, PT ;  /* 0x000000160800720c */ /* 0x000fd60003f64070 */
[----:B------:R-:W-:-:S04]  /*17020*/  @!P5 IMAD.IADD R23, R23, 0x1, -R8 ;  /* 0x000000011717d824 */ /* 0x000fc800078e0a08 */
[----:B------:R-:W-:Y:S01]  /*17030*/  @!P6 IMAD.MOV R23, RZ, RZ, -R23 ;  /* 0x000000ffff17e224 */ /* 0x000fe200078e0a17 */
[----:B----4-:R-:W-:Y:S02]  /*17040*/  ISETP.GE.AND P6, PT, R29, RZ, PT ;  /* 0x000000ff1d00720c */ /* 0x010fe40003fc6270 */
[----:B------:R-:W-:Y:S01]  /*17050*/  ISETP.GT.U32.AND P5, PT, R8, R24, PT ;  /* 0x000000180800720c */ /* 0x000fe20003fa4070 */
[----:B------:R-:W-:Y:S01]  /*17060*/  @!P3 IMAD.IADD R22, R22, 0x1, -R8 ;  /* 0x000000011616b824 */ /* 0x000fe200078e0a08 */
[----:B------:R-:W-:Y:S01]  /*17070*/  SEL R23, R11, R23, !P4 ;  /* 0x000000170b177207 */ /* 0x000fe20006000000 */
[----:B------:R-:W-:Y:S04]  /*17080*/  STS.U8 [R34+UR9+0x1500], R41 ;  /* 0x0015002922007988 */ /* 0x000fe80008000009 */
[----:B------:R-:W-:Y:S01]  /*17090*/  IMAD R23, R23, UR11, RZ ;  /* 0x0000000b17177c24 */ /* 0x000fe2000f8e02ff */
[----:B------:R0:W-:Y:S03]  /*170a0*/  STS.U8 [R34+UR9+0x1900], R44 ;  /* 0x0019002c22007988 */ /* 0x0001e60008000009 */
[----:B------:R-:W-:Y:S01]  /*170b0*/  @!P6 IMAD.MOV R22, RZ, RZ, -R22 ;  /* 0x000000ffff16e224 */ /* 0x000fe200078e0a16 */
[----:B------:R-:W4:Y:S01]  /*170c0*/  LDL.LU R29, [R1+0x1454] ;  /* 0x00145400011d7983 */ /* 0x000f220000300800 */
[----:B------:R-:W-:Y:S01]  /*170d0*/  @!P5 IMAD.IADD R24, R24, 0x1, -R8 ;  /* 0x000000011818d824 */ /* 0x000fe200078e0a08 */
[----:B0-----:R-:W-:-:S02]  /*170e0*/  IADD3 R34, P6, PT, R23, R7, RZ ;  /* 0x0000000717227210 */ /* 0x001fc40007fde0ff */
[----:B------:R-:W-:Y:S02]  /*170f0*/  ISETP.GE.AND P5, PT, R36, RZ, PT ;  /* 0x000000ff2400720c */ /* 0x000fe40003fa6270 */
[----:B------:R-:W-:Y:S01]  /*17100*/  LEA.HI.X.SX32 R42, R23, R6, 0x1, P6 ;  /* 0x00000006172a7211 */ /* 0x000fe200030f0eff */
[----:B------:R-:W4:Y:S01]  /*17110*/  LDL R36, [R1+0xf6c] ;  /* 0x000f6c0001247983 */ /* 0x000f220000100800 */
[----:B------:R-:W-:-:S03]  /*17120*/  PRMT R32, RZ, 0x7610, R32 ;  /* 0x00007610ff207816 */ /* 0x000fc60000000020 */
[----:B------:R-:W-:Y:S04]  /*17130*/  STL [R1+0x2a0], R34 ;  /* 0x0002a02201007387 */ /* 0x000fe80000100800 */
[----:B------:R0:W-:Y:S01]  /*17140*/  STL [R1+0x29c], R42 ;  /* 0x00029c2a01007387 */ /* 0x0001e20000100800 */
[----:B---3--:R-:W-:Y:S01]  /*17150*/  ISETP.GE.AND P6, PT, R43, RZ, PT ;  /* 0x000000ff2b00720c */ /* 0x008fe20003fc6270 */
[----:B------:R-:W-:Y:S02]  /*17160*/  @P0 IMAD.MOV.U32 R43, RZ, RZ, R42 ;  /* 0x000000ffff2b0224 */ /* 0x000fe400078e002a */
[----:B0-----:R-:W-:Y:S01]  /*17170*/  @P0 IMAD.MOV.U32 R42, RZ, RZ, R34 ;  /* 0x000000ffff2a0224 */ /* 0x001fe200078e0022 */
[C---:B------:R-:W-:Y:S02]  /*17180*/  ISETP.GT.U32.AND P3, PT, R8.reuse, R27, PT ;  /* 0x0000001b0800720c */ /* 0x040fe40003f64070 */
[----:B------:R-:W-:Y:S01]  /*17190*/  ISETP.GT.U32.AND P1, PT, R8, R25, PT ;  /* 0x000000190800720c */ /* 0x000fe20003f24070 */
[----:B------:R-:W-:Y:S01]  /*171a0*/  @!P5 IMAD.MOV R24, RZ, RZ, -R24 ;  /* 0x000000ffff18d224 */ /* 0x000fe200078e0a18 */
[----:B------:R-:W3:Y:S01]  /*171b0*/  @P0 LDG.E.U8 R32, desc[UR18][R42.64] ;  /* 0x000000122a200981 */ /* 0x000ee2000c1e1100 */
[----:B------:R-:W-:-:S03]  /*171c0*/  SEL R22, R11, R22, !P4 ;  /* 0x000000160b167207 */ /* 0x000fc60006000000 */
[----:B------:R-:W4:Y:S05]  /*171d0*/  LDL R34, [R1+0xf70] ;  /* 0x000f700001227983 */ /* 0x000f2a0000100800 */
[--C-:B------:R-:W-:Y:S02]  /*171e0*/  @!P3 IMAD.IADD R27, R27, 0x1, -R8.reuse ;  /* 0x000000011b1bb824 */ /* 0x100fe400078e0a08 */
[----:B------:R-:W-:-:S03]  /*171f0*/  @!P1 IMAD.IADD R25, R25, 0x1, -R8 ;  /* 0x0000000119199824 */ /* 0x000fc600078e0a08 */
[C---:B------:R-:W-:Y:S02]  /*17200*/  ISETP.GT.U32.AND P5, PT, R8.reuse, R27, PT ;  /* 0x0000001b0800720c */ /* 0x040fe40003fa4070 */
[----:B------:R-:W-:Y:S01]  /*17210*/  ISETP.GT.U32.AND P1, PT, R8, R25, PT ;  /* 0x000000190800720c */ /* 0x000fe20003f24070 */
[----:B------:R-:W-:Y:S01]  /*17220*/  IMAD R22, R22, UR11, RZ ;  /* 0x0000000b16167c24 */ /* 0x000fe2000f8e02ff */
[----:B------:R-:W-:-:S05]  /*17230*/  SEL R24, R11, R24, !P4 ;  /* 0x000000180b187207 */ /* 0x000fca0006000000 */
[----:B------:R-:W-:-:S04]  /*17240*/  IMAD R24, R24, UR11, RZ ;  /* 0x0000000b18187c24 */ /* 0x000fc8000f8e02ff */
[--C-:B------:R-:W-:Y:S01]  /*17250*/  @!P5 IMAD.IADD R27, R27, 0x1, -R8.reuse ;  /* 0x000000011b1bd824 */ /* 0x100fe200078e0a08 */
[----:B------:R-:W-:Y:S01]  /*17260*/  IADD3 R23, P5, PT, R22, R7, RZ ;  /* 0x0000000716177210 */ /* 0x000fe20007fbe0ff */
[----:B------:R-:W-:Y:S01]  /*17270*/  @!P1 IMAD.IADD R25, R25, 0x1, -R8 ;  /* 0x0000000119199824 */ /* 0x000fe200078e0a08 */
[----:B------:R-:W-:Y:S02]  /*17280*/  ISETP.GT.U32.AND P1, PT, R8, R26, PT ;  /* 0x0000001a0800720c */ /* 0x000fe40003f24070 */
[----:B------:R-:W-:Y:S01]  /*17290*/  LEA.HI.X.SX32 R22, R22, R6, 0x1, P5 ;  /* 0x0000000616167211 */ /* 0x000fe200028f0eff */
[----:B------:R-:W-:Y:S01]  /*172a0*/  @!P6 IMAD.MOV R25, RZ, RZ, -R25 ;  /* 0x000000ffff19e224 */ /* 0x000fe200078e0a19 */
[----:B------:R-:W-:Y:S02]  /*172b0*/  PRMT R30, RZ, 0x7610, R30 ;  /* 0x00007610ff1e7816 */ /* 0x000fe4000000001e */
[----:B------:R-:W-:-:S07]  /*172c0*/  PRMT R33, RZ, 0x7610, R33 ;  /* 0x00007610ff217816 */ /* 0x000fce0000000021 */
[----:B------:R-:W-:Y:S01]  /*172d0*/  @!P1 IMAD.IADD R26, R26, 0x1, -R8 ;  /* 0x000000011a1a9824 */ /* 0x000fe200078e0a08 */
[----:B--2---:R-:W-:Y:S01]  /*172e0*/  ISETP.GE.AND P1, PT, R31, RZ, PT ;  /* 0x000000ff1f00720c */ /* 0x004fe20003f26270 */
[----:B---3--:R0:W-:Y:S04]  /*172f0*/  STL [R1+0xec0], R32 ;  /* 0x000ec02001007387 */ /* 0x0081e80000100800 */
[----:B------:R1:W-:Y:S01]  /*17300*/  STL [R1+0x2a8], R23 ;  /* 0x0002a81701007387 */ /* 0x0003e20000100800 */
[----:B0-----:R-:W-:Y:S02]  /*17310*/  IADD3 R32, P6, PT, R24, R7, RZ ;  /* 0x0000000718207210 */ /* 0x001fe40007fde0ff */
[----:B-1----:R-:W-:-:S03]  /*17320*/  @P0 LOP3.LUT R23, R23, R22, RZ, 0x3c, !PT ;  /* 0x0000001617170212 */ /* 0x002fc600078e3cff */
[----:B------:R-:W-:Y:S04]  /*17330*/  STL [R1+0x2b0], R32 ;  /* 0x0002b02001007387 */ /* 0x000fe80000100800 */
[----:B------:R0:W-:Y:S01]  /*17340*/  STL [R1+0x2a4], R22 ;  /* 0x0002a41601007387 */ /* 0x0001e20000100800 */
[----:B------:R-:W-:Y:S02]  /*17350*/  LEA.HI.X.SX32 R31, R24, R6, 0x1, P6 ;  /* 0x00000006181f7211 */ /* 0x000fe400030f0eff */
[----:B0-----:R-:W-:-:S04]  /*17360*/  @P0 LOP3.LUT R22, R23, R22, RZ, 0x3c, !PT ;  /* 0x0000001617160212 */ /* 0x001fc800078e3cff */
[----:B------:R-:W-:-:S05]  /*17370*/  @P0 LOP3.LUT R23, R23, R22, RZ, 0x3c, !PT ;  /* 0x0000001617170212 */ /* 0x000fca00078e3cff */
[----:B------:R0:W2:Y:S02]  /*17380*/  @P0 LDG.E.U8 R30, desc[UR18][R22.64] ;  /* 0x00000012161e0981 */ /* 0x0000a4000c1e1100 */
[----:B0-----:R-:W-:Y:S02]  /*17390*/  @P0 IMAD.MOV.U32 R22, RZ, RZ, R32 ;  /* 0x000000ffff160224 */ /* 0x001fe400078e0020 */
[----:B------:R-:W-:-:S05]  /*173a0*/  @P0 IMAD.MOV.U32 R23, RZ, RZ, R31 ;  /* 0x000000ffff170224 */ /* 0x000fca00078e001f */
[----:B------:R0:W3:Y:S01]  /*173b0*/  @P0 LDG.E.U8 R33, desc[UR18][R22.64] ;  /* 0x0000001216210981 */ /* 0x0000e2000c1e1100 */
[C---:B------:R-:W-:Y:S01]  /*173c0*/  ISETP.GT.U32.AND P3, PT, R8.reuse, R28, PT ;  /* 0x0000001c0800720c */ /* 0x040fe20003f64070 */
[----:B------:R-:W-:Y:S01]  /*173d0*/  @!P1 IMAD.MOV R27, RZ, RZ, -R27 ;  /* 0x000000ffff1b9224 */ /* 0x000fe200078e0a1b */
[----:B----4-:R-:W-:Y:S02]  /*173e0*/  ISETP.GT.U32.AND P6, PT, R8, R29, PT ;  /* 0x0000001d0800720c */ /* 0x010fe40003fc4070 */
[----:B------:R-:W-:-:S09]  /*173f0*/  ISETP.GE.AND P1, PT, R36, RZ, PT ;  /* 0x000000ff2400720c */ /* 0x000fd20003f26270 */
[----:B------:R-:W-:Y:S01]  /*17400*/  @!P3 IMAD.IADD R28, R28, 0x1, -R8 ;  /* 0x000000011c1cb824 */ /* 0x000fe200078e0a08 */
[C---:B------:R-:W-:Y:S02]  /*17410*/  ISETP.GT.U32.AND P3, PT, R8.reuse, R26, PT ;  /* 0x0000001a0800720c */ /* 0x040fe40003f64070 */
[C---:B------:R-:W-:Y:S02]  /*17420*/  SEL R25, R11.reuse, R25, !P4 ;  /* 0x000000190b197207 */ /* 0x040fe40006000000 */
[----:B------:R-:W-:Y:S02]  /*17430*/  ISETP.GT.U32.AND P5, PT, R8, R28, PT ;  /* 0x0000001c0800720c */ /* 0x000fe40003fa4070 */
[----:B------:R-:W-:Y:S01]  /*17440*/  SEL R27, R11, R27, !P4 ;  /* 0x0000001b0b1b7207 */ /* 0x000fe20006000000 */
[----:B------:R-:W-:Y:S01]  /*17450*/  IMAD R25, R25, UR11, RZ ;  /* 0x0000000b19197c24 */ /* 0x000fe2000f8e02ff */
[----:B------:R-:W-:Y:S03]  /*17460*/  STL [R1+0x2ac], R31 ;  /* 0x0002ac1f01007387 */ /* 0x000fe60000100800 */
[----:B------:R-:W-:-:S02]  /*17470*/  IMAD R27, R27, UR11, RZ ;  /* 0x0000000b1b1b7c24 */ /* 0x000fc4000f8e02ff */
[--C-:B------:R-:W-:Y:S02]  /*17480*/  @!P3 IMAD.IADD R26, R26, 0x1, -R8.reuse ;  /* 0x000000011a1ab824 */ /* 0x100fe400078e0a08 */
[----:B------:R-:W-:Y:S01]  /*17490*/  @!P6 IMAD.IADD R29, R29, 0x1, -R8 ;  /* 0x000000011d1de824 */ /* 0x000fe200078e0a08 */
[-C--:B0-----:R-:W-:Y:S01]  /*174a0*/  IADD3 R22, P6, PT, R25, R7.reuse, RZ ;  /* 0x0000000719167210 */ /* 0x081fe20007fde0ff */
[----:B------:R-:W-:Y:S01]  /*174b0*/  @!P1 IMAD.MOV R26, RZ, RZ, -R26 ;  /* 0x000000ffff1a9224 */ /* 0x000fe200078e0a1a */
[----:B------:R-:W-:Y:S01]  /*174c0*/  IADD3 R36, P1, PT, R27, R7, RZ ;  /* 0x000000071b247210 */ /* 0x000fe20007f3e0ff */
[----:B------:R-:W-:Y:S01]  /*174d0*/  @!P5 IMAD.IADD R28, R28, 0x1, -R8 ;  /* 0x000000011c1cd824 */ /* 0x000fe200078e0a08 */
[----:B------:R-:W-:Y:S02]  /*174e0*/  PRMT R35, RZ, 0x7610, R35 ;  /* 0x00007610ff237816 */ /* 0x000fe40000000023 */
[----:B------:R-:W-:Y:S02]  /*174f0*/  LEA.HI.X.SX32 R23, R25, R6, 0x1, P6 ;  /* 0x0000000619177211 */ /* 0x000fe400030f0eff */
[----:B------:R-:W-:-:S02]  /*17500*/  ISETP.GE.AND P5, PT, R34, RZ, PT ;  /* 0x000000ff2200720c */ /* 0x000fc40003fa6270 */
[----:B------:R-:W-:Y:S01]  /*17510*/  LEA.HI.X.SX32 R34, R27, R6, 0x1, P1 ;  /* 0x000000061b227211 */ /* 0x000fe200008f0eff */
[----:B------:R0:W4:Y:S01]  /*17520*/  @P0 LDG.E.U8 R35, desc[UR18][R22.64] ;  /* 0x0000001216230981 */ /* 0x000122000c1e1100 */
[----:B------:R-:W-:-:S03]  /*17530*/  PRMT R93, RZ, 0x7610, R93 ;  /* 0x00007610ff5d7816 */ /* 0x000fc6000000005d */
[----:B--2---:R1:W-:Y:S04]  /*17540*/  STL [R1+0xebc], R30 ;  /* 0x000ebc1e01007387 */ /* 0x0043e80000100800 */
[----:B-1----:R-:W2:Y:S04]  /*17550*/  LDL.LU R30, [R1+0x1450] ;  /* 0x00145000011e7983 */ /* 0x002ea80000300800 */
[----:B------:R-:W2:Y:S04]  /*17560*/  LDL.LU R31, [R1+0x144c] ;  /* 0x00144c00011f7983 */ /* 0x000ea80000300800 */
[----:B------:R-:W2:Y:S04]  /*17570*/  LDL.LU R32, [R1+0x1448] ;  /* 0x0014480001207983 */ /* 0x000ea80000300800 */
[----:B---3--:R1:W-:Y:S04]  /*17580*/  STL [R1+0xeb8], R33 ;  /* 0x000eb82101007387 */ /* 0x0083e80000100800 */
[----:B-1----:R-:W3:Y:S04]  /*17590*/  LDL.LU R33, [R1+0x1444] ;  /* 0x0014440001217983 */ /* 0x002ee80000300800 */
[----:B------:R0:W-:Y:S04]  /*175a0*/  STL [R1+0x2b8], R22 ;  /* 0x0002b81601007387 */ /* 0x0001e80000100800 */
[----:B------:R-:W2:Y:S04]  /*175b0*/  LDL R25, [R1+0xf78] ;  /* 0x000f780001197983 */ /* 0x000ea80000100800 */
[----:B------:R-:W-:Y:S01]  /*175c0*/  STL [R1+0x2c0], R36 ;  /* 0x0002c02401007387 */ /* 0x000fe20000100800 */
[----:B0-----:R-:W-:-:S03]  /*175d0*/  @P0 IMAD.MOV.U32 R22, RZ, RZ, R36 ;  /* 0x000000ffff160224 */ /* 0x001fc600078e0024 */
[----:B------:R0:W-:Y:S02]  /*175e0*/  STL [R1+0x2b4], R23 ;  /* 0x0002b41701007387 */ /* 0x0001e40000100800 */
[----:B0-----:R-:W-:-:S05]  /*175f0*/  @P0 IMAD.MOV.U32 R23, RZ, RZ, R34 ;  /* 0x000000ffff170224 */ /* 0x001fca00078e0022 */
[----:B------:R-:W2:Y:S04]  /*17600*/  @P0 LDG.E.U8 R93, desc[UR18][R22.64] ;  /* 0x00000012165d0981 */ /* 0x000ea8000c1e1100 */
[----:B------:R-:W-:Y:S04]  /*17610*/  STL [R1+0x2bc], R34 ;  /* 0x0002bc2201007387 */ /* 0x000fe80000100800 */
[----:B----4-:R0:W-:Y:S04]  /*17620*/  STL [R1+0xeb4], R35 ;  /* 0x000eb42301007387 */ /* 0x0101e80000100800 */
[----:B0-----:R-:W4:Y:S04]  /*17630*/  LDL.LU R35, [R1+0x1440] ;  /* 0x0014400001237983 */ /* 0x001f280000300800 */
[----:B------:R-:W3:Y:S04]  /*17640*/  LDL.LU R34, [R1+0x143c] ;  /* 0x00143c0001227983 */ /* 0x000ee80000300800 */
[----:B------:R-:W3:Y:S04]  /*17650*/  LDL.LU R36, [R1+0x1438] ;  /* 0x0014380001247983 */ /* 0x000ee80000300800 */
[----:B--2---:R0:W-:Y:S04]  /*17660*/  STL [R1+0xeb0], R93 ;  /* 0x000eb05d01007387 */ /* 0x0041e80000100800 */
[----:B0-----:R-:W2:Y:S04]  /*17670*/  LDL.LU R93, [R1+0x1434] ;  /* 0x00143400015d7983 */ /* 0x001ea80000300800 */
[----:B------:R-:W2:Y:S01]  /*17680*/  LDL R23, [R1+0xf74] ;  /* 0x000f740001177983 */ /* 0x000ea20000100800 */
[----:B------:R-:W-:Y:S01]  /*17690*/  SEL R26, R11, R26, !P4 ;  /* 0x0000001a0b1a7207 */ /* 0x000fe20006000000 */
[----:B------:R-:W-:-:S04]  /*176a0*/  @!P5 IMAD.MOV R28, RZ, RZ, -R28 ;  /* 0x000000ffff1cd224 */ /* 0x000fc800078e0a1c */
[----:B------:R-:W-:Y:S01]  /*176b0*/  IMAD R26, R26, UR11, RZ ;  /* 0x0000000b1a1a7c24 */ /* 0x000fe2000f8e02ff */
[----:B------:R-:W-:-:S04]  /*176c0*/  PRMT R85, RZ, 0x7610, R85 ;  /* 0x00007610ff557816 */ /* 0x000fc80000000055 */
[----:B------:R-:W-:Y:S02]  /*176d0*/  IADD3 R22, P5, PT, R26, R7, RZ ;  /* 0x000000071a167210 */ /* 0x000fe40007fbe0ff */
[----:B------:R-:W-:Y:S02]  /*176e0*/  ISETP.GT.U32.AND P3, PT, R8, R29, PT ;  /* 0x0000001d0800720c */ /* 0x000fe40003f64070 */
[----:B--2---:R-:W-:Y:S02]  /*176f0*/  ISETP.GE.AND P6, PT, R23, RZ, PT ;  /* 0x000000ff1700720c */ /* 0x004fe40003fc6270 */
[----:B------:R-:W-:-:S05]  /*17700*/  LEA.HI.X.SX32 R23, R26, R6, 0x1, P5 ;  /* 0x000000061a177211 */ /* 0x000fca00028f0eff */
[----:B------:R-:W2:Y:S01]  /*17710*/  @P0 LDG.E.U8 R85, desc[UR18][R22.64] ;  /* 0x0000001216550981 */ /* 0x000ea2000c1e1100 */
[----:B------:R-:W-:-:S03]  /*17720*/  SEL R28, R11, R28, !P4 ;  /* 0x0000001c0b1c7207 */ /* 0x000fc60006000000 */
[----:B------:R-:W-:Y:S01]  /*17730*/  @!P3 IMAD.IADD R29, R29, 0x1, -R8 ;  /* 0x000000011d1db824 */ /* 0x000fe200078e0a08 */
[----:B------:R-:W-:Y:S01]  /*17740*/  ISETP.GT.U32.AND P3, PT, R8, R31, PT ;  /* 0x0000001f0800720c */ /* 0x000fe20003f64070 */
[----:B------:R-:W-:Y:S01]  /*17750*/  STL [R1+0x2e0], R22 ;  /* 0x0002e01601007387 */ /* 0x000fe20000100800 */
[----:B------:R-:W-:-:S03]  /*17760*/  IMAD R28, R28, UR11, RZ ;  /* 0x0000000b1c1c7c24 */ /* 0x000fc6000f8e02ff */
[----:B------:R-:W-:Y:S01]  /*17770*/  STL [R1+0x2dc], R23 ;  /* 0x0002dc1701007387 */ /* 0x000fe20000100800 */
[----:B------:R-:W-:Y:S01]  /*17780*/  @!P6 IMAD.MOV R29, RZ, RZ, -R29 ;  /* 0x000000ffff1de224 */ /* 0x000fe200078e0a1d */
[----:B------:R-:W-:-:S06]  /*17790*/  PRMT R24, RZ, 0x7610, R24 ;  /* 0x00007610ff187816 */ /* 0x000fcc0000000018 */
[----:B------:R-:W-:Y:S01]  /*177a0*/  @!P3 IMAD.IADD R31, R31, 0x1, -R8 ;  /* 0x000000011f1fb824 */ /* 0x000fe200078e0a08 */
[----:B------:R-:W-:Y:S01]  /*177b0*/  ISETP.GE.AND P3, PT, R25, RZ, PT ;  /* 0x000000ff1900720c */ /* 0x000fe20003f66270 */
[----:B--2---:R0:W-:Y:S04]  /*177c0*/  STL [R1+0xeac], R85 ;  /* 0x000eac5501007387 */ /* 0x0041e80000100800 */
[----:B------:R-:W2:Y:S01]  /*177d0*/  LDL R25, [R1+0xf90] ;  /* 0x000f900001197983 */ /* 0x000ea20000100800 */
[----:B0-----:R-:W-:-:S04]  /*177e0*/  IADD3 R85, P6, PT, R28, R7, RZ ;  /* 0x000000071c557210 */ /* 0x001fc80007fde0ff */
[----:B------:R-:W-:Y:S01]  /*177f0*/  LEA.HI.X.SX32 R22, R28, R6, 0x1, P6 ;  /* 0x000000061c167211 */ /* 0x000fe200030f0eff */
[----:B------:R-:W-:Y:S04]  /*17800*/  STL [R1+0x2f0], R85 ;  /* 0x0002f05501007387 */ /* 0x000fe80000100800 */
[----:B------:R0:W-:Y:S01]  /*17810*/  STL [R1+0x2ec], R22 ;  /* 0x0002ec1601007387 */ /* 0x0001e20000100800 */
[----:B------:R-:W-:Y:S02]  /*17820*/  @P0 IMAD.MOV.U32 R23, RZ, RZ, R22 ;  /* 0x000000ffff170224 */ /* 0x000fe400078e0016 */
[----:B0-----:R-:W-:Y:S01]  /*17830*/  @P0 IMAD.MOV.U32 R22, RZ, RZ, R85 ;  /* 0x000000ffff160224 */ /* 0x001fe200078e0055 */
[----:B------:R-:W-:Y:S01]  /*17840*/  ISETP.GT.U32.AND P1, PT, R8, R30, PT ;  /* 0x0000001e0800720c */ /* 0x000fe20003f24070 */
[----:B------:R-:W2:Y:S04]  /*17850*/  LDL R85, [R1+0xf94] ;  /* 0x000f940001557983 */ /* 0x000ea80000100800 */
[----:B------:R-:W2:Y:S04]  /*17860*/  @P0 LDG.E.U8 R24, desc[UR18][R22.64] ;  /* 0x0000001216180981 */ /* 0x000ea8000c1e1100 */
[----:B------:R-:W3:Y:S04]  /*17870*/  LDL R22, [R1+0xf8c] ;  /* 0x000f8c0001167983 */ /* 0x000ee80000100800 */
[----:B------:R-:W-:Y:S01]  /*17880*/  @!P1 IMAD.IADD R30, R30, 0x1, -R8 ;  /* 0x000000011e1e9824 */ /* 0x000fe200078e0a08 */
[----:B------:R-:W-:-:S04]  /*17890*/  SEL R29, R11, R29, !P4 ;  /* 0x0000001d0b1d7207 */ /* 0x000fc80006000000 */
[C---:B------:R-:W-:Y:S01]  /*178a0*/  ISETP.GT.U32.AND P1, PT, R8.reuse, R30, PT ;  /* 0x0000001e0800720c */ /* 0x040fe20003f24070 */
[----:B------:R-:W-:Y:S01]  /*178b0*/  IMAD R29, R29, UR4, RZ ;  /* 0x000000041d1d7c24 */ /* 0x000fe2000f8e02ff */
[----:B------:R-:W-:Y:S01]  /*178c0*/  ISETP.GT.U32.AND P5, PT, R8, R32, PT ;  /* 0x000000200800720c */ /* 0x000fe20003fa4070 */
[----:B------:R-:W0:Y:S10]  /*178d0*/  LDCU UR4, c[0x0][0x3b0] ;  /* 0x00007600ff0477ac */ /* 0x000e340008000800 */
[----:B------:R-:W-:Y:S01]  /*178e0*/  @!P1 IMAD.IADD R30, R30, 0x1, -R8 ;  /* 0x000000011e1e9824 */ /* 0x000fe200078e0a08 */
[----:B--2---:R1:W-:Y:S02]  /*178f0*/  STL [R1+0xea8], R24 ;  /* 0x000ea81801007387 */ /* 0x0043e40000100800 */
[----:B-1----:R-:W-:-:S04]  /*17900*/  IADD3 R24, P1, PT, R29, R7, RZ ;  /* 0x000000071d187210 */ /* 0x002fc80007f3e0ff */
[----:B------:R-:W-:Y:S02]  /*17910*/  LEA.HI.X.SX32 R23, R29, R6, 0x1, P1 ;  /* 0x000000061d177211 */ /* 0x000fe400008f0eff */
[----:B---3--:R-:W-:Y:S01]  /*17920*/  ISETP.GE.AND P1, PT, R22, RZ, PT ;  /* 0x000000ff1600720c */ /* 0x008fe20003f26270 */
[----:B------:R-:W-:-:S05]  /*17930*/  @P0 IMAD.MOV.U32 R22, RZ, RZ, R24 ;  /* 0x000000ffff160224 */ /* 0x000fca00078e0018 */
[----:B------:R1:W2:Y:S01]  /*17940*/  @P0 LDG.E.U8 R13, desc[UR18][R22.64] ;  /* 0x00000012160d0981 */ /* 0x0002a2000c1e1100 */
[----:B------:R-:W-:Y:S02]  /*17950*/  @!P5 IMAD.IADD R32, R32, 0x1, -R8 ;  /* 0x000000012020d824 */ /* 0x000fe400078e0a08 */
[----:B------:R-:W-:-:S03]  /*17960*/  @!P3 IMAD.MOV R30, RZ, RZ, -R30 ;  /* 0x000000ffff1eb224 */ /* 0x000fc600078e0a1e */
[----:B------:R-:W-:Y:S02]  /*17970*/  ISETP.GT.U32.AND P6, PT, R8, R32, PT ;  /* 0x000000200800720c */ /* 0x000fe40003fc4070 */
[----:B------:R-:W-:Y:S01]  /*17980*/  SEL R30, R11, R30, !P4 ;  /* 0x0000001e0b1e7207 */ /* 0x000fe20006000000 */
[----:B------:R3:W-:Y:S04]  /*17990*/  STL [R1+0x2f8], R24 ;  /* 0x0002f81801007387 */ /* 0x0007e80000100800 */
[----:B------:R-:W-:-:S06]  /*179a0*/  IMAD R30, R30, UR5, RZ ;  /* 0x000000051e1e7c24 */ /* 0x000fcc000f8e02ff */
[----:B------:R-:W-:Y:S01]  /*179b0*/  @!P6 IMAD.IADD R32, R32, 0x1, -R8 ;  /* 0x000000012020e824 */ /* 0x000fe200078e0a08 */
[C---:B---3--:R-:W-:Y:S01]  /*179c0*/  IADD3 R24, P6, PT, R30.reuse, R7, RZ ;  /* 0x000000071e187210 */ /* 0x048fe20007fde0ff */
[----:B------:R3:W-:Y:S01]  /*179d0*/  STL [R1+0x2f4], R23 ;  /* 0x0002f41701007387 */ /* 0x0007e20000100800 */
[----:B------:R-:W-:Y:S01]  /*179e0*/  PRMT R5, RZ, 0x7610, R5 ;  /* 0x00007610ff057816 */ /* 0x000fe20000000005 */
[----:B------:R-:W0:Y:S01]  /*179f0*/  LDCU UR5, c[0x0][0x3b0] ;  /* 0x00007600ff0577ac */ /* 0x000e220008000800 */
[----:B-1----:R-:W-:-:S05]  /*17a00*/  LEA.HI.X.SX32 R22, R30, R6, 0x1, P6 ;  /* 0x000000061e167211 */ /* 0x002fca00030f0eff */
[----:B---3--:R-:W-:Y:S01]  /*17a10*/  @P0 IMAD.MOV.U32 R23, RZ, RZ, R22 ;  /* 0x000000ffff170224 */ /* 0x008fe200078e0016 */
[----:B--2---:R1:W-:Y:S04]  /*17a20*/  STL [R1+0xea4], R13 ;  /* 0x000ea40d01007387 */ /* 0x0043e80000100800 */
[----:B-1----:R-:W2:Y:S04]  /*17a30*/  LDL R13, [R1+0xf9c] ;  /* 0x000f9c00010d7983 */ /* 0x002ea80000100800 */
[----:B------:R-:W-:Y:S04]  /*17a40*/  STL [R1+0x300], R24 ;  /* 0x0003001801007387 */ /* 0x000fe80000100800 */
[----:B------:R1:W-:Y:S02]  /*17a50*/  STL [R1+0x2fc], R22 ;  /* 0x0002fc1601007387 */ /* 0x0003e40000100800 */
[----:B-1----:R-:W-:-:S05]  /*17a60*/  @P0 IMAD.MOV.U32 R22, RZ, RZ, R24 ;  /* 0x000000ffff160224 */ /* 0x002fca00078e0018 */
[----:B------:R-:W3:Y:S01]  /*17a70*/  @P0 LDG.E.U8 R5, desc[UR18][R22.64] ;  /* 0x0000001216050981 */ /* 0x000ee2000c1e1100 */
[C---:B------:R-:W-:Y:S02]  /*17a80*/  ISETP.GT.U32.AND P3, PT, R8.reuse, R33, PT ;  /* 0x000000210800720c */ /* 0x040fe40003f64070 */
[C---:B------:R-:W-:Y:S02]  /*17a90*/  ISETP.GT.U32.AND P5, PT, R8.reuse, R31, PT ;  /* 0x0000001f0800720c */ /* 0x040fe40003fa4070 */
[----:B------:R-:W-:-:S09]  /*17aa0*/  ISETP.GT.U32.AND P6, PT, R8, R34, PT ;  /* 0x000000220800720c */ /* 0x000fd20003fc4070 */
[--C-:B------:R-:W-:Y:S01]  /*17ab0*/  @!P3 IMAD.IADD R33, R33, 0x1, -R8.reuse ;  /* 0x000000012121b824 */ /* 0x100fe200078e0a08 */
[----:B------:R-:W-:Y:S01]  /*17ac0*/  ISETP.GE.AND P3, PT, R25, RZ, PT ;  /* 0x000000ff1900720c */ /* 0x000fe20003f66270 */
[----:B------:R-:W-:-:S04]  /*17ad0*/  @!P5 IMAD.IADD R31, R31, 0x1, -R8 ;  /* 0x000000011f1fd824 */ /* 0x000fc800078e0a08 */
[----:B------:R-:W-:Y:S01]  /*17ae0*/  @!P1 IMAD.MOV R31, RZ, RZ, -R31 ;  /* 0x000000ffff1f9224 */ /* 0x000fe200078e0a1f */
[----:B------:R-:W-:-:S04]  /*17af0*/  ISETP.GT.U32.AND P1, PT, R8, R33, PT ;  /* 0x000000210800720c */ /* 0x000fc80003f24070 */
[----:B------:R-:W-:-:S03]  /*17b00*/  SEL R31, R11, R31, !P4 ;  /* 0x0000001f0b1f7207 */ /* 0x000fc60006000000 */
[----:B------:R-:W-:Y:S02]  /*17b10*/  @!P3 IMAD.MOV R32, RZ, RZ, -R32 ;  /* 0x000000ffff20b224 */ /* 0x000fe400078e0a20 */
[----:B0-----:R-:W-:Y:S01]  /*17b20*/  IMAD R31, R31, UR4, RZ ;  /* 0x000000041f1f7c24 */ /* 0x001fe2000f8e02ff */
[----:B------:R-:W-:Y:S01]  /*17b30*/  ISETP.GE.AND P3, PT, R85, RZ, PT ;  /* 0x000000ff5500720c */ /* 0x000fe20003f66270 */
[--C-:B------:R-:W-:Y:S01]  /*17b40*/  @!P6 IMAD.IADD R34, R34, 0x1, -R8.reuse ;  /* 0x000000012222e824 */ /* 0x100fe200078e0a08 */
[----:B------:R-:W-:Y:S01]  /*17b50*/  SEL R32, R11, R32, !P4 ;  /* 0x000000200b207207 */ /* 0x000fe20006000000 */
[----:B------:R-:W3:Y:S01]  /*17b60*/  LDL R85, [R1+0xf98] ;  /* 0x000f980001557983 */ /* 0x000ee20000100800 */
[----:B------:R-:W-:Y:S01]  /*17b70*/  @!P1 IMAD.IADD R33, R33, 0x1, -R8 ;  /* 0x0000000121219824 */ /* 0x000fe200078e0a08 */
[----:B------:R-:W-:Y:S01]  /*17b80*/  PRMT R4, RZ, 0x7610, R4 ;  /* 0x00007610ff047816 */ /* 0x000fe20000000004 */
[----:B------:R-:W0:Y:S01]  /*17b90*/  LDCU UR4, c[0x0][0x3b0] ;  /* 0x00007600ff0477ac */ /* 0x000e220008000800 */
[----:B------:R-:W-:Y:S01]  /*17ba0*/  IMAD R32, R32, UR5, RZ ;  /* 0x0000000520207c24 */ /* 0x000fe2000f8e02ff */
[----:B------:R-:W-:-:S02]  /*17bb0*/  PRMT R3, RZ, 0x7610, R3 ;  /* 0x00007610ff037816 */ /* 0x000fc40000000003 */
[----:B----4-:R-:W-:Y:S01]  /*17bc0*/  ISETP.GT.U32.AND P5, PT, R8, R35, PT ;  /* 0x000000230800720c */ /* 0x010fe20003fa4070 */
[----:B------:R-:W1:Y:S01]  /*17bd0*/  LDCU UR5, c[0x0][0x3b0] ;  /* 0x00007600ff0577ac */ /* 0x000e620008000800 */
[----:B--2---:R-:W-:Y:S01]  /*17be0*/  ISETP.GE.AND P1, PT, R13, RZ, PT ;  /* 0x000000ff0d00720c */ /* 0x004fe20003f26270 */
[----:B---3--:R2:W-:Y:S02]  /*17bf0*/  STL [R1+0xea0], R5 ;  /* 0x000ea00501007387 */ /* 0x0085e40000100800 */
[----:B--2---:R-:W-:-:S04]  /*17c00*/  IADD3 R5, P6, PT, R31, R7, RZ ;  /* 0x000000071f057210 */ /* 0x004fc80007fde0ff */
[----:B------:R-:W-:Y:S01]  /*17c10*/  LEA.HI.X.SX32 R22, R31, R6, 0x1, P6 ;  /* 0x000000061f167211 */ /* 0x000fe200030f0eff */
[----:B------:R-:W-:Y:S01]  /*17c20*/  STL [R1+0x340], R5 ;  /* 0x0003400501007387 */ /* 0x000fe20000100800 */
[----:B------:R-:W-:-:S03]  /*17c30*/  IADD3 R13, P6, PT, R32, R7, RZ ;  /* 0x00000007200d7210 */ /* 0x000fc60007fde0ff */
[----:B------:R2:W-:Y:S01]  /*17c40*/  STL [R1+0x33c], R22 ;  /* 0x00033c1601007387 */ /* 0x0005e20000100800 */
[----:B------:R-:W-:Y:S01]  /*17c50*/  @P0 IMAD.MOV.U32 R23, RZ, RZ, R22 ;  /* 0x000000ffff170224 */ /* 0x000fe200078e0016 */
[----:B------:R-:W-:Y:S01]  /*17c60*/  LEA.HI.X.SX32 R24, R32, R6, 0x1, P6 ;  /* 0x0000000620187211 */ /* 0x000fe200030f0eff */
[----:B--2---:R-:W-:Y:S02]  /*17c70*/  @P0 IMAD.MOV.U32 R22, RZ, RZ, R5 ;  /* 0x000000ffff160224 */ /* 0x004fe400078e0005 */
[----:B------:R-:W2:Y:S04]  /*17c80*/  LDL R5, [R1+0xfa8] ;  /* 0x000fa80001057983 */ /* 0x000ea80000100800 */
[----:B------:R3:W4:Y:S02]  /*17c90*/  @P0 LDG.E.U8 R4, desc[UR18][R22.64] ;  /* 0x0000001216040981 */ /* 0x000724000c1e1100 */
[----:B---3--:R-:W-:-:S02]  /*17ca0*/  @P0 IMAD.MOV.U32 R22, RZ, RZ, R13 ;  /* 0x000000ffff160224 */ /* 0x008fc400078e000d */
[----:B------:R-:W-:-:S05]  /*17cb0*/  @P0 IMAD.MOV.U32 R23, RZ, RZ, R24 ;  /* 0x000000ffff170224 */ /* 0x000fca00078e0018 */
[----:B------:R3:W2:Y:S01]  /*17cc0*/  @P0 LDG.E.U8 R3, desc[UR18][R22.64] ;  /* 0x0000001216030981 */ /* 0x0006a2000c1e1100 */
[----:B------:R-:W-:-:S05]  /*17cd0*/  @!P5 IMAD.IADD R35, R35, 0x1, -R8 ;  /* 0x000000012323d824 */ /* 0x000fca00078e0a08 */
[C---:B------:R-:W-:Y:S01]  /*17ce0*/  ISETP.GT.U32.AND P5, PT, R8.reuse, R35, PT ;  /* 0x000000230800720c */ /* 0x040fe20003fa4070 */
[----:B------:R-:W-:Y:S01]  /*17cf0*/  @!P3 IMAD.MOV R33, RZ, RZ, -R33 ;  /* 0x000000ffff21b224 */ /* 0x000fe200078e0a21 */
[----:B------:R-:W-:-:S11]  /*17d00*/  ISETP.GT.U32.AND P3, PT, R8, R34, PT ;  /* 0x000000220800720c */ /* 0x000fd60003f64070 */
[----:B------:R-:W-:Y:S01]  /*17d10*/  @!P5 IMAD.IADD R35, R35, 0x1, -R8 ;  /* 0x000000012323d824 */ /* 0x000fe200078e0a08 */
[C---:B------:R-:W-:Y:S02]  /*17d20*/  ISETP.GT.U32.AND P5, PT, R8.reuse, R36, PT ;  /* 0x000000240800720c */ /* 0x040fe40003fa4070 */
[----:B------:R-:W-:Y:S01]  /*17d30*/  ISETP.GT.U32.AND P6, PT, R8, R93, PT ;  /* 0x0000005d0800720c */ /* 0x000fe20003fc4070 */
[----:B------:R-:W-:Y:S01]  /*17d40*/  @!P1 IMAD.MOV R35, RZ, RZ, -R35 ;  /* 0x000000ffff239224 */ /* 0x000fe200078e0a23 */
[----:B------:R-:W-:Y:S02]  /*17d50*/  ISETP.GE.AND P1, PT, R85, RZ, PT ;  /* 0x000000ff5500720c */ /* 0x000fe40003f26270 */
[C---:B------:R-:W-:Y:S02]  /*17d60*/  SEL R33, R11.reuse, R33, !P4 ;  /* 0x000000210b217207 */ /* 0x040fe40006000000 */
[----:B------:R-:W-:-:S05]  /*17d70*/  SEL R35, R11, R35, !P4 ;  /* 0x000000230b237207 */ /* 0x000fca0006000000 */
[--C-:B------:R-:W-:Y:S02]  /*17d80*/  @!P5 IMAD.IADD R36, R36, 0x1, -R8.reuse ;  /* 0x000000012424d824 */ /* 0x100fe400078e0a08 */
[----:B------:R-:W-:Y:S01]  /*17d90*/  IMAD R33, R33, UR12, RZ ;  /* 0x0000000c21217c24 */ /* 0x000fe2000f8e02ff */
[----:B------:R-:W-:Y:S01]  /*17da0*/  STL [R1+0x348], R13 ;  /* 0x0003480d01007387 */ /* 0x000fe20000100800 */
[----:B------:R-:W-:Y:S01]  /*17db0*/  @!P3 IMAD.IADD R34, R34, 0x1, -R8 ;  /* 0x000000012222b824 */ /* 0x000fe200078e0a08 */
[----:B------:R-:W-:Y:S01]  /*17dc0*/  ISETP.GT.U32.AND P5, PT, R8, R36, PT ;  /* 0x000000240800720c */ /* 0x000fe20003fa4070 */
[----:B0-----:R-:W-:Y:S01]  /*17dd0*/  IMAD R35, R35, UR4, RZ ;  /* 0x0000000423237c24 */ /* 0x001fe2000f8e02ff */
[----:B------:R-:W-:Y:S01]  /*17de0*/  PRMT R2, RZ, 0x7610, R2 ;  /* 0x00007610ff027816 */ /* 0x000fe20000000002 */
[----:B------:R-:W-:Y:S01]  /*17df0*/  @!P6 IMAD.IADD R93, R93, 0x1, -R8 ;  /* 0x000000015d5de824 */ /* 0x000fe200078e0a08 */
[C---:B---3--:R-:W-:Y:S01]  /*17e00*/  IADD3 R22, P6, PT, R33.reuse, R7, RZ ;  /* 0x0000000721167210 */ /* 0x048fe20007fde0ff */
[----:B------:R-:W-:Y:S01]  /*17e10*/  @!P1 IMAD.MOV R34, RZ, RZ, -R34 ;  /* 0x000000ffff229224 */ /* 0x000fe200078e0a22 */
[----:B------:R-:W-:Y:S01]  /*17e20*/  PRMT R16, RZ, 0x7610, R16 ;  /* 0x00007610ff107816 */ /* 0x000fe20000000010 */
[----:B------:R-:W0:Y:S01]  /*17e30*/  LDCU UR4, c[0x0][0x3b0] ;  /* 0x00007600ff0477ac */ /* 0x000e220008000800 */
[----:B------:R-:W-:-:S02]  /*17e40*/  LEA.HI.X.SX32 R23, R33, R6, 0x1, P6 ;  /* 0x0000000621177211 */ /* 0x000fc400030f0eff */
[----:B------:R-:W-:Y:S01]  /*17e50*/  PRMT R15, RZ, 0x7610, R15 ;  /* 0x00007610ff0f7816 */ /* 0x000fe2000000000f */
[----:B------:R-:W3:Y:S02]  /*17e60*/  LDCU UR12, c[0x0][0x3b0] ;  /* 0x00007600ff0c77ac */ /* 0x000ee40008000800 */
[----:B------:R-:W-:Y:S01]  /*17e70*/  @!P5 IMAD.IADD R36, R36, 0x1, -R8 ;  /* 0x000000012424d824 */ /* 0x000fe200078e0a08 */
[----:B------:R0:W3:Y:S04]  /*17e80*/  @P0 LDG.E.U8 R2, desc[UR18][R22.64] ;  /* 0x0000001216020981 */ /* 0x0000e8000c1e1100 */
[----:B----4-:R4:W-:Y:S01]  /*17e90*/  STL [R1+0xe9c], R4 ;  /* 0x000e9c0401007387 */ /* 0x0109e20000100800 */
[----:B--2---:R-:W-:-:S03]  /*17ea0*/  ISETP.GE.AND P5, PT, R5, RZ, PT ;  /* 0x000000ff0500720c */ /* 0x004fc60003fa6270 */
[----:B----4-:R-:W2:Y:S04]  /*17eb0*/  LDL.LU R4, [R1] ;  /* 0x0000000001047983 */ /* 0x010ea80000300800 */
[----:B------:R4:W-:Y:S04]  /*17ec0*/  STL [R1+0x344], R24 ;  /* 0x0003441801007387 */ /* 0x0009e80000100800 */
[----:B------:R-:W2:Y:S04]  /*17ed0*/  LDL R85, [R1+0xfb4] ;  /* 0x000fb40001557983 */ /* 0x000ea80000100800 */
[----:B------:R0:W-:Y:S01]  /*17ee0*/  STL [R1+0xe98], R3 ;  /* 0x000e980301007387 */ /* 0x0001e20000100800 */
[----:B----4-:R-:W-:-:S04]  /*17ef0*/  IADD3 R24, P1, PT, R35, R7, RZ ;  /* 0x0000000723187210 */ /* 0x010fc80007f3e0ff */
[----:B------:R-:W-:Y:S01]  /*17f00*/  LEA.HI.X.SX32 R25, R35, R6, 0x1, P1 ;  /* 0x0000000623197211 */ /* 0x000fe200008f0eff */
[----:B0-----:R-:W4:Y:S04]  /*17f10*/  LDL.LU R3, [R1+0x4] ;  /* 0x0000040001037983 */ /* 0x001f280000300800 */
[----:B------:R-:W4:Y:S04]  /*17f20*/  LDL.LU R13, [R1+0x8] ;  /* 0x00000800010d7983 */ /* 0x000f280000300800 */
[----:B------:R0:W-:Y:S04]  /*17f30*/  STL [R1+0x350], R22 ;  /* 0x0003501601007387 */ /* 0x0001e80000100800 */
[----:B------:R-:W-:Y:S04]  /*17f40*/  STL [R1+0x358], R24 ;  /* 0x0003581801007387 */ /* 0x000fe80000100800 */
[----:B------:R-:W4:Y:S01]  /*17f50*/  LDL R5, [R1+0xfb0] ;  /* 0x000fb00001057983 */ /* 0x000f220000100800 */
[----:B0-----:R-:W-:-:S03]  /*17f60*/  @P0 IMAD.MOV.U32 R22, RZ, RZ, R24 ;  /* 0x000000ffff160224 */ /* 0x001fc600078e0018 */
[----:B------:R0:W-:Y:S02]  /*17f70*/  STL [R1+0x34c], R23 ;  /* 0x00034c1701007387 */ /* 0x0001e40000100800 */
[----:B0-----:R-:W-:-:S05]  /*17f80*/  @P0 IMAD.MOV.U32 R23, RZ, RZ, R25 ;  /* 0x000000ffff170224 */ /* 0x001fca00078e0019 */
[----:B------:R-:W4:Y:S01]  /*17f90*/  @P0 LDG.E.U8 R16, desc[UR18][R22.64] ;  /* 0x0000001216100981 */ /* 0x000f22000c1e1100 */
[----:B------:R-:W-:-:S03]  /*17fa0*/  SEL R34, R11, R34, !P4 ;  /* 0x000000220b227207 */ /* 0x000fc60006000000 */
[----:B------:R-:W-:Y:S02]  /*17fb0*/  STL [R1+0x354], R25 ;  /* 0x0003541901007387 */ /* 0x000fe40000100800 */
[----:B-1----:R-:W-:Y:S01]  /*17fc0*/  IMAD R34, R34, UR5, RZ ;  /* 0x0000000522227c24 */ /* 0x002fe2000f8e02ff */
[----:B------:R-:W-:Y:S01]  /*17fd0*/  ISETP.GT.U32.AND P3, PT, R8, R93, PT ;  /* 0x0000005d0800720c */ /* 0x000fe20003f64070 */
[----:B---3--:R0:W-:Y:S01]  /*17fe0*/  STL [R1+0xe94], R2 ;  /* 0x000e940201007387 */ /* 0x0081e20000100800 */
[----:B------:R-:W-:Y:S01]  /*17ff0*/  @!P5 IMAD.MOV R36, RZ, RZ, -R36 ;  /* 0x000000ffff24d224 */ /* 0x000fe200078e0a24 */
[----:B------:R-:W-:Y:S01]  /*18000*/  PRMT R12, RZ, 0x7610, R12 ;  /* 0x00007610ff0c7816 */ /* 0x000fe2000000000c */
[----:B------:R-:W1:Y:S01]  /*18010*/  LDCU UR5, c[0x0][0x3b0] ;  /* 0x00007600ff0577ac */ /* 0x000e620008000800 */
[----:B0-----:R-:W3:Y:S01]  /*18020*/  LDL.LU R2, [R1+0x1430] ;  /* 0x0014300001027983 */ /* 0x001ee20000300800 */
[----:B--2---:R-:W-:-:S03]  /*18030*/  ISETP.GE.AND P6, PT, R85, RZ, PT ;  /* 0x000000ff5500720c */ /* 0x004fc60003fc6270 */
[----:B------:R-:W2:Y:S04]  /*18040*/  LDL.LU R85, [R1+0xc] ;  /* 0x00000c0001557983 */ /* 0x000ea80000300800 */
[----:B----4-:R0:W-:Y:S02]  /*18050*/  STL [R1+0xe90], R16 ;  /* 0x000e901001007387 */ /* 0x0101e40000100800 */
[----:B0-----:R-:W-:-:S04]  /*18060*/  IADD3 R16, P5, PT, R34, R7, RZ ;  /* 0x0000000722107210 */ /* 0x001fc80007fbe0ff */
[----:B------:R-:W-:Y:S01]  /*18070*/  LEA.HI.X.SX32 R22, R34, R6, 0x1, P5 ;  /* 0x0000000622167211 */ /* 0x000fe200028f0eff */
[----:B------:R-:W-:Y:S04]  /*18080*/  STL [R1+0x360], R16 ;  /* 0x0003601001007387 */ /* 0x000fe80000100800 */
[----:B------:R0:W-:Y:S01]  /*18090*/  STL [R1+0x35c], R22 ;  /* 0x00035c1601007387 */ /* 0x0001e20000100800 */
[----:B------:R-:W-:Y:S02]  /*180a0*/  @P0 IMAD.MOV.U32 R23, RZ, RZ, R22 ;  /* 0x000000ffff170224 */ /* 0x000fe400078e0016 */
[----:B0-----:R-:W-:-:S05]  /*180b0*/  @P0 IMAD.MOV.U32 R22, RZ, RZ, R16 ;  /* 0x000000ffff160224 */ /* 0x001fca00078e0010 */
[----:B------:R0:W4:Y:S01]  /*180c0*/  @P0 LDG.E.U8 R15, desc[UR18][R22.64] ;  /* 0x00000012160f0981 */ /* 0x000122000c1e1100 */
[----:B------:R-:W-:Y:S01]  /*180d0*/  SEL R36, R11, R36, !P4 ;  /* 0x000000240b247207 */ /* 0x000fe20006000000 */
[----:B------:R-:W-:Y:S01]  /*180e0*/  @!P3 IMAD.IADD R93, R93, 0x1, -R8 ;  /* 0x000000015d5db824 */ /* 0x000fe200078e0a08 */
[----:B------:R-:W-:-:S03]  /*180f0*/  ISETP.GT.U32.AND P3, PT, R8, R3, PT ;  /* 0x000000030800720c */ /* 0x000fc60003f64070 */
[----:B------:R-:W-:Y:S01]  /*18100*/  IMAD R36, R36, UR13, RZ ;  /* 0x0000000d24247c24 */ /* 0x000fe2000f8e02ff */
[----:B------:R-:W-:Y:S01]  /*18110*/  ISETP.GT.U32.AND P1, PT, R8, R4, PT ;  /* 0x000000040800720c */ /* 0x000fe20003f24070 */
[----:B------:R-:W-:Y:S01]  /*18120*/  @!P6 IMAD.MOV R93, RZ, RZ, -R93 ;  /* 0x000000ffff5de224 */ /* 0x000fe200078e0a5d */
[----:B---3--:R-:W-:Y:S01]  /*18130*/  PRMT R2, RZ, 0x7610, R2 ;  /* 0x00007610ff027816 */ /* 0x008fe20000000002 */
[----:B------:R-:W3:Y:S01]  /*18140*/  LDCU UR13, c[0x0][0x3b0] ;  /* 0x00007600ff0d77ac */ /* 0x000ee20008000800 */
[----:B------:R-:W-:-:S04]  /*18150*/  IADD3 R16, P6, PT, R36, R7, RZ ;  /* 0x0000000724107210 */ /* 0x000fc80007fde0ff */
[----:B0-----:R-:W-:Y:S01]  /*18160*/  LEA.HI.X.SX32 R22, R36, R6, 0x1, P6 ;  /* 0x0000000624167211 */ /* 0x001fe200030f0eff */
[----:B------:R-:W-:Y:S01]  /*18170*/  @!P3 IMAD.IADD R3, R3, 0x1, -R8 ;  /* 0x000000010303b824 */ /* 0x000fe200078e0a08 */
[----:B------:R-:W-:-:S03]  /*18180*/  ISETP.GE.AND P3, PT, R5, RZ, PT ;  /* 0x000000ff0500720c */ /* 0x000fc60003f66270 */
[----:B------:R-:W-:Y:S01]  /*18190*/  @P0 IMAD.MOV.U32 R23, RZ, RZ, R22 ;  /* 0x000000ffff170224 */ /* 0x000fe200078e0016 */
[----:B----4-:R0:W-:Y:S04]  /*181a0*/  STL [R1+0xe8c], R15 ;  /* 0x000e8c0f01007387 */ /* 0x0101e80000100800 */
[----:B0-----:R-:W4:Y:S04]  /*181b0*/  LDL.LU R15, [R1+0x14] ;  /* 0x00001400010f7983 */ /* 0x001f280000300800 */
[----:B------:R-:W2:Y:S04]  /*181c0*/  LDL R25, [R1+0xfb8] ;  /* 0x000fb80001197983 */ /* 0x000ea80000100800 */
[----:B------:R-:W-:Y:S04]  /*181d0*/  STL [R1+0x380], R16 ;  /* 0x0003801001007387 */ /* 0x000fe80000100800 */
[----:B------:R-:W2:Y:S04]  /*181e0*/  LDL.LU R5, [R1+0x10] ;  /* 0x0000100001057983 */ /* 0x000ea80000300800 */
[----:B------:R0:W-:Y:S02]  /*181f0*/  STL [R1+0x37c], R22 ;  /* 0x00037c1601007387 */ /* 0x0001e40000100800 */
[----:B0-----:R-:W-:-:S05]  /*18200*/  @P0 IMAD.MOV.U32 R22, RZ, RZ, R16 ;  /* 0x000000ffff160224 */ /* 0x001fca00078e0010 */
[----:B------:R0:W2:Y:S04]  /*18210*/  @P0 LDG.E.U8 R12, desc[UR18][R22.64] ;  /* 0x00000012160c0981 */ /* 0x0000a8000c1e1100 */
[----:B------:R-:W3:Y:S01]  /*18220*/  LDL R23, [R1+0xfbc] ;  /* 0x000fbc0001177983 */ /* 0x000ee20000100800 */
[----:B------:R-:W-:-:S05]  /*18230*/  @!P1 IMAD.IADD R4, R4, 0x1, -R8 ;  /* 0x0000000104049824 */ /* 0x000fca00078e0a08 */
[----:B------:R-:W-:Y:S02]  /*18240*/  ISETP.GT.U32.AND P1, PT, R8, R4, PT ;  /* 0x000000040800720c */ /* 0x000fe40003f24070 */
[----:B------:R-:W-:-:S05]  /*18250*/  SEL R93, R11, R93, !P4 ;  /* 0x0000005d0b5d7207 */ /* 0x000fca0006000000 */
[----:B------:R-:W-:Y:S01]  /*18260*/  IMAD R93, R93, UR4, RZ ;  /* 0x000000045d5d7c24 */ /* 0x000fe2000f8e02ff */
[----:B------:R-:W-:Y:S01]  /*18270*/  ISETP.GT.U32.AND P5, PT, R8, R13, PT ;  /* 0x0000000d0800720c */ /* 0x000fe20003fa4070 */
[----:B------:R-:W1:Y:S04]  /*18280*/  LDCU UR4, c[0x0][0x3b0] ;  /* 0x00007600ff0477ac */ /* 0x000e680008000800 */
[----:B------:R-:W-:-:S04]  /*18290*/  @!P1 IMAD.IADD R4, R4, 0x1, -R8 ;  /* 0x0000000104049824 */ /* 0x000fc800078e0a08 */
[----:B0-----:R-:W-:Y:S02]  /*182a0*/  IMAD.MOV.U32 R22, RZ, RZ, R4 ;  /* 0x000000ffff167224 */ /* 0x001fe400078e0004 */
[----:B------:R-:W4:Y:S02]  /*182b0*/  LDL R4, [R1+0xfe4] ;  /* 0x000fe40001047983 */ /* 0x000f240000100800 */
[----:B------:R-:W-:-:S05]  /*182c0*/  @!P3 IMAD.MOV R22, RZ, RZ, -R22 ;  /* 0x000000ffff16b224 */ /* 0x000fca00078e0a16 */
[----:B------:R-:W-:Y:S01]  /*182d0*/  SEL R24, R11, R22, !P4 ;  /* 0x000000160b187207 */ /* 0x000fe20006000000 */
[----:B--2---:R0:W-:Y:S02]  /*182e0*/  STL [R1+0xe88], R12 ;  /* 0x000e880c01007387 */ /* 0x0041e40000100800 */
[----:B0-----:R-:W-:-:S04]  /*182f0*/  IADD3 R12, P1, PT, R93, R7, RZ ;  /* 0x000000075d0c7210 */ /* 0x001fc80007f3e0ff */
[----:B------:R-:W-:Y:S01]  /*18300*/  LEA.HI.X.SX32 R16, R93, R6, 0x1, P1 ;  /* 0x000000065d107211 */ /* 0x000fe200008f0eff */
[----:B------:R-:W-:Y:S01]  /*18310*/  @P0 IMAD.MOV.U32 R22, RZ, RZ, R12 ;  /* 0x000000ffff160224 */ /* 0x000fe200078e000c */
[----:B---3--:R-:W-:-:S03]  /*18320*/  ISETP.GE.AND P1, PT, R23, RZ, PT ;  /* 0x000000ff1700720c */ /* 0x008fc60003f26270 */
[----:B------:R-:W-:-:S05]  /*18330*/  @P0 IMAD.MOV.U32 R23, RZ, RZ, R16 ;  /* 0x000000ffff170224 */ /* 0x000fca00078e0010 */
[----:B------:R-:W2:Y:S01]  /*18340*/  @P0 LDG.E.U8 R2, desc[UR18][R22.64] ;  /* 0x0000001216020981 */ /* 0x000ea2000c1e1100 */
[----:B------:R-:W-:-:S05]  /*18350*/  @!P5 IMAD.IADD R13, R13, 0x1, -R8 ;  /* 0x000000010d0dd824 */ /* 0x000fca00078e0a08 */
[C---:B------:R-:W-:Y:S01]  /*18360*/  ISETP.GT.U32.AND P6, PT, R8.reuse, R13, PT ;  /* 0x0000000d0800720c */ /* 0x040fe20003fc4070 */
[----:B------:R0:W-:Y:S01]  /*18370*/  STL [R1+0x388], R12 ;  /* 0x0003880c01007387 */ /* 0x0001e20000100800 */
[----:B------:R-:W-:Y:S01]  /*18380*/  ISETP.GT.U32.AND P3, PT, R8, R85, PT ;  /* 0x000000550800720c */ /* 0x000fe20003f64070 */
[----:B-1----:R-:W-:Y:S01]  /*18390*/  IMAD R24, R24, UR5, RZ ;  /* 0x0000000518187c24 */ /* 0x002fe2000f8e02ff */
[----:B------:R-:W-:Y:S01]  /*183a0*/  PRMT R17, RZ, 0x7610, R17 ;  /* 0x00007610ff117816 */ /* 0x000fe20000000011 */
[----:B------:R1:W-:Y:S01]  /*183b0*/  STL [R1+0x384], R16 ;  /* 0x0003841001007387 */ /* 0x0003e20000100800 */
[----:B------:R-:W-:Y:S01]  /*183c0*/  ISETP.GT.U32.AND P5, PT, R8, R3, PT ;  /* 0x000000030800720c */ /* 0x000fe20003fa4070 */
[----:B------:R-:W3:Y:S02]  /*183d0*/  LDCU UR5, c[0x0][0x3b0] ;  /* 0x00007600ff0577ac */ /* 0x000ee40008000800 */
[----:B0-----:R-:W3:Y:S04]  /*183e0*/  LDL R12, [R1+0x1074] ;  /* 0x00107400010c7983 */ /* 0x001ee80000100800 */
[--C-:B------:R-:W-:Y:S01]  /*183f0*/  @!P6 IMAD.IADD R13, R13, 0x1, -R8.reuse ;  /* 0x000000010d0de824 */ /* 0x100fe200078e0a08 */
[----:B-1----:R-:W3:Y:S01]  /*18400*/  LDL.LU R16, [R1+0x18] ;  /* 0x0000180001107983 */ /* 0x002ee20000300800 */
[----:B------:R-:W-:Y:S01]  /*18410*/  @!P3 IMAD.IADD R85, R85, 0x1, -R8 ;  /* 0x000000015555b824 */ /* 0x000fe200078e0a08 */
[----:B------:R-:W-:-:S02]  /*18420*/  ISETP.GE.AND P3, PT, R25, RZ, PT ;  /* 0x000000ff1900720c */ /* 0x000fc40003f66270 */
[----:B--2---:R0:W-:Y:S02]  /*18430*/  STL [R1+0xe84], R2 ;  /* 0x000e840201007387 */ /* 0x0041e40000100800 */
[----:B0-----:R-:W-:-:S04]  /*18440*/  IADD3 R2, P6, PT, R24, R7, RZ ;  /* 0x0000000718027210 */ /* 0x001fc80007fde0ff */
[----:B------:R-:W-:Y:S01]  /*18450*/  LEA.HI.X.SX32 R22, R24, R6, 0x1, P6 ;  /* 0x0000000618167211 */ /* 0x000fe200030f0eff */
[----:B------:R-:W-:-:S04]  /*18460*/  @P0 IMAD.MOV.U32 R24, RZ, RZ, R2 ;  /* 0x000000ffff180224 */ /* 0x000fc800078e0002 */
[----:B------:R-:W-:-:S05]  /*18470*/  @P0 IMAD.MOV.U32 R25, RZ, RZ, R22 ;  /* 0x000000ffff190224 */ /* 0x000fca00078e0016 */
[----:B------:R0:W2:Y:S01]  /*18480*/  @P0 LDG.E.U8 R17, desc[UR18][R24.64] ;  /* 0x0000001218110981 */ /* 0x0000a2000c1e1100 */
[----:B------:R-:W-:-:S04]  /*18490*/  @!P5 IMAD.IADD R3, R3, 0x1, -R8 ;  /* 0x000000010303d824 */ /* 0x000fc800078e0a08 */
[----:B------:R-:W-:Y:S01]  /*184a0*/  IMAD.MOV.U32 R23, RZ, RZ, R3 ;  /* 0x000000ffff177224 */ /* 0x000fe200078e0003 */
[----:B------:R-:W-:Y:S01]  /*184b0*/  ISETP.GT.U32.AND P6, PT, R8, R5, PT ;  /* 0x000000050800720c */ /* 0x000fe20003fc4070 */
[----:B------:R-:W3:Y:S02]  /*184c0*/  LDL.LU R3, [R1+0x142c] ;  /* 0x00142c0001037983 */ /* 0x000ee40000300800 */
[----:B------:R-:W-:-:S05]  /*184d0*/  @!P1 IMAD.MOV R23, RZ, RZ, -R23 ;  /* 0x000000ffff179224 */ /* 0x000fca00078e0a17 */
[----:B------:R-:W-:Y:S01]  /*184e0*/  SEL R23, R11, R23, !P4 ;  /* 0x000000170b177207 */ /* 0x000fe20006000000 */
[----:B------:R1:W-:Y:S04]  /*184f0*/  STL [R1+0x390], R2 ;  /* 0x0003900201007387 */ /* 0x0003e80000100800 */
[----:B0-----:R-:W-:Y:S01]  /*18500*/  IMAD R24, R23, UR4, RZ ;  /* 0x0000000417187c24 */ /* 0x001fe2000f8e02ff */
[----:B------:R0:W-:Y:S01]  /*18510*/  STL [R1+0x38c], R22 ;  /* 0x00038c1601007387 */ /* 0x0001e20000100800 */
[----:B------:R-:W-:Y:S01]  /*18520*/  @!P6 IMAD.IADD R5, R5, 0x1, -R8 ;  /* 0x000000010505e824 */ /* 0x000fe200078e0a08 */
[----:B------:R-:W-:Y:S01]  /*18530*/  PRMT R10, RZ, 0x7610, R10 ;  /* 0x00007610ff0a7816 */ /* 0x000fe2000000000a */
[----:B------:R-:W2:Y:S01]  /*18540*/  LDCU UR4, c[0x0][0x3b0] ;  /* 0x00007600ff0477ac */ /* 0x000ea20008000800 */
[----:B-1----:R-:W3:Y:S01]  /*18550*/  LDL.LU R2, [R1+0x1c] ;  /* 0x00001c0001027983 */ /* 0x002ee20000300800 */
[----:B0-----:R-:W-:Y:S01]  /*18560*/  IMAD.MOV.U32 R22, RZ, RZ, R13 ;  /* 0x000000ffff167224 */ /* 0x001fe200078e000d */
[----:B------:R-:W-:-:S03]  /*18570*/  IADD3 R13, P6, PT, R24, R7, RZ ;  /* 0x00000007180d7210 */ /* 0x000fc60007fde0ff */
[----:B------:R-:W-:Y:S01]  /*18580*/  @!P3 IMAD.MOV R22, RZ, RZ, -R22 ;  /* 0x000000ffff16b224 */ /* 0x000fe200078e0a16 */
[----:B----4-:R-:W-:Y:S02]  /*18590*/  ISETP.GE.AND P3, PT, R4, RZ, PT ;  /* 0x000000ff0400720c */ /* 0x010fe40003f66270 */
[----:B------:R-:W4:Y:S04]  /*185a0*/  LDL R4, [R1+0x1048] ;  /* 0x0010480001047983 */ /* 0x000f280000100800 */
[----:B------:R-:W-:Y:S04]  /*185b0*/  STL [R1+0x398], R13 ;  /* 0x0003980d01007387 */ /* 0x000fe80000100800 */
[----:B--2---:R0:W-:Y:S02]  /*185c0*/  STL [R1+0xe80], R17 ;  /* 0x000e801101007387 */ /* 0x0041e40000100800 */
[----:B0-----:R-:W-:Y:S01]  /*185d0*/  LEA.HI.X.SX32 R17, R24, R6, 0x1, P6 ;  /* 0x0000000618117211 */ /* 0x001fe200030f0eff */
[----:B------:R-:W-:-:S04]  /*185e0*/  @P0 IMAD.MOV.U32 R24, RZ, RZ, R13 ;  /* 0x000000ffff180224 */ /* 0x000fc800078e000d */
[----:B------:R-:W-:-:S05]  /*185f0*/  @P0 IMAD.MOV.U32 R25, RZ, RZ, R17 ;  /* 0x000000ffff190224 */ /* 0x000fca00078e0011 */
[----:B------:R0:W2:Y:S01]  /*18600*/  @P0 LDG.E.U8 R10, desc[UR18][R24.64] ;  /* 0x00000012180a0981 */ /* 0x0000a2000c1e1100 */
[----:B------:R-:W-:Y:S02]  /*18610*/  ISETP.GT.U32.AND P1, PT, R8, R85, PT ;  /* 0x000000550800720c */ /* 0x000fe40003f24070 */
[----:B------:R-:W-:-:S05]  /*18620*/  SEL R22, R11, R22, !P4 ;  /* 0x000000160b167207 */ /* 0x000fca0006000000 */
[----:B---3--:R-:W-:Y:S01]  /*18630*/  IMAD R22, R22, UR5, RZ ;  /* 0x0000000516167c24 */ /* 0x008fe2000f8e02ff */
[----:B------:R-:W-:Y:S01]  /*18640*/  PRMT R3, RZ, 0x7610, R3 ;  /* 0x00007610ff037816 */ /* 0x000fe20000000003 */
[----:B------:R-:W-:Y:S01]  /*18650*/  STL [R1+0x394], R17 ;  /* 0x0003941101007387 */ /* 0x000fe20000100800 */
[----:B------:R-:W-:Y:S01]  /*18660*/  ISETP.GT.U32.AND P5, PT, R8, R15, PT ;  /* 0x0000000f0800720c */ /* 0x000fe20003fa4070 */
[----:B------:R-:W1:Y:S02]  /*18670*/  LDCU UR5, c[0x0][0x3b0] ;  /* 0x00007600ff0577ac */ /* 0x000e640008000800 */
[----:B------:R-:W-:Y:S01]  /*18680*/  @!P1 IMAD.IADD R85, R85, 0x1, -R8 ;  /* 0x0000000155559824 */ /* 0x000fe200078e0a08 */
[----:B------:R-:W-:Y:S02]  /*18690*/  ISETP.GE.AND P1, PT, R12, RZ, PT ;  /* 0x000000ff0c00720c */ /* 0x000fe40003f26270 */
[----:B------:R-:W-:-:S04]  /*186a0*/  IADD3 R12, P6, PT, R22, R7, RZ ;  /* 0x00000007160c7210 */ /* 0x000fc80007fde0ff */
[----:B------:R-:W-:Y:S01]  /*186b0*/  LEA.HI.X.SX32 R13, R22, R6, 0x1, P6 ;  /* 0x00000006160d7211 */ /* 0x000fe200030f0eff */
[----:B0-----:R-:W-:-:S04]  /*186c0*/  @P0 IMAD.MOV.U32 R24, RZ, RZ, R12 ;  /* 0x000000ffff180224 */ /* 0x001fc800078e000c */
[----:B------:R-:W-:-:S05]  /*186d0*/  @P0 IMAD.MOV.U32 R25, RZ, RZ, R13 ;  /* 0x000000ffff190224 */ /* 0x000fca00078e000d */
[----:B------:R0:W3:Y:S01]  /*186e0*/  @P0 LDG.E.U8 R3, desc[UR18][R24.64] ;  /* 0x0000001218030981 */ /* 0x0000e2000c1e1100 */
[----:B------:R-:W-:-:S05]  /*186f0*/  @!P5 IMAD.IADD R15, R15, 0x1, -R8 ;  /* 0x000000010f0fd824 */ /* 0x000fca00078e0a08 */
[----:B------:R-:W-:Y:S01]  /*18700*/  ISETP.GT.U32.AND P5, PT, R8, R15, PT ;  /* 0x0000000f0800720c */ /* 0x000fe20003fa4070 */
[----:B------:R-:W-:Y:S01]  /*18710*/  IMAD.MOV.U32 R23, RZ, RZ, R85 ;  /* 0x000000ffff177224 */ /* 0x000fe200078e0055 */
[----:B--2---:R2:W-:Y:S04]  /*18720*/  STL [R1+0xe7c], R10 ;  /* 0x000e7c0a01007387 */ /* 0x0045e80000100800 */
[----:B--2---:R-:W2:Y:S07]  /*18730*/  LDL R10, [R1+0x108c] ;  /* 0x00108c00010a7983 */ /* 0x004eae0000100800 */
[----:B------:R-:W-:-:S02]  /*18740*/  @!P5 IMAD.IADD R15, R15, 0x1, -R8 ;  /* 0x000000010f0fd824 */ /* 0x000fc400078e0a08 */
[----:B------:R-:W-:Y:S01]  /*18750*/  @!P3 IMAD.MOV R23, RZ, RZ, -R23 ;  /* 0x000000ffff17b224 */ /* 0x000fe200078e0a17 */
[C---:B------:R-:W-:Y:S01]  /*18760*/  ISETP.GT.U32.AND P3, PT, R8.reuse, R5, PT ;  /* 0x000000050800720c */ /* 0x040fe20003f64070 */
[----:B------:R-:W-:Y:S01]  /*18770*/  IMAD.MOV.U32 R22, RZ, RZ, R15 ;  /* 0x000000ffff167224 */ /* 0x000fe200078e000f */
[C---:B------:R-:W-:Y:S02]  /*18780*/  ISETP.GT.U32.AND P5, PT, R8.reuse, R16, PT ;  /* 0x000000100800720c */ /* 0x040fe40003fa4070 */
[----:B------:R-:W-:Y:S01]  /*18790*/  ISETP.GT.U32.AND P6, PT, R8, R2, PT ;  /* 0x000000020800720c */ /* 0x000fe20003fc4070 */
[----:B------:R-:W-:Y:S01]  /*187a0*/  @!P1 IMAD.MOV R22, RZ, RZ, -R22 ;  /* 0x000000ffff169224 */ /* 0x000fe200078e0a16 */
[----:B----4-:R-:W-:Y:S02]  /*187b0*/  ISETP.GE.AND P1, PT, R4, RZ, PT ;  /* 0x000000ff0400720c */ /* 0x010fe40003f26270 */
[C---:B0-----:R-:W-:Y:S02]  /*187c0*/  SEL R24, R11.reuse, R23, !P4 ;  /* 0x000000170b187207 */ /* 0x041fe40006000000 */
[----:B------:R-:W-:Y:S01]  /*187d0*/  SEL R23, R11, R22, !P4 ;  /* 0x000000160b177207 */ /* 0x000fe20006000000 */
[----:B------:R0:W-:Y:S02]  /*187e0*/  STL [R1+0x3a0], R12 ;  /* 0x0003a00c01007387 */ /* 0x0001e40000100800 */
[----:B------:R-:W-:-:S02]  /*187f0*/  @!P3 IMAD.IADD R5, R5, 0x1, -R8 ;  /* 0x000000010505b824 */ /* 0x000fc400078e0a08 */
[----:B------:R-:W-:Y:S01]  /*18800*/  IMAD R24, R24, UR12, RZ ;  /* 0x0000000c18187c24 */ /* 0x000fe2000f8e02ff */
[----:B------:R-:W4:Y:S01]  /*18810*/  LDL.LU R85, [R1+0x20] ;  /* 0x0000200001557983 */ /* 0x000f220000300800 */
[----:B------:R-:W-:Y:S01]  /*18820*/  @!P5 IMAD.IADD R16, R16, 0x1, -R8 ;  /* 0x000000011010d824 */ /* 0x000fe200078e0a08 */
[----:B------:R-:W-:Y:S01]  /*18830*/  PRMT R14, RZ, 0x7610, R14 ;  /* 0x00007610ff0e7816 */ /* 0x000fe2000000000e */
[----:B------:R-:W-:Y:S01]  /*18840*/  @!P6 IMAD.IADD R2, R2, 0x1, -R8 ;  /* 0x000000010202e824 */ /* 0x000fe200078e0a08 */
[----:B------:R-:W-:Y:S01]  /*18850*/  STL [R1+0x39c], R13 ;  /* 0x00039c0d01007387 */ /* 0x000fe20000100800 */
[----:B------:R-:W-:Y:S01]  /*18860*/  IMAD.MOV.U32 R22, RZ, RZ, R5 ;  /* 0x000000ffff167224 */ /* 0x000fe200078e0005 */
[-C--:B------:R-:W-:Y:S01]  /*18870*/  IADD3 R15, P6, PT, R24, R7.reuse, RZ ;  /* 0x00000007180f7210 */ /* 0x080fe20007fde0ff */
[----:B------:R-:W-:Y:S01]  /*18880*/  IMAD R23, R23, UR4, RZ ;  /* 0x0000000417177c24 */ /* 0x000fe2000f8e02ff */
[----:B0-----:R-:W4:Y:S01]  /*18890*/  LDL R12, [R1+0x1084] ;  /* 0x00108400010c7983 */ /* 0x001f220000100800 */
[----:B------:R-:W-:Y:S01]  /*188a0*/  ISETP.GT.U32.AND P5, PT, R8, R16, PT ;  /* 0x000000100800720c */ /* 0x000fe20003fa4070 */
[----:B------:R-:W-:Y:S01]  /*188b0*/  @!P1 IMAD.MOV R22, RZ, RZ, -R22 ;  /* 0x000000ffff169224 */ /* 0x000fe200078e0a16 */
[----:B------:R-:W-:Y:S01]  /*188c0*/  LEA.HI.X.SX32 R17, R24, R6, 0x1, P6 ;  /* 0x0000000618117211 */ /* 0x000fe200030f0eff */
[----:B------:R-:W4:Y:S01]  /*188d0*/  LDL.LU R4, [R1+0x24] ;  /* 0x0000240001047983 */ /* 0x000f220000300800 */
[----:B------:R-:W-:Y:S01]  /*188e0*/  PRMT R25, RZ, 0x7610, R25 ;  /* 0x00007610ff197816 */ /* 0x000fe20000000019 */
[----:B------:R-:W0:Y:S02]  /*188f0*/  LDCU UR4, c[0x0][0x3b0] ;  /* 0x00007600ff0477ac */ /* 0x000e240008000800 */
[----:B------:R-:W4:Y:S01]  /*18900*/  LDL.LU R5, [R1+0x28] ;  /* 0x0000280001057983 */ /* 0x000f220000300800 */
[----:B------:R-:W0:Y:S03]  /*18910*/  LDCU UR12, c[0x0][0x3b0] ;  /* 0x00007600ff0c77ac */ /* 0x000e260008000800 */
[----:B---3--:R3:W-:Y:S01]  /*18920*/  STL [R1+0xe78], R3 ;  /* 0x000e780301007387 */ /* 0x0087e20000100800 */
[----:B------:R-:W-:Y:S01]  /*18930*/  SEL R24, R11, R22, !P4 ;  /* 0x000000160b187207 */ /* 0x000fe20006000000 */
[----:B------:R-:W-:Y:S01]  /*18940*/  @P0 IMAD.MOV.U32 R22, RZ, RZ, R15 ;  /* 0x000000ffff160224 */ /* 0x000fe200078e000f */
[----:B---3--:R-:W-:-:S04]  /*18950*/  IADD3 R3, P1, PT, R23, R7, RZ ;  /* 0x0000000717037210 */ /* 0x008fc80007f3e0ff */
[----:B------:R-:W-:Y:S01]  /*18960*/  LEA.HI.X.SX32 R13, R23, R6, 0x1, P1 ;  /* 0x00000006170d7211 */ /* 0x000fe200008f0eff */
[----:B------:R-:W-:Y:S01]  /*18970*/  @P0 IMAD.MOV.U32 R23, RZ, RZ, R17 ;  /* 0x000000ffff170224 */ /* 0x000fe200078e0011 */
[----:B------:R-:W-:Y:S01]  /*18980*/  STL [R1+0x3c0], R15 ;  /* 0x0003c00f01007387 */ /* 0x000fe20000100800 */
[----:B------:R-:W-:-:S03]  /*18990*/  @!P5 IMAD.IADD R16, R16, 0x1, -R8 ;  /* 0x000000011010d824 */ /* 0x000fc600078e0a08 */
[----:B------:R3:W4:Y:S04]  /*189a0*/  @P0 LDG.E.U8 R14, desc[UR18][R22.64] ;  /* 0x00000012160e0981 */ /* 0x000728000c1e1100 */
[----:B------:R-:W-:Y:S01]  /*189b0*/  STL [R1+0x3c8], R3 ;  /* 0x0003c80301007387 */ /* 0x000fe20000100800 */
[----:B---3--:R-:W-:Y:S02]  /*189c0*/  @P0 IMAD.MOV.U32 R22, RZ, RZ, R3 ;  /* 0x000000ffff160224 */ /* 0x008fe400078e0003 */
[----:B------:R-:W-:-:S05]  /*189d0*/  @P0 IMAD.MOV.U32 R23, RZ, RZ, R13 ;  /* 0x000000ffff170224 */ /* 0x000fca00078e000d */
[----:B------:R3:W4:Y:S01]  /*189e0*/  @P0 LDG.E.U8 R25, desc[UR18][R22.64] ;  /* 0x0000001216190981 */ /* 0x000722000c1e1100 */
[----:B--2---:R-:W-:-:S03]  /*189f0*/  ISETP.GE.AND P5, PT, R10, RZ, PT ;  /* 0x000000ff0a00720c */ /* 0x004fc60003fa6270 */
[----:B------:R-:W2:Y:S04]  /*18a00*/  LDL R10, [R1+0x1124] ;  /* 0x00112400010a7983 */ /* 0x000ea80000100800 */
[----:B------:R0:W-:Y:S04]  /*18a10*/  STL [R1+0x3bc], R17 ;  /* 0x0003bc1101007387 */ /* 0x0001e80000100800 */
[----:B0-----:R-:W2:Y:S04]  /*18a20*/  LDL.LU R17, [R1+0x1428] ;  /* 0x0014280001117983 */ /* 0x001ea80000300800 */
[----:B------:R-:W2:Y:S01]  /*18a30*/  LDL.LU R15, [R1+0x1424] ;  /* 0x00142400010f7983 */ /* 0x000ea20000300800 */
[----:B---3--:R-:W-:-:S02]  /*18a40*/  IMAD.MOV.U32 R22, RZ, RZ, R16 ;  /* 0x000000ffff167224 */ /* 0x008fc400078e0010 */
[----:B-1----:R-:W-:Y:S01]  /*18a50*/  IMAD R24, R24, UR5, RZ ;  /* 0x0000000518187c24 */ /* 0x002fe2000f8e02ff */
[----:B------:R-:W-:Y:S01]  /*18a60*/  STL [R1+0x3c4], R13 ;  /* 0x0003c40d01007387 */ /* 0x000fe20000100800 */
[----:B------:R-:W-:Y:S01]  /*18a70*/  @!P5 IMAD.MOV R22, RZ, RZ, -R22 ;  /* 0x000000ffff16d224 */ /* 0x000fe200078e0a16 */
[----:B----4-:R-:W-:Y:S01]  /*18a80*/  ISETP.GE.AND P6, PT, R12, RZ, PT ;  /* 0x000000ff0c00720c */ /* 0x010fe20003fc6270 */
[----:B------:R-:W0:Y:S01]  /*18a90*/  LDCU UR5, c[0x0][0x3b0] ;  /* 0x00007600ff0577ac */ /* 0x000e220008000800 */
[C---:B------:R-:W-:Y:S01]  /*18aa0*/  IADD3 R16, P5, PT, R24.reuse, R7, RZ ;  /* 0x0000000718107210 */ /* 0x040fe20007fbe0ff */
[----:B------:R1:W-:Y:S04]  /*18ab0*/  STL [R1+0xe74], R14 ;  /* 0x000e740e01007387 */ /* 0x0003e80000100800 */
[----:B-1----:R-:W3:Y:S04]  /*18ac0*/  LDL.LU R14, [R1+0x1420] ;  /* 0x00142000010e7983 */ /* 0x002ee80000300800 */
[----:B------:R-:W4:Y:S04]  /*18ad0*/  LDL.LU R13, [R1+0x141c] ;  /* 0x00141c00010d7983 */ /* 0x000f280000300800 */
[----:B------:R-:W3:Y:S04]  /*18ae0*/  LDL.LU R3, [R1+0x1418] ;  /* 0x0014180001037983 */ /* 0x000ee80000300800 */
[----:B------:R-:W3:Y:S04]  /*18af0*/  LDL.LU R12, [R1+0x2c] ;  /* 0x00002c00010c7983 */ /* 0x000ee80000300800 */
[----:B------:R-:W-:Y:S04]  /*18b00*/  STL [R1+0x3d0], R16 ;  /* 0x0003d01001007387 */ /* 0x000fe80000100800 */
[----:B------:R1:W-:Y:S02]  /*18b10*/  STL [R1+0xe70], R25 ;  /* 0x000e701901007387 */ /* 0x0003e40000100800 */
[----:B-1----:R-:W-:Y:S01]  /*18b20*/  LEA.HI.X.SX32 R25, R24, R6, 0x1, P5 ;  /* 0x0000000618197211 */ /* 0x002fe200028f0eff */
[----:B------:R-:W-:Y:S01]  /*18b30*/  @P0 IMAD.MOV.U32 R24, RZ, RZ, R16 ;  /* 0x000000ffff180224 */ /* 0x000fe200078e0010 */
[----:B--2---:R-:W-:-:S06]  /*18b40*/  PRMT R15, RZ, 0x7610, R15 ;  /* 0x00007610ff0f7816 */ /* 0x004fcc000000000f */
[----:B------:R1:W2:Y:S01]  /*18b50*/  @P0 LDG.E.U8 R15, desc[UR18][R24.64] ;  /* 0x00000012180f0981 */ /* 0x0002a2000c1e1100 */
[----:B------:R-:W-:Y:S02]  /*18b60*/  ISETP.GT.U32.AND P3, PT, R8, R2, PT ;  /* 0x000000020800720c */ /* 0x000fe40003f64070 */
[----:B------:R-:W-:-:S11]  /*18b70*/  SEL R23, R11, R22, !P4 ;  /* 0x000000160b177207 */ /* 0x000fd60006000000 */
[----:B------:R-:W-:-:S04]  /*18b80*/  @!P3 IMAD.IADD R2, R2, 0x1, -R8 ;  /* 0x000000010202b824 */ /* 0x000fc800078e0a08 */
[----:B------:R-:W-:Y:S02]  /*18b90*/  IMAD.MOV.U32 R22, RZ, RZ, R2 ;  /* 0x000000ffff167224 */ /* 0x000fe400078e0002 */
[----:B------:R-:W-:Y:S01]  /*18ba0*/  IMAD R23, R23, UR13, RZ ;  /* 0x0000000d17177c24 */ /* 0x000fe2000f8e02ff */
[----:B------:R-:W-:Y:S01]  /*18bb0*/  ISETP.GT.U32.AND P3, PT, R8, R4, PT ;  /* 0x000000040800720c */ /* 0x000fe20003f64070 */
[----:B------:R-:W-:Y:S01]  /*18bc0*/  @!P6 IMAD.MOV R22, RZ, RZ, -R22 ;  /* 0x000000ffff16e224 */ /* 0x000fe200078e0a16 */
[----:B------:R-:W3:Y:S01]  /*18bd0*/  LDL.LU R2, [R1+0x1414] ;  /* 0x0014140001027983 */ /* 0x000ee20000300800 */
[----:B----4-:R-:W-:Y:S01]  /*18be0*/  PRMT R13, RZ, 0x7610, R13 ;  /* 0x00007610ff0d7816 */ /* 0x010fe2000000000d */
[----:B------:R-:W4:Y:S02]  /*18bf0*/  LDCU UR13, c[0x0][0x3b0] ;  /* 0x00007600ff0d77ac */ /* 0x000f240008000800 */
[----:B------:R-:W-:Y:S02]  /*18c00*/  SEL R22, R11, R22, !P4 ;  /* 0x000000160b167207 */ /* 0x000fe40006000000 */
[----:B------:R-:W-:-:S03]  /*18c10*/  IADD3 R16, P6, PT, R23, R7, RZ ;  /* 0x0000000717107210 */ /* 0x000fc60007fde0ff */
[----:B-1----:R-:W-:Y:S01]  /*18c20*/  IMAD R24, R22, UR4, RZ ;  /* 0x0000000416187c24 */ /* 0x002fe2000f8e02ff */
[----:B------:R-:W-:Y:S01]  /*18c30*/  LEA.HI.X.SX32 R23, R23, R6, 0x1, P6 ;  /* 0x0000000617177211 */ /* 0x000fe200030f0eff */
[----:B------:R-:W-:Y:S01]  /*18c40*/  @P0 IMAD.MOV.U32 R22, RZ, RZ, R16 ;  /* 0x000000ffff160224 */ /* 0x000fe200078e0010 */
[----:B------:R-:W-:Y:S01]  /*18c50*/  STL [R1+0x3cc], R25 ;  /* 0x0003cc1901007387 */ /* 0x000fe20000100800 */
[----:B------:R-:W-:Y:S01]  /*18c60*/  @!P3 IMAD.IADD R4, R4, 0x1, -R8 ;  /* 0x000000010404b824 */ /* 0x000fe200078e0a08 */
[----:B------:R-:W-:Y:S01]  /*18c70*/  ISETP.GT.U32.AND P1, PT, R8, R85, PT ;  /* 0x000000550800720c */ /* 0x000fe20003f24070 */
[----:B------:R-:W1:Y:S01]  /*18c80*/  LDCU UR4, c[0x0][0x3b0] ;  /* 0x00007600ff0477ac */ /* 0x000e620008000800 */
[----:B------:R0:W3:Y:S01]  /*18c90*/  @P0 LDG.E.U8 R13, desc[UR18][R22.64] ;  /* 0x00000012160d0981 */ /* 0x0000e2000c1e1100 */
[----:B------:R-:W-:-:S03]  /*18ca0*/  ISETP.GE.AND P3, PT, R10, RZ, PT ;  /* 0x000000ff0a00720c */ /* 0x000fc60003f66270 */
[----:B--2---:R2:W-:Y:S04]  /*18cb0*/  STL [R1+0xe6c], R15 ;  /* 0x000e6c0f01007387 */ /* 0x0045e80000100800 */
[----:B--2---:R-:W2:Y:S04]  /*18cc0*/  LDL.LU R15, [R1+0x40] ;  /* 0x00004000010f7983 */ /* 0x004ea80000300800 */
[----:B------:R-:W2:Y:S04]  /*18cd0*/  LDL R25, [R1+0x1100] ;  /* 0x0011000001197983 */ /* 0x000ea80000100800 */
[----:B------:R-:W-:Y:S04]  /*18ce0*/  STL [R1+0x3d8], R16 ;  /* 0x0003d81001007387 */ /* 0x000fe80000100800 */
[----:B------:R-:W2:Y:S04]  /*18cf0*/  LDL.LU R10, [R1+0x30] ;  /* 0x00003000010a7983 */ /* 0x000ea80000300800 */
[----:B------:R0:W-:Y:S04]  /*18d00*/  STL [R1+0x3d4], R23 ;  /* 0x0003d41701007387 */ /* 0x0001e80000100800 */
[----:B0-----:R-:W2:Y:S01]  /*18d10*/  LDL R23, [R1+0x1104] ;  /* 0x0011040001177983 */ /* 0x001ea20000100800 */
[----:B------:R-:W-:-:S05]  /*18d20*/  @!P1 IMAD.IADD R85, R85, 0x1, -R8 ;  /* 0x0000000155559824 */ /* 0x000fca00078e0a08 */
[----:B------:R-:W-:-:S13]  /*18d30*/  ISETP.GT.U32.AND P1, PT, R8, R85, PT ;  /* 0x000000550800720c */ /* 0x000fda0003f24070 */
[----:B------:R-:W-:-:S04]  /*18d40*/  @!P1 IMAD.IADD R85, R85, 0x1, -R8 ;  /* 0x0000000155559824 */ /* 0x000fc800078e0a08 */
[----:B------:R-:W-:Y:S02]  /*18d50*/  IMAD.MOV.U32 R22, RZ, RZ, R85 ;  /* 0x000000ffff167224 */ /* 0x000fe400078e0055 */
[----:B------:R-:W4:Y:S04]  /*18d60*/  LDL R85, [R1+0x10d4] ;  /* 0x0010d40001557983 */ /* 0x000f280000100800 */
[----:B---3--:R0:W-:Y:S01]  /*18d70*/  STL [R1+0xe68], R13 ;  /* 0x000e680d01007387 */ /* 0x0081e20000100800 */
[----:B------:R-:W-:Y:S01]  /*18d80*/  @!P3 IMAD.MOV R22, RZ, RZ, -R22 ;  /* 0x000000ffff16b224 */ /* 0x000fe200078e0a16 */
[----:B------:R-:W-:Y:S02]  /*18d90*/  PRMT R2, RZ, 0x7610, R2 ;  /* 0x00007610ff027816 */ /* 0x000fe40000000002 */
[----:B0-----:R-:W-:-:S04]  /*18da0*/  IADD3 R13, P1, PT, R24, R7, RZ ;  /* 0x00000007180d7210 */ /* 0x001fc80007f3e0ff */
[----:B------:R-:W-:Y:S02]  /*18db0*/  LEA.HI.X.SX32 R16, R24, R6, 0x1, P1 ;  /* 0x0000000618107211 */ /* 0x000fe400008f0eff */
[----:B------:R-:W-:Y:S01]  /*18dc0*/  SEL R24, R11, R22, !P4 ;  /* 0x000000160b187207 */ /* 0x000fe20006000000 */
[----:B------:R-:W-:Y:S01]  /*18dd0*/  @P0 IMAD.MOV.U32 R22, RZ, RZ, R13 ;  /* 0x000000ffff160224 */ /* 0x000fe200078e000d */
[----:B--2---:R-:W-:Y:S01]  /*18de0*/  ISETP.GE.AND P1, PT, R23, RZ, PT ;  /* 0x000000ff1700720c */ /* 0x004fe20003f26270 */
[----:B------:R-:W-:-:S05]  /*18df0*/  @P0 IMAD.MOV.U32 R23, RZ, RZ, R16 ;  /* 0x000000ffff170224 */ /* 0x000fca00078e0010 */
[----:B------:R0:W2:Y:S01]  /*18e00*/  @P0 LDG.E.U8 R2, desc[UR18][R22.64] ;  /* 0x0000001216020981 */ /* 0x0000a2000c1e1100 */
[----:B------:R-:W-:-:S13]  /*18e10*/  ISETP.GT.U32.AND P5, PT, R8, R5, PT ;  /* 0x000000050800720c */ /* 0x000fda0003fa4070 */
[--C-:B------:R-:W-:Y:S01]  /*18e20*/  @!P5 IMAD.IADD R5, R5, 0x1, -R8.reuse ;  /* 0x000000010505d824 */ /* 0x100fe200078e0a08 */
[----:B------:R-:W-:Y:S01]  /*18e30*/  ISETP.GT.U32.AND P5, PT, R8, R4, PT ;  /* 0x000000040800720c */ /* 0x000fe20003fa4070 */
[----:B------:R3:W-:Y:S04]  /*18e40*/  STL [R1+0x3e0], R13 ;  /* 0x0003e00d01007387 */ /* 0x0007e80000100800 */
[----:B------:R0:W-:Y:S04]  /*18e50*/  STL [R1+0x3dc], R16 ;  /* 0x0003dc1001007387 */ /* 0x0001e80000100800 */
[----:B---3--:R-:W3:Y:S04]  /*18e60*/  LDL R13, [R1+0x10d0] ;  /* 0x0010d000010d7983 */ /* 0x008ee80000100800 */
[----:B------:R-:W-:Y:S01]  /*18e70*/  @!P5 IMAD.IADD R4, R4, 0x1, -R8 ;  /* 0x000000010404d824 */ /* 0x000fe200078e0a08 */
[----:B0-----:R-:W3:Y:S03]  /*18e80*/  LDL.LU R16, [R1+0x44] ;  /* 0x0000440001107983 */ /* 0x001ee60000300800 */
[----:B------:R-:W-:Y:S01]  /*18e90*/  IMAD.MOV.U32 R23, RZ, RZ, R4 ;  /* 0x000000ffff177224 */ /* 0x000fe200078e0004 */
[----:B------:R-:W-:-:S02]  /*18ea0*/  ISETP.GT.U32.AND P6, PT, R8, R5, PT ;  /* 0x000000050800720c */ /* 0x000fc40003fc4070 */
[----:B------:R-:W-:Y:S01]  /*18eb0*/  ISETP.GT.U32.AND P3, PT, R8, R12, PT ;  /* 0x0000000c0800720c */ /* 0x000fe20003f64070 */
[----:B--2---:R0:W-:Y:S04]  /*18ec0*/  STL [R1+0xe64], R2 ;  /* 0x000e640201007387 */ /* 0x0041e80000100800 */
[----:B------:R-:W2:Y:S01]  /*18ed0*/  LDL.LU R4, [R1+0x1410] ;  /* 0x0014100001047983 */ /* 0x000ea20000300800 */
[----:B------:R-:W-:Y:S01]  /*18ee0*/  IMAD R24, R24, UR5, RZ ;  /* 0x0000000518187c24 */ /* 0x000fe2000f8e02ff */
[----:B------:R-:W-:-:S04]  /*18ef0*/  PRMT R17, RZ, 0x7610, R17 ;  /* 0x00007610ff117816 */ /* 0x000fc80000000011 */
[--C-:B------:R-:W-:Y:S01]  /*18f00*/  @!P6 IMAD.IADD R5, R5, 0x1, -R8.reuse ;  /* 0x000000010505e824 */ /* 0x100fe200078e0a08 */
[----:B------:R-:W1:Y:S01]  /*18f10*/  LDCU UR5, c[0x0][0x3b0] ;  /* 0x00007600ff0577ac */ /* 0x000e620008000800 */
[----:B0-----:R-:W-:Y:S01]  /*18f20*/  IADD3 R2, P6, PT, R24, R7, RZ ;  /* 0x0000000718027210 */ /* 0x001fe20007fde0ff */
[----:B------:R-:W-:Y:S01]  /*18f30*/  @!P3 IMAD.IADD R12, R12, 0x1, -R8 ;  /* 0x000000010c0cb824 */ /* 0x000fe200078e0a08 */
[----:B------:R-:W-:Y:S01]  /*18f40*/  ISETP.GE.AND P3, PT, R25, RZ, PT ;  /* 0x000000ff1900720c */ /* 0x000fe20003f66270 */
[----:B------:R-:W-:Y:S01]  /*18f50*/  @!P1 IMAD.MOV R23, RZ, RZ, -R23 ;  /* 0x000000ffff179224 */ /* 0x000fe200078e0a17 */
[----:B------:R-:W-:Y:S02]  /*18f60*/  LEA.HI.X.SX32 R22, R24, R6, 0x1, P6 ;  /* 0x0000000618167211 */ /* 0x000fe400030f0eff */
[C---:B------:R-:W-:Y:S01]  /*18f70*/  ISETP.GT.U32.AND P6, PT, R8.reuse, R10, PT ;  /* 0x0000000a0800720c */ /* 0x040fe20003fc4070 */
[----:B------:R-:W-:Y:S01]  /*18f80*/  @P0 IMAD.MOV.U32 R24, RZ, RZ, R2 ;  /* 0x000000ffff180224 */ /* 0x000fe200078e0002 */
[----:B------:R-:W-:Y:S01]  /*18f90*/  ISETP.GT.U32.AND P1, PT, R8, R12, PT ;  /* 0x0000000c0800720c */ /* 0x000fe20003f24070 */
[----:B------:R-:W-:Y:S01]  /*18fa0*/  @P0 IMAD.MOV.U32 R25, RZ, RZ, R22 ;  /* 0x000000ffff190224 */ /* 0x000fe200078e0016 */
[----:B------:R-:W-:Y:S01]  /*18fb0*/  SEL R23, R11, R23, !P4 ;  /* 0x000000170b177207 */ /* 0x000fe20006000000 */
[----:B------:R0:W-:Y:S04]  /*18fc0*/  STL [R1+0x400], R2 ;  /* 0x0004000201007387 */ /* 0x0001e80000100800 */
[----:B------:R1:W-:Y:S04]  /*18fd0*/  STL [R1+0x3fc], R22 ;  /* 0x0003fc1601007387 */ /* 0x0003e80000100800 */
[----:B------:R3:W2:Y:S01]  /*18fe0*/  @P0 LDG.E.U8 R17, desc[UR18][R24.64] ;  /* 0x0000001218110981 */ /* 0x0006a2000c1e1100 */
[----:B------:R-:W-:-:S03]  /*18ff0*/  @!P6 IMAD.IADD R10, R10, 0x1, -R8 ;  /* 0x000000010a0ae824 */ /* 0x000fc600078e0a08 */
[----:B0-----:R-:W2:Y:S01]  /*19000*/  LDL.LU R2, [R1+0x54] ;  /* 0x0000540001027983 */ /* 0x001ea20000300800 */
[----:B-1----:R-:W-:Y:S02]  /*19010*/  IMAD.MOV.U32 R22, RZ, RZ, R5 ;  /* 0x000000ffff167224 */ /* 0x002fe400078e0005 */
[----:B---3--:R-:W-:Y:S01]  /*19020*/  IMAD R24, R23, UR4, RZ ;  /* 0x0000000417187c24 */ /* 0x008fe2000f8e02ff */
[----:B------:R-:W-:Y:S01]  /*19030*/  PRMT R3, RZ, 0x7610, R3 ;  /* 0x00007610ff037816 */ /* 0x000fe20000000003 */
[----:B------:R-:W-:Y:S01]  /*19040*/  @!P3 IMAD.MOV R22, RZ, RZ, -R22 ;  /* 0x000000ffff16b224 */ /* 0x000fe200078e0a16 */
[----:B----4-:R-:W-:Y:S01]  /*19050*/  ISETP.GE.AND P3, PT, R85, RZ, PT ;  /* 0x000000ff5500720c */ /* 0x010fe20003f66270 */
[----:B------:R-:W-:Y:S01]  /*19060*/  @!P1 IMAD.IADD R12, R12, 0x1, -R8 ;  /* 0x000000010c0c9824 */ /* 0x000fe200078e0a08 */
[----:B------:R-:W-:Y:S01]  /*19070*/  IADD3 R5, P6, PT, R24, R7, RZ ;  /* 0x0000000718057210 */ /* 0x000fe20007fde0ff */
[----:B------:R-:W3:Y:S01]  /*19080*/  LDL R85, [R1+0x1080] ;  /* 0x0010800001557983 */ /* 0x000ee20000100800 */
[----:B------:R-:W-:Y:S01]  /*19090*/  SEL R22, R11, R22, !P4 ;  /* 0x000000160b167207 */ /* 0x000fe20006000000 */
[----:B------:R-:W0:Y:S01]  /*190a0*/  LDCU UR4, c[0x0][0x3b0] ;  /* 0x00007600ff0477ac */ /* 0x000e220008000800 */
[----:B------:R-:W-:-:S02]  /*190b0*/  ISETP.GE.AND P1, PT, R13, RZ, PT ;  /* 0x000000ff0d00720c */ /* 0x000fc40003f26270 */
[-C--:B------:R-:W-:Y:S01]  /*190c0*/  LEA.HI.X.SX32 R13, R24, R6.reuse, 0x1, P6 ;  /* 0x00000006180d7211 */ /* 0x080fe200030f0eff */
[----:B------:R-:W-:Y:S02]  /*190d0*/  IMAD R22, R22, UR5, RZ ;  /* 0x0000000516167c24 */ /* 0x000fe4000f8e02ff */
[----:B------:R-:W-:Y:S01]  /*190e0*/  IMAD.MOV.U32 R23, RZ, RZ, R12 ;  /* 0x000000ffff177224 */ /* 0x000fe200078e000c */
[----:B------:R1:W-:Y:S01]  /*190f0*/  STL [R1+0x408], R5 ;  /* 0x0004080501007387 */ /* 0x0003e20000100800 */
[----:B------:R-:W-:Y:S02]  /*19100*/  @P0 IMAD.MOV.U32 R24, RZ, RZ, R5 ;  /* 0x000000ffff180224 */ /* 0x000fe400078e0005 */
[----:B------:R-:W-:Y:S01]  /*19110*/  @P0 IMAD.MOV.U32 R25, RZ, RZ, R13 ;  /* 0x000000ffff190224 */ /* 0x000fe200078e000d */
[----:B------:R-:W-:Y:S01]  /*19120*/  IADD3 R12, P6, PT, R22, R7, RZ ;  /* 0x00000007160c7210 */ /* 0x000fe20007fde0ff */
[----:B------:R4:W-:Y:S01]  /*19130*/  STL [R1+0x404], R13 ;  /* 0x0004040d01007387 */ /* 0x0009e20000100800 */
[----:B------:R-:W-:Y:S01]  /*19140*/  ISETP.GT.U32.AND P5, PT, R8, R15, PT ;  /* 0x0000000f0800720c */ /* 0x000fe20003fa4070 */
[----:B------:R-:W0:Y:S02]  /*19150*/  LDCU UR5, c[0x0][0x3b0] ;  /* 0x00007600ff0577ac */ /* 0x000e240008000800 */
[----:B-1----:R-:W3:Y:S01]  /*19160*/  LDL R5, [R1+0x1098] ;  /* 0x0010980001057983 */ /* 0x002ee20000100800 */
[----:B----4-:R-:W-:-:S02]  /*19170*/  LEA.HI.X.SX32 R13, R22, R6, 0x1, P6 ;  /* 0x00000006160d7211 */ /* 0x010fc400030f0eff */
[----:B--2---:R-:W-:-:S06]  /*19180*/  PRMT R4, RZ, 0x7610, R4 ;  /* 0x00007610ff047816 */ /* 0x004fcc0000000004 */
[----:B------:R1:W2:Y:S02]  /*19190*/  @P0 LDG.E.U8 R4, desc[UR18][R24.64] ;  /* 0x0000001218040981 */ /* 0x0002a4000c1e1100 */
[----:B-1----:R-:W-:Y:S02]  /*191a0*/  @P0 IMAD.MOV.U32 R24, RZ, RZ, R12 ;  /* 0x000000ffff180224 */ /* 0x002fe400078e000c */
[----:B------:R-:W-:-:S05]  /*191b0*/  @P0 IMAD.MOV.U32 R25, RZ, RZ, R13 ;  /* 0x000000ffff190224 */ /* 0x000fca00078e000d */
[----:B------:R1:W4:Y:S01]  /*191c0*/  @P0 LDG.E.U8 R3, desc[UR18][R24.64] ;  /* 0x0000001218030981 */ /* 0x000322000c1e1100 */
[----:B------:R-:W-:-:S05]  /*191d0*/  @!P5 IMAD.IADD R15, R15, 0x1, -R8 ;  /* 0x000000010f0fd824 */ /* 0x000fca00078e0a08 */
[C---:B------:R-:W-:Y:S01]  /*191e0*/  ISETP.GT.U32.AND P5, PT, R8.reuse, R15, PT ;  /* 0x0000000f0800720c */ /* 0x040fe20003fa4070 */
[----:B------:R-:W-:Y:S01]  /*191f0*/  @!P3 IMAD.MOV R23, RZ, RZ, -R23 ;  /* 0x000000ffff17b224 */ /* 0x000fe200078e0a17 */
[C---:B------:R-:W-:Y:S02]  /*19200*/  ISETP.GT.U32.AND P3, PT, R8.reuse, R10, PT ;  /* 0x0000000a0800720c */ /* 0x040fe40003f64070 */
[----:B------:R-:W-:-:S09]  /*19210*/  ISETP.GT.U32.AND P6, PT, R8, R2, PT ;  /* 0x000000020800720c */ /* 0x000fd20003fc4070 */
[----:B------:R-:W-:Y:S01]  /*19220*/  @!P5 IMAD.IADD R15, R15, 0x1, -R8 ;  /* 0x000000010f0fd824 */ /* 0x000fe200078e0a08 */
[----:B------:R-:W-:-:S03]  /*19230*/  ISETP.GT.U32.AND P5, PT, R8, R16, PT ;  /* 0x000000100800720c */ /* 0x000fc60003fa4070 */
[----:B------:R-:W-:Y:S01]  /*19240*/  IMAD.MOV.U32 R22, RZ, RZ, R15 ;  /* 0x000000ffff167224 */ /* 0x000fe200078e000f */
[----:B-1----:R-:W-:-:S03]  /*19250*/  SEL R24, R11, R23, !P4 ;  /* 0x000000170b187207 */ /* 0x002fc60006000000 */
[----:B------:R-:W-:Y:S01]  /*19260*/  @!P1 IMAD.MOV R22, RZ, RZ, -R22 ;  /* 0x000000ffff169224 */ /* 0x000fe200078e0a16 */
[----:B---3--:R-:W-:Y:S01]  /*19270*/  ISETP.GE.AND P1, PT, R85, RZ, PT ;  /* 0x000000ff5500720c */ /* 0x008fe20003f26270 */
[--C-:B------:R-:W-:Y:S02]  /*19280*/  @!P3 IMAD.IADD R10, R10, 0x1, -R8.reuse ;  /* 0x000000010a0ab824 */ /* 0x100fe400078e0a08 */
[----:B------:R-:W-:Y:S01]  /*19290*/  IMAD R24, R24, UR12, RZ ;  /* 0x0000000c18187c24 */ /* 0x000fe2000f8e02ff */
[----:B------:R-:W-:Y:S01]  /*192a0*/  SEL R23, R11, R22, !P4 ;  /* 0x000000160b177207 */ /* 0x000fe20006000000 */
[--C-:B------:R-:W-:Y:S01]  /*192b0*/  @!P5 IMAD.IADD R16, R16, 0x1, -R8.reuse ;  /* 0x000000011010d824 */ /* 0x100fe200078e0a08 */
[----:B------:R1:W-:Y:S01]  /*192c0*/  STL [R1+0x410], R12 ;  /* 0x0004100c01007387 */ /* 0x0003e20000100800 */
[----:B------:R-:W-:Y:S01]  /*192d0*/  @!P6 IMAD.IADD R2, R2, 0x1, -R8 ;  /* 0x000000010202e824 */ /* 0x000fe200078e0a08 */
[-C--:B------:R-:W-:Y:S01]  /*192e0*/  IADD3 R15, P6, PT, R24, R7.reuse, RZ ;  /* 0x00000007180f7210 */ /* 0x080fe20007fde0ff */
[----:B------:R-:W-:Y:S01]  /*192f0*/  IMAD.MOV.U32 R22, RZ, RZ, R10 ;  /* 0x000000ffff167224 */ /* 0x000fe200078e000a */
[----:B------:R-:W-:Y:S01]  /*19300*/  PRMT R14, RZ, 0x7610, R14 ;  /* 0x00007610ff0e7816 */ /* 0x000fe2000000000e */
[----:B0-----:R-:W-:Y:S01]  /*19310*/  IMAD R23, R23, UR4, RZ ;  /* 0x0000000417177c24 */ /* 0x001fe2000f8e02ff */
[----:B------:R-:W-:Y:S01]  /*19320*/  ISETP.GT.U32.AND P5, PT, R8, R16, PT ;  /* 0x000000100800720c */ /* 0x000fe20003fa4070 */
[----:B------:R-:W-:Y:S01]  /*19330*/  @!P1 IMAD.MOV R22, RZ, RZ, -R22 ;  /* 0x000000ffff169224 */ /* 0x000fe200078e0a16 */
[----:B------:R-:W-:Y:S01]  /*19340*/  PRMT R25, RZ, 0x7610, R25 ;  /* 0x00007610ff197816 */ /* 0x000fe20000000019 */
[----:B------:R-:W0:Y:S01]  /*19350*/  LDCU UR4, c[0x0][0x3b0] ;  /* 0x00007600ff0477ac */ /* 0x000e220008000800 */
[C---:B------:R-:W-:Y:S01]  /*19360*/  IADD3 R10, P1, PT, R23.reuse, R7, RZ ;  /* 0x00000007170a7210 */ /* 0x040fe20007f3e0ff */
[----:B------:R-:W3:Y:S03]  /*19370*/  LDCU UR12, c[0x0][0x3b0] ;  /* 0x00007600ff0c77ac */ /* 0x000ee60008000800 */
[----:B-1----:R-:W-:-:S05]  /*19380*/  LEA.HI.X.SX32 R12, R23, R6, 0x1, P1 ;  /* 0x00000006170c7211 */ /* 0x002fca00008f0eff */
[----:B------:R-:W-:Y:S01]  /*19390*/  @!P5 IMAD.IADD R16, R16, 0x1, -R8 ;  /* 0x000000011010d824 */ /* 0x000fe200078e0a08 */
[----:B------:R-:W-:Y:S01]  /*193a0*/  ISETP.GE.AND P5, PT, R5, RZ, PT ;  /* 0x000000ff0500720c */ /* 0x000fe20003fa6270 */
[----:B--2---:R1:W-:Y:S04]  /*193b0*/  STL [R1+0xe5c], R4 ;  /* 0x000e5c0401007387 */ /* 0x0043e80000100800 */
[----:B-1----:R-:W2:Y:S04]  /*193c0*/  LDL.LU R4, [R1+0x5c] ;  /* 0x00005c0001047983 */ /* 0x002ea80000300800 */
[----:B------:R1:W-:Y:S02]  /*193d0*/  STL [R1+0xe60], R17 ;  /* 0x000e601101007387 */ /* 0x0003e40000100800 */
[----:B-1----:R-:W-:-:S02]  /*193e0*/  LEA.HI.X.SX32 R17, R24, R6, 0x1, P6 ;  /* 0x0000000618117211 */ /* 0x002fc400030f0eff */
[----:B------:R-:W-:Y:S01]  /*193f0*/  SEL R24, R11, R22, !P4 ;  /* 0x000000160b187207 */ /* 0x000fe20006000000 */
[----:B------:R-:W-:Y:S02]  /*19400*/  @P0 IMAD.MOV.U32 R22, RZ, RZ, R15 ;  /* 0x000000ffff160224 */ /* 0x000fe400078e000f */
[----:B------:R-:W-:Y:S01]  /*19410*/  @P0 IMAD.MOV.U32 R23, RZ, RZ, R17 ;  /* 0x000000ffff170224 */ /* 0x000fe200078e0011 */
[----:B------:R-:W-:Y:S04]  /*19420*/  STL [R1+0x40c], R13 ;  /* 0x00040c0d01007387 */ /* 0x000fe80000100800 */
[----:B------:R-:W2:Y:S04]  /*19430*/  LDL R85, [R1+0x1094] ;  /* 0x0010940001557983 */ /* 0x000ea80000100800 */
[----:B----4-:R1:W-:Y:S04]  /*19440*/  STL [R1+0xe58], R3 ;  /* 0x000e580301007387 */ /* 0x0103e80000100800 */
[----:B------:R4:W3:Y:S04]  /*19450*/  @P0 LDG.E.U8 R14, desc[UR18][R22.64] ;  /* 0x00000012160e0981 */ /* 0x0008e8000c1e1100 */
[----:B-1----:R-:W3:Y:S04]  /*19460*/  LDL.LU R3, [R1+0x8c] ;  /* 0x00008c0001037983 */ /* 0x002ee80000300800 */
[----:B------:R-:W3:Y:S01]  /*19470*/  LDL.LU R13, [R1+0x90] ;  /* 0x00009000010d7983 */ /* 0x000ee20000300800 */
[----:B----4-:R-:W-:-:S02]  /*19480*/  @P0 IMAD.MOV.U32 R22, RZ, RZ, R10 ;  /* 0x000000ffff160224 */ /* 0x010fc400078e000a */
[----:B------:R-:W-:Y:S01]  /*19490*/  @P0 IMAD.MOV.U32 R23, RZ, RZ, R12 ;  /* 0x000000ffff170224 */ /* 0x000fe200078e000c */
[----:B------:R-:W-:Y:S04]  /*194a0*/  STL [R1+0x418], R15 ;  /* 0x0004180f01007387 */ /* 0x000fe80000100800 */
[----:B------:R-:W-:Y:S04]  /*194b0*/  STL [R1+0x420], R10 ;  /* 0x0004200a01007387 */ /* 0x000fe80000100800 */
[----:B------:R-:W4:Y:S04]  /*194c0*/  LDL R5, [R1+0x106c] ;  /* 0x00106c0001057983 */ /* 0x000f280000100800 */
[----:B------:R1:W-:Y:S04]  /*194d0*/  STL [R1+0x414], R17 ;  /* 0x0004141101007387 */ /* 0x0003e80000100800 */
[----:B------:R0:W4:Y:S04]  /*194e0*/  @P0 LDG.E.U8 R25, desc[UR18][R22.64] ;  /* 0x0000001216190981 */ /* 0x000128000c1e1100 */
[----:B-1----:R-:W4:Y:S04]  /*194f0*/  LDL.LU R17, [R1+0x140c] ;  /* 0x00140c0001117983 */ /* 0x002f280000300800 */
[----:B------:R-:W4:Y:S01]  /*19500*/  LDL.LU R15, [R1+0x1408] ;  /* 0x00140800010f7983 */ /* 0x000f220000300800 */
[----:B0-----:R-:W-:-:S02]  /*19510*/  IMAD.MOV.U32 R22, RZ, RZ, R16 ;  /* 0x000000ffff167224 */ /* 0x001fc400078e0010 */
[----:B------:R-:W-:Y:S01]  /*19520*/  IMAD R24, R24, UR5, RZ ;  /* 0x0000000518187c24 */ /* 0x000fe2000f8e02ff */
[----:B------:R-:W-:Y:S01]  /*19530*/  STL [R1+0x41c], R12 ;  /* 0x00041c0c01007387 */ /* 0x000fe20000100800 */
[----:B------:R-:W-:Y:S01]  /*19540*/  @!P5 IMAD.MOV R22, RZ, RZ, -R22 ;  /* 0x000000ffff16d224 */ /* 0x000fe200078e0a16 */
[----:B------:R-:W-:Y:S01]  /*19550*/  ISETP.GT.U32.AND P3, PT, R8, R2, PT ;  /* 0x000000020800720c */ /* 0x000fe20003f64070 */
[----:B------:R-:W0:Y:S01]  /*19560*/  LDCU UR5, c[0x0][0x3b0] ;  /* 0x00007600ff0577ac */ /* 0x000e220008000800 */
[C---:B------:R-:W-:Y:S02]  /*19570*/  IADD3 R16, P5, PT, R24.reuse, R7, RZ ;  /* 0x0000000718107210 */ /* 0x040fe40007fbe0ff */
[----:B--2---:R-:W-:Y:S01]  /*19580*/  ISETP.GE.AND P6, PT, R85, RZ, PT ;  /* 0x000000ff5500720c */ /* 0x004fe20003fc6270 */
[----:B---3--:R1:W-:Y:S04]  /*19590*/  STL [R1+0xe54], R14 ;  /* 0x000e540e01007387 */ /* 0x0083e80000100800 */
[----:B-1----:R-:W2:Y:S04]  /*195a0*/  LDL.LU R14, [R1+0x1404] ;  /* 0x00140400010e7983 */ /* 0x002ea80000300800 */
[----:B------:R-:W3:Y:S04]  /*195b0*/  LDL.LU R12, [R1+0x1400] ;  /* 0x00140000010c7983 */ /* 0x000ee80000300800 */
[----:B------:R-:W2:Y:S04]  /*195c0*/  LDL.LU R10, [R1+0x13fc] ;  /* 0x0013fc00010a7983 */ /* 0x000ea80000300800 */
[----:B------:R-:W2:Y:S04]  /*195d0*/  LDL.LU R85, [R1+0xb0] ;  /* 0x0000b00001557983 */ /* 0x000ea80000300800 */
[----:B------:R-:W-:Y:S04]  /*195e0*/  STL [R1+0x440], R16 ;  /* 0x0004401001007387 */ /* 0x000fe80000100800 */
[----:B----4-:R1:W-:Y:S02]  /*195f0*/  STL [R1+0xe50], R25 ;  /* 0x000e501901007387 */ /* 0x0103e40000100800 */
[----:B-1----:R-:W-:Y:S01]  /*19600*/  LEA.HI.X.SX32 R25, R24, R6, 0x1, P5 ;  /* 0x0000000618197211 */ /* 0x002fe200028f0eff */
[----:B------:R-:W-:Y:S01]  /*19610*/  @P0 IMAD.MOV.U32 R24, RZ, RZ, R16 ;  /* 0x000000ffff180224 */ /* 0x000fe200078e0010 */
[----:B------:R-:W-:-:S06]  /*19620*/  PRMT R15, RZ, 0x7610, R15 ;  /* 0x00007610ff0f7816 */ /* 0x000fcc000000000f */
[----:B------:R1:W4:Y:S01]  /*19630*/  @P0 LDG.E.U8 R15, desc[UR18][R24.64] ;  /* 0x00000012180f0981 */ /* 0x000322000c1e1100 */
[----:B------:R-:W-:Y:S01]  /*19640*/  @!P3 IMAD.IADD R2, R2, 0x1, -R8 ;  /* 0x000000010202b824 */ /* 0x000fe200078e0a08 */
[----:B------:R-:W-:-:S03]  /*19650*/  SEL R23, R11, R22, !P4 ;  /* 0x000000160b177207 */ /* 0x000fc60006000000 */
[----:B------:R-:W-:Y:S02]  /*19660*/  IMAD.MOV.U32 R22, RZ, RZ, R2 ;  /* 0x000000ffff167224 */ /* 0x000fe400078e0002 */
[----:B------:R-:W-:Y:S01]  /*19670*/  IMAD R23, R23, UR13, RZ ;  /* 0x0000000d17177c24 */ /* 0x000fe2000f8e02ff */
[----:B------:R-:W-:Y:S01]  /*19680*/  ISETP.GT.U32.AND P3, PT, R8, R3, PT ;  /* 0x000000030800720c */ /* 0x000fe20003f64070 */
[----:B------:R-:W-:Y:S01]  /*19690*/  @!P6 IMAD.MOV R22, RZ, RZ, -R22 ;  /* 0x000000ffff16e224 */ /* 0x000fe200078e0a16 */
[----:B------:R-:W2:Y:S01]  /*196a0*/  LDL.LU R2, [R1+0x13f8] ;  /* 0x0013f80001027983 */ /* 0x000ea20000300800 */
[----:B---3--:R-:W-:Y:S01]  /*196b0*/  PRMT R12, RZ, 0x7610, R12 ;  /* 0x00007610ff0c7816 */ /* 0x008fe2000000000c */
[----:B------:R-:W3:Y:S02]  /*196c0*/  LDCU UR13, c[0x0][0x3b0] ;  /* 0x00007600ff0d77ac */ /* 0x000ee40008000800 */
        /* <DEDUP_REMOVED lines=11> */
[----:B----4-:R4:W-:Y:S04]  /*19780*/  STL [R1+0xe4c], R15 ;  /* 0x000e4c0f01007387 */ /* 0x0109e80000100800 */
[----:B----4-:R-:W4:Y:S04]  /*19790*/  LDL.LU R15, [R1+0xb4] ;  /* 0x0000b400010f7983 */ /* 0x010f280000300800 */
[----:B------:R-:W4:Y:S04]  /*197a0*/  LDL R25, [R1+0x1054] ;  /* 0x0010540001197983 */ /* 0x000f280000100800 */
[----:B------:R-:W-:Y:S04]  /*197b0*/  STL [R1+0x448], R16 ;  /* 0x0004481001007387 */ /* 0x000fe80000100800 */
[----:B------:R-:W4:Y:S04]  /*197c0*/  LDL.LU R5, [R1+0xd4] ;  /* 0x0000d40001057983 */ /* 0x000f280000300800 */
[----:B------:R0:W-:Y:S04]  /*197d0*/  STL [R1+0x444], R23 ;  /* 0x0004441701007387 */ /* 0x0001e80000100800 */
[----:B0-----:R-:W4:Y:S01]  /*197e0*/  LDL R23, [R1+0x1064] ;  /* 0x0010640001177983 */ /* 0x001f220000100800 */
[----:B------:R-:W-:-:S05]  /*197f0*/  @!P1 IMAD.IADD R4, R4, 0x1, -R8 ;  /* 0x0000000104049824 */ /* 0x000fca00078e0a08 */
[----:B------:R-:W-:-:S13]  /*19800*/  ISETP.GT.U32.AND P1, PT, R8, R4, PT ;  /* 0x000000040800720c */ /* 0x000fda0003f24070 */
[----:B------:R-:W-:-:S04]  /*19810*/  @!P1 IMAD.IADD R4, R4, 0x1, -R8 ;  /* 0x0000000104049824 */ /* 0x000fc800078e0a08 */
[----:B------:R-:W-:Y:S02]  /*19820*/  IMAD.MOV.U32 R22, RZ, RZ, R4 ;  /* 0x000000ffff167224 */ /* 0x000fe400078e0004 */
[----:B------:R-:W4:Y:S02]  /*19830*/  LDL R4, [R1+0x100c] ;  /* 0x00100c0001047983 */ /* 0x000f240000100800 */
[----:B------:R-:W-:Y:S01]  /*19840*/  @!P3 IMAD.MOV R22, RZ, RZ, -R22 ;  /* 0x000000ffff16b224 */ /* 0x000fe200078e0a16 */
[----:B--2---:R-:W-:Y:S01]  /*19850*/  PRMT R2, RZ, 0x7610, R2 ;  /* 0x00007610ff027816 */ /* 0x004fe20000000002 */
[----:B---3--:R0:W-:Y:S02]  /*19860*/  STL [R1+0xe48], R12 ;  /* 0x000e480c01007387 */ /* 0x0081e40000100800 */
[----:B0-----:R-:W-:-:S04]  /*19870*/  IADD3 R12, P1, PT, R24, R7, RZ ;  /* 0x00000007180c7210 */ /* 0x001fc80007f3e0ff */
[----:B------:R-:W-:Y:S02]  /*19880*/  LEA.HI.X.SX32 R16, R24, R6, 0x1, P1 ;  /* 0x0000000618107211 */ /* 0x000fe400008f0eff */
[----:B------:R-:W-:Y:S01]  /*19890*/  SEL R24, R11, R22, !P4 ;  /* 0x000000160b187207 */ /* 0x000fe20006000000 */
[----:B------:R-:W-:Y:S01]  /*198a0*/  @P0 IMAD.MOV.U32 R22, RZ, RZ, R12 ;  /* 0x000000ffff160224 */ /* 0x000fe200078e000c */
[----:B----4-:R-:W-:Y:S01]  /*198b0*/  ISETP.GE.AND P1, PT, R23, RZ, PT ;  /* 0x000000ff1700720c */ /* 0x010fe20003f26270 */
[----:B------:R-:W-:-:S05]  /*198c0*/  @P0 IMAD.MOV.U32 R23, RZ, RZ, R16 ;  /* 0x000000ffff170224 */ /* 0x000fca00078e0010 */
[----:B------:R-:W2:Y:S01]  /*198d0*/  @P0 LDG.E.U8 R2, desc[UR18][R22.64] ;  /* 0x0000001216020981 */ /* 0x000ea2000c1e1100 */
[----:B------:R-:W-:-:S13]  /*198e0*/  ISETP.GT.U32.AND P5, PT, R8, R13, PT ;  /* 0x0000000d0800720c */ /* 0x000fda0003fa4070 */
[----:B------:R-:W-:-:S05]  /*198f0*/  @!P5 IMAD.IADD R13, R13, 0x1, -R8 ;  /* 0x000000010d0dd824 */ /* 0x000fca00078e0a08 */
[C---:B------:R-:W-:Y:S01]  /*19900*/  ISETP.GT.U32.AND P6, PT, R8.reuse, R13, PT ;  /* 0x0000000d0800720c */ /* 0x040fe20003fc4070 */
[----:B------:R0:W-:Y:S01]  /*19910*/  STL [R1+0x450], R12 ;  /* 0x0004500c01007387 */ /* 0x0001e20000100800 */
[----:B------:R-:W-:Y:S01]  /*19920*/  ISETP.GT.U32.AND P3, PT, R8, R85, PT ;  /* 0x000000550800720c */ /* 0x000fe20003f64070 */
[----:B------:R-:W-:Y:S01]  /*19930*/  IMAD R24, R24, UR5, RZ ;  /* 0x0000000518187c24 */ /* 0x000fe2000f8e02ff */
[----:B------:R-:W-:Y:S01]  /*19940*/  PRMT R17, RZ, 0x7610, R17 ;  /* 0x00007610ff117816 */ /* 0x000fe20000000011 */
[----:B------:R3:W-:Y:S01]  /*19950*/  STL [R1+0x44c], R16 ;  /* 0x00044c1001007387 */ /* 0x0007e20000100800 */
[----:B------:R-:W-:Y:S01]  /*19960*/  ISETP.GT.U32.AND P5, PT, R8, R3, PT ;  /* 0x000000030800720c */ /* 0x000fe20003fa4070 */
[----:B------:R-:W4:Y:S02]  /*19970*/  LDCU UR5, c[0x0][0x3b0] ;  /* 0x00007600ff0577ac */ /* 0x000f240008000800 */
[----:B0-----:R-:W4:Y:S04]  /*19980*/  LDL R12, [R1+0x1014] ;  /* 0x00101400010c7983 */ /* 0x001f280000100800 */
[--C-:B------:R-:W-:Y:S01]  /*19990*/  @!P6 IMAD.IADD R13, R13, 0x1, -R8.reuse ;  /* 0x000000010d0de824 */ /* 0x100fe200078e0a08 */
[----:B---3--:R-:W3:Y:S01]  /*199a0*/  LDL.LU R16, [R1+0xe0] ;  /* 0x0000e00001107983 */ /* 0x008ee20000300800 */
        /* <DEDUP_REMOVED lines=15> */
[----:B-1----:R-:W-:Y:S01]  /*19aa0*/  IMAD R24, R23, UR4, RZ ;  /* 0x0000000417187c24 */ /* 0x002fe2000f8e02ff */
[----:B------:R1:W-:Y:S01]  /*19ab0*/  STL [R1+0x454], R22 ;  /* 0x0004541601007387 */ /* 0x0003e20000100800 */
[----:B------:R-:W-:Y:S01]  /*19ac0*/  @!P6 IMAD.IADD R5, R5, 0x1, -R8 ;  /* 0x000000010505e824 */ /* 0x000fe200078e0a08 */
[----:B------:R-:W-:Y:S01]  /*19ad0*/  PRMT R10, RZ, 0x7610, R10 ;  /* 0x00007610ff0a7816 */ /* 0x000fe2000000000a */
[----:B------:R-:W2:Y:S01]  /*19ae0*/  LDCU UR4, c[0x0][0x3b0] ;  /* 0x00007600ff0477ac */ /* 0x000ea20008000800 */
[----:B0-----:R-:W3:Y:S01]  /*19af0*/  LDL.LU R2, [R1+0x108] ;  /* 0x0001080001027983 */ /* 0x001ee20000300800 */
[----:B-1----:R-:W-:Y:S01]  /*19b00*/  IMAD.MOV.U32 R22, RZ, RZ, R13 ;  /* 0x000000ffff167224 */ /* 0x002fe200078e000d */
[----:B------:R-:W-:-:S03]  /*19b10*/  IADD3 R13, P6, PT, R24, R7, RZ ;  /* 0x00000007180d7210 */ /* 0x000fc60007fde0ff */
[----:B------:R-:W-:Y:S01]  /*19b20*/  @!P3 IMAD.MOV R22, RZ, RZ, -R22 ;  /* 0x000000ffff16b224 */ /* 0x000fe200078e0a16 */
[----:B------:R-:W-:Y:S02]  /*19b30*/  ISETP.GE.AND P3, PT, R4, RZ, PT ;  /* 0x000000ff0400720c */ /* 0x000fe40003f66270 */
[----:B------:R-:W3:Y:S04]  /*19b40*/  LDL R4, [R1+0xfe0] ;  /* 0x000fe00001047983 */ /* 0x000ee80000100800 */
        /* <DEDUP_REMOVED lines=8> */
[----:B----4-:R-:W-:Y:S01]  /*19bd0*/  IMAD R22, R22, UR5, RZ ;  /* 0x0000000516167c24 */ /* 0x010fe2000f8e02ff */
[----:B---3--:R-:W-:Y:S01]  /*19be0*/  PRMT R3, RZ, 0x7610, R3 ;  /* 0x00007610ff037816 */ /* 0x008fe20000000003 */
        /* <DEDUP_REMOVED lines=22> */
[----:B------:R-:W-:Y:S02]  /*19d50*/  ISETP.GE.AND P1, PT, R4, RZ, PT ;  /* 0x000000ff0400720c */ /* 0x000fe40003f26270 */
        /* <DEDUP_REMOVED lines=742> */
[----:B------:R-:W4:Y:S04]  /*1cbc0*/  LDL.LU R3, [R1+0x1370] ;  /* 0x0013700001037983 */ /* 0x000f280000300800 */
[----:B------:R-:W4:Y:S04]  /*1cbd0*/  LDL.LU R12, [R1+0x60c] ;  /* 0x00060c00010c7983 */ /* 0x000f280000300800 */
        /* <DEDUP_REMOVED lines=13> */
[----:B------:R-:W4:Y:S01]  /*1ccb0*/  LDL.LU R2, [R1+0x136c] ;  /* 0x00136c0001027983 */ /* 0x000f220000300800 */
        /* <DEDUP_REMOVED lines=24> */
[----:B------:R-:W2:Y:S04]  /*1ce40*/  LDL R85, [R1+0x10c8] ;  /* 0x0010c80001557983 */ /* 0x000ea80000100800 */
[----:B---3--:R0:W-:Y:S01]  /*1ce50*/  STL [R1+0xb4], R14 ;  /* 0x0000b40e01007387 */ /* 0x0081e20000100800 */
[----:B------:R-:W-:Y:S01]  /*1ce60*/  @!P3 IMAD.MOV R22, RZ, RZ, -R22 ;  /* 0x000000ffff16b224 */ /* 0x000fe200078e0a16 */
[----:B----4-:R-:W-:Y:S02]  /*1ce70*/  PRMT R2, RZ, 0x7610, R2 ;  /* 0x00007610ff027816 */ /* 0x010fe40000000002 */
        /* <DEDUP_REMOVED lines=14> */
[----:B----4-:R-:W4:Y:S03]  /*1cf60*/  LDL.LU R16, [R1+0x63c] ;  /* 0x00063c0001107983 */ /* 0x010f260000300800 */
[----:B0-----:R-:W-:Y:S01]  /*1cf70*/  IMAD.MOV.U32 R23, RZ, RZ, R4 ;  /* 0x000000ffff177224 */ /* 0x001fe200078e0004 */
        /* <DEDUP_REMOVED lines=20> */
[----:B------:R3:W4:Y:S01]  /*1d0c0*/  @P0 LDG.E.U8 R17, desc[UR18][R24.64] ;  /* 0x0000001218110981 */ /* 0x000722000c1e1100 */
[----:B------:R-:W-:-:S03]  /*1d0d0*/  @!P6 IMAD.IADD R10, R10, 0x1, -R8 ;  /* 0x000000010a0ae824 */ /* 0x000fc600078e0a08 */
[----:B0-----:R-:W4:Y:S01]  /*1d0e0*/  LDL.LU R2, [R1+0x644] ;  /* 0x0006440001027983 */ /* 0x001f220000300800 */
[----:B-1----:R-:W-:Y:S02]  /*1d0f0*/  IMAD.MOV.U32 R22, RZ, RZ, R5 ;  /* 0x000000ffff167224 */ /* 0x002fe400078e0005 */
[----:B---3--:R-:W-:Y:S01]  /*1d100*/  IMAD R24, R23, UR4, RZ ;  /* 0x0000000417187c24 */ /* 0x008fe2000f8e02ff */
[----:B------:R-:W-:Y:S01]  /*1d110*/  PRMT R3, RZ, 0x7610, R3 ;  /* 0x00007610ff037816 */ /* 0x000fe20000000003 */
[----:B------:R-:W-:Y:S01]  /*1d120*/  @!P3 IMAD.MOV R22, RZ, RZ, -R22 ;  /* 0x000000ffff16b224 */ /* 0x000fe200078e0a16 */
[----:B------:R-:W-:Y:S01]  /*1d130*/  ISETP.GE.AND P3, PT, R85, RZ, PT ;  /* 0x000000ff5500720c */ /* 0x000fe20003f66270 */
        /* <DEDUP_REMOVED lines=15> */
[----:B------:R-:W2:Y:S02]  /*1d230*/  LDCU UR5, c[0x0][0x3b0] ;  /* 0x00007600ff0577ac */ /* 0x000ea40008000800 */
[----:B-1----:R-:W3:Y:S01]  /*1d240*/  LDL R5, [R1+0x1120] ;  /* 0x0011200001057983 */ /* 0x002ee20000100800 */
[----:B0-----:R-:W-:-:S02]  /*1d250*/  LEA.HI.X.SX32 R14, R22, R6, 0x1, P6 ;  /* 0x00000006160e7211 */ /* 0x001fc400030f0eff */
[----:B--2---:R-:W-:-:S06]  /*1d260*/  PRMT R4, RZ, 0x7610, R4 ;  /* 0x00007610ff047816 */ /* 0x004fcc0000000004 */
[----:B------:R0:W2:Y:S02]  /*1d270*/  @P0 LDG.E.U8 R4, desc[UR18][R24.64] ;  /* 0x0000001218040981 */ /* 0x0000a4000c1e1100 */
[----:B0-----:R-:W-:Y:S02]  /*1d280*/  @P0 IMAD.MOV.U32 R24, RZ, RZ, R12 ;  /* 0x000000ffff180224 */ /* 0x001fe400078e000c */
[----:B------:R-:W-:-:S05]  /*1d290*/  @P0 IMAD.MOV.U32 R25, RZ, RZ, R14 ;  /* 0x000000ffff190224 */ /* 0x000fca00078e000e */
[----:B------:R0:W2:Y:S01]  /*1d2a0*/  @P0 LDG.E.U8 R3, desc[UR18][R24.64] ;  /* 0x0000001218030981 */ /* 0x0000a2000c1e1100 */
[----:B------:R-:W-:-:S05]  /*1d2b0*/  @!P5 IMAD.IADD R15, R15, 0x1, -R8 ;  /* 0x000000010f0fd824 */ /* 0x000fca00078e0a08 */
[C---:B------:R-:W-:Y:S01]  /*1d2c0*/  ISETP.GT.U32.AND P5, PT, R8.reuse, R15, PT ;  /* 0x0000000f0800720c */ /* 0x040fe20003fa4070 */
[----:B------:R-:W-:Y:S01]  /*1d2d0*/  @!P3 IMAD.MOV R23, RZ, RZ, -R23 ;  /* 0x000000ffff17b224 */ /* 0x000fe200078e0a17 */
[C---:B------:R-:W-:Y:S02]  /*1d2e0*/  ISETP.GT.U32.AND P3, PT, R8.reuse, R10, PT ;  /* 0x0000000a0800720c */ /* 0x040fe40003f64070 */
[----:B----4-:R-:W-:-:S09]  /*1d2f0*/  ISETP.GT.U32.AND P6, PT, R8, R2, PT ;  /* 0x000000020800720c */ /* 0x010fd20003fc4070 */
[----:B------:R-:W-:-:S04]  /*1d300*/  @!P5 IMAD.IADD R15, R15, 0x1, -R8 ;  /* 0x000000010f0fd824 */ /* 0x000fc800078e0a08 */
[----:B------:R-:W-:Y:S01]  /*1d310*/  IMAD.MOV.U32 R22, RZ, RZ, R15 ;  /* 0x000000ffff167224 */ /* 0x000fe200078e000f */
[----:B0-----:R-:W-:-:S03]  /*1d320*/  SEL R24, R11, R23, !P4 ;  /* 0x000000170b187207 */ /* 0x001fc60006000000 */
[----:B------:R-:W-:Y:S01]  /*1d330*/  @!P1 IMAD.MOV R22, RZ, RZ, -R22 ;  /* 0x000000ffff169224 */ /* 0x000fe200078e0a16 */
[----:B---3--:R-:W-:Y:S01]  /*1d340*/  ISETP.GE.AND P1, PT, R85, RZ, PT ;  /* 0x000000ff5500720c */ /* 0x008fe20003f26270 */
[--C-:B------:R-:W-:Y:S02]  /*1d350*/  @!P3 IMAD.IADD R10, R10, 0x1, -R8.reuse ;  /* 0x000000010a0ab824 */ /* 0x100fe400078e0a08 */
[----:B------:R-:W-:Y:S01]  /*1d360*/  IMAD R24, R24, UR12, RZ ;  /* 0x0000000c18187c24 */ /* 0x000fe2000f8e02ff */
[----:B------:R-:W-:Y:S01]  /*1d370*/  SEL R23, R11, R22, !P4 ;  /* 0x000000160b177207 */ /* 0x000fe20006000000 */
[----:B------:R-:W-:Y:S01]  /*1d380*/  @!P6 IMAD.IADD R2, R2, 0x1, -R8 ;  /* 0x000000010202e824 */ /* 0x000fe200078e0a08 */
[----:B------:R0:W-:Y:S01]  /*1d390*/  STL [R1+0x618], R12 ;  /* 0x0006180c01007387 */ /* 0x0001e20000100800 */
[----:B------:R-:W-:Y:S01]  /*1d3a0*/  IMAD.MOV.U32 R22, RZ, RZ, R10 ;  /* 0x000000ffff167224 */ /* 0x000fe200078e000a */
[-C--:B------:R-:W-:Y:S01]  /*1d3b0*/  IADD3 R15, P6, PT, R24, R7.reuse, RZ ;  /* 0x00000007180f7210 */ /* 0x080fe20007fde0ff */
[----:B------:R-:W-:Y:S01]  /*1d3c0*/  IMAD R23, R23, UR4, RZ ;  /* 0x0000000417177c24 */ /* 0x000fe2000f8e02ff */
[----:B------:R-:W-:Y:S01]  /*1d3d0*/  PRMT R13, RZ, 0x7610, R13 ;  /* 0x00007610ff0d7816 */ /* 0x000fe2000000000d */
[----:B------:R-:W1:Y:S02]  /*1d3e0*/  LDCU UR4, c[0x0][0x3b0] ;  /* 0x00007600ff0477ac */ /* 0x000e640008000800 */
[----:B------:R-:W-:Y:S01]  /*1d3f0*/  @!P1 IMAD.MOV R22, RZ, RZ, -R22 ;  /* 0x000000ffff169224 */ /* 0x000fe200078e0a16 */
[C---:B------:R-:W-:Y:S01]  /*1d400*/  IADD3 R10, P1, PT, R23.reuse, R7, RZ ;  /* 0x00000007170a7210 */ /* 0x040fe20007f3e0ff */
[----:B------:R-:W3:Y:S03]  /*1d410*/  LDCU UR12, c[0x0][0x3b0] ;  /* 0x00007600ff0c77ac */ /* 0x000ee60008000800 */
[----:B0-----:R-:W-:-:S02]  /*1d420*/  LEA.HI.X.SX32 R12, R23, R6, 0x1, P1 ;  /* 0x00000006170c7211 */ /* 0x001fc400008f0eff */
[----:B------:R-:W-:Y:S01]  /*1d430*/  PRMT R25, RZ, 0x7610, R25 ;  /* 0x00007610ff197816 */ /* 0x000fe20000000019 */
[----:B--2---:R0:W-:Y:S04]  /*1d440*/  STL [R1+0x8c], R4 ;  /* 0x00008c0401007387 */ /* 0x0041e80000100800 */
[----:B0-----:R-:W2:Y:S04]  /*1d450*/  LDL.LU R4, [R1+0x64c] ;  /* 0x00064c0001047983 */ /* 0x001ea80000300800 */
[----:B------:R0:W-:Y:S02]  /*1d460*/  STL [R1+0x90], R17 ;  /* 0x0000901101007387 */ /* 0x0001e40000100800 */
[----:B0-----:R-:W-:-:S02]  /*1d470*/  LEA.HI.X.SX32 R17, R24, R6, 0x1, P6 ;  /* 0x0000000618117211 */ /* 0x001fc400030f0eff */
[----:B------:R-:W-:Y:S01]  /*1d480*/  SEL R24, R11, R22, !P4 ;  /* 0x000000160b187207 */ /* 0x000fe20006000000 */
[----:B------:R-:W-:Y:S02]  /*1d490*/  @P0 IMAD.MOV.U32 R22, RZ, RZ, R15 ;  /* 0x000000ffff160224 */ /* 0x000fe400078e000f */
[----:B------:R-:W-:Y:S01]  /*1d4a0*/  @P0 IMAD.MOV.U32 R23, RZ, RZ, R17 ;  /* 0x000000ffff170224 */ /* 0x000fe200078e0011 */
[----:B------:R-:W-:Y:S04]  /*1d4b0*/  STL [R1+0x614], R14 ;  /* 0x0006140e01007387 */ /* 0x000fe80000100800 */
[----:B------:R-:W4:Y:S04]  /*1d4c0*/  LDL R85, [R1+0x1114] ;  /* 0x0011140001557983 */ /* 0x000f280000100800 */
[----:B------:R0:W-:Y:S01]  /*1d4d0*/  STL [R1+0x80], R3 ;  /* 0x0000800301007387 */ /* 0x0001e20000100800 */
[----:B------:R-:W-:-:S03]  /*1d4e0*/  ISETP.GE.AND P6, PT, R5, RZ, PT ;  /* 0x000000ff0500720c */ /* 0x000fc60003fc6270 */
[----:B------:R1:W2:Y:S04]  /*1d4f0*/  @P0 LDG.E.U8 R13, desc[UR18][R22.64] ;  /* 0x00000012160d0981 */ /* 0x0002a8000c1e1100 */
[----:B0-----:R-:W3:Y:S04]  /*1d500*/  LDL.LU R3, [R1+0x320] ;  /* 0x0003200001037983 */ /* 0x001ee80000300800 */
[----:B------:R-:W3:Y:S01]  /*1d510*/  LDL.LU R14, [R1+0x31c] ;  /* 0x00031c00010e7983 */ /* 0x000ee20000300800 */
[----:B-1----:R-:W-:Y:S02]  /*1d520*/  @P0 IMAD.MOV.U32 R22, RZ, RZ, R10 ;  /* 0x000000ffff160224 */ /* 0x002fe400078e000a */
[----:B------:R-:W-:Y:S01]  /*1d530*/  @P0 IMAD.MOV.U32 R23, RZ, RZ, R12 ;  /* 0x000000ffff170224 */ /* 0x000fe200078e000c */
[----:B------:R-:W-:Y:S04]  /*1d540*/  STL [R1+0x620], R15 ;  /* 0x0006200f01007387 */ /* 0x000fe80000100800 */
[----:B------:R-:W-:Y:S04]  /*1d550*/  STL [R1+0x638], R10 ;  /* 0x0006380a01007387 */ /* 0x000fe80000100800 */
[----:B------:R-:W3:Y:S04]  /*1d560*/  LDL R5, [R1+0x1130] ;  /* 0x0011300001057983 */ /* 0x000ee80000100800 */
[----:B------:R0:W-:Y:S04]  /*1d570*/  STL [R1+0x61c], R17 ;  /* 0x00061c1101007387 */ /* 0x0001e80000100800 */
[----:B------:R1:W3:Y:S04]  /*1d580*/  @P0 LDG.E.U8 R25, desc[UR18][R22.64] ;  /* 0x0000001216190981 */ /* 0x0002e8000c1e1100 */
[----:B0-----:R-:W3:Y:S04]  /*1d590*/  LDL.LU R17, [R1+0x1364] ;  /* 0x0013640001117983 */ /* 0x001ee80000300800 */
[----:B------:R-:W3:Y:S01]  /*1d5a0*/  LDL.LU R15, [R1+0x1360] ;  /* 0x00136000010f7983 */ /* 0x000ee20000300800 */
[----:B------:R-:W-:-:S02]  /*1d5b0*/  ISETP.GT.U32.AND P5, PT, R8, R16, PT ;  /* 0x000000100800720c */ /* 0x000fc40003fa4070 */
[----:B------:R-:W-:-:S11]  /*1d5c0*/  ISETP.GT.U32.AND P3, PT, R8, R2, PT ;  /* 0x000000020800720c */ /* 0x000fd60003f64070 */
[----:B------:R-:W-:-:S05]  /*1d5d0*/  @!P5 IMAD.IADD R16, R16, 0x1, -R8 ;  /* 0x000000011010d824 */ /* 0x000fca00078e0a08 */
[----:B------:R-:W-:Y:S01]  /*1d5e0*/  ISETP.GT.U32.AND P5, PT, R8, R16, PT ;  /* 0x000000100800720c */ /* 0x000fe20003fa4070 */
[----:B------:R-:W-:Y:S01]  /*1d5f0*/  IMAD R24, R24, UR5, RZ ;  /* 0x0000000518187c24 */ /* 0x000fe2000f8e02ff */
[----:B------:R-:W-:Y:S01]  /*1d600*/  STL [R1+0x634], R12 ;  /* 0x0006340c01007387 */ /* 0x000fe20000100800 */
[--C-:B------:R-:W-:Y:S01]  /*1d610*/  @!P3 IMAD.IADD R2, R2, 0x1, -R8.reuse ;  /* 0x000000010202b824 */ /* 0x100fe200078e0a08 */
[----:B------:R-:W0:Y:S09]  /*1d620*/  LDCU UR5, c[0x0][0x3b0] ;  /* 0x00007600ff0577ac */ /* 0x000e320008000800 */
[----:B------:R-:W-:-:S04]  /*1d630*/  @!P5 IMAD.IADD R16, R16, 0x1, -R8 ;  /* 0x000000011010d824 */ /* 0x000fc800078e0a08 */
[----:B-1----:R-:W-:Y:S01]  /*1d640*/  IMAD.MOV.U32 R22, RZ, RZ, R16 ;  /* 0x000000ffff167224 */ /* 0x002fe200078e0010 */
[C---:B------:R-:W-:Y:S02]  /*1d650*/  IADD3 R16, P3, PT, R24.reuse, R7, RZ ;  /* 0x0000000718107210 */ /* 0x040fe40007f7e0ff */
[----:B----4-:R-:W-:Y:S01]  /*1d660*/  ISETP.GE.AND P5, PT, R85, RZ, PT ;  /* 0x000000ff5500720c */ /* 0x010fe20003fa6270 */
[----:B--2---:R1:W-:Y:S04]  /*1d670*/  STL [R1+0x7c], R13 ;  /* 0x00007c0d01007387 */ /* 0x0043e80000100800 */
[----:B-1----:R-:W2:Y:S04]  /*1d680*/  LDL.LU R13, [R1+0x135c] ;  /* 0x00135c00010d7983 */ /* 0x002ea80000300800 */
[----:B------:R-:W4:Y:S04]  /*1d690*/  LDL.LU R12, [R1+0x1358] ;  /* 0x00135800010c7983 */ /* 0x000f280000300800 */
[----:B------:R-:W4:Y:S04]  /*1d6a0*/  LDL.LU R10, [R1+0x1354] ;  /* 0x00135400010a7983 */ /* 0x000f280000300800 */
[----:B------:R-:W4:Y:S04]  /*1d6b0*/  LDL.LU R85, [R1+0x318] ;  /* 0x0003180001557983 */ /* 0x000f280000300800 */
[----:B------:R-:W-:Y:S04]  /*1d6c0*/  STL [R1+0x640], R16 ;  /* 0x0006401001007387 */ /* 0x000fe80000100800 */
[----:B---3--:R1:W-:Y:S02]  /*1d6d0*/  STL [R1+0x78], R25 ;  /* 0x0000781901007387 */ /* 0x0083e40000100800 */
[----:B-1----:R-:W-:Y:S01]  /*1d6e0*/  LEA.HI.X.SX32 R25, R24, R6, 0x1, P3 ;  /* 0x0000000618197211 */ /* 0x002fe200018f0eff */
[----:B------:R-:W-:Y:S01]  /*1d6f0*/  @P0 IMAD.MOV.U32 R24, RZ, RZ, R16 ;  /* 0x000000ffff180224 */ /* 0x000fe200078e0010 */
[----:B------:R-:W-:-:S06]  /*1d700*/  PRMT R15, RZ, 0x7610, R15 ;  /* 0x00007610ff0f7816 */ /* 0x000fcc000000000f */
[----:B------:R1:W3:Y:S01]  /*1d710*/  @P0 LDG.E.U8 R15, desc[UR18][R24.64] ;  /* 0x00000012180f0981 */ /* 0x0002e2000c1e1100 */
[----:B------:R-:W-:-:S05]  /*1d720*/  @!P6 IMAD.MOV R22, RZ, RZ, -R22 ;  /* 0x000000ffff16e224 */ /* 0x000fca00078e0a16 */
[----:B------:R-:W-:Y:S01]  /*1d730*/  SEL R23, R11, R22, !P4 ;  /* 0x000000160b177207 */ /* 0x000fe20006000000 */
[----:B------:R-:W-:Y:S01]  /*1d740*/  IMAD.MOV.U32 R22, RZ, RZ, R2 ;  /* 0x000000ffff167224 */ /* 0x000fe200078e0002 */
[----:B------:R-:W-:Y:S01]  /*1d750*/  ISETP.GT.U32.AND P6, PT, R8, R3, PT ;  /* 0x000000030800720c */ /* 0x000fe20003fc4070 */
[----:B------:R-:W4:Y:S02]  /*1d760*/  LDL.LU R2, [R1+0x1350] ;  /* 0x0013500001027983 */ /* 0x000f240000300800 */
[----:B------:R-:W-:Y:S02]  /*1d770*/  @!P5 IMAD.MOV R22, RZ, RZ, -R22 ;  /* 0x000000ffff16d224 */ /* 0x000fe400078e0a16 */
[----:B------:R-:W-:Y:S01]  /*1d780*/  IMAD R23, R23, UR13, RZ ;  /* 0x0000000d17177c24 */ /* 0x000fe2000f8e02ff */
[----:B------:R-:W-:Y:S01]  /*1d790*/  STL [R1+0x63c], R25 ;  /* 0x00063c1901007387 */ /* 0x000fe20000100800 */
[----:B--2---:R-:W-:-:S06]  /*1d7a0*/  PRMT R13, RZ, 0x7610, R13 ;  /* 0x00007610ff0d7816 */ /* 0x004fcc000000000d */
[----:B------:R-:W-:Y:S01]  /*1d7b0*/  @!P6 IMAD.IADD R3, R3, 0x1, -R8 ;  /* 0x000000010303e824 */ /* 0x000fe200078e0a08 */
[----:B------:R-:W-:Y:S01]  /*1d7c0*/  SEL R22, R11, R22, !P4 ;  /* 0x000000160b167207 */ /* 0x000fe20006000000 */
[----:B------:R-:W2:Y:S01]  /*1d7d0*/  LDCU UR13, c[0x0][0x3b0] ;  /* 0x00007600ff0d77ac */ /* 0x000ea20008000800 */
[----:B------:R-:W-:-:S03]  /*1d7e0*/  IADD3 R16, P5, PT, R23, R7, RZ ;  /* 0x0000000717107210 */ /* 0x000fc60007fbe0ff */
[----:B-1----:R-:W-:Y:S01]  /*1d7f0*/  IMAD R24, R22, UR4, RZ ;  /* 0x0000000416187c24 */ /* 0x002fe2000f8e02ff */
[----:B------:R-:W-:Y:S01]  /*1d800*/  LEA.HI.X.SX32 R23, R23, R6, 0x1, P5 ;  /* 0x0000000617177211 */ /* 0x000fe200028f0eff */
[----:B------:R-:W-:Y:S01]  /*1d810*/  @P0 IMAD.MOV.U32 R22, RZ, RZ, R16 ;  /* 0x000000ffff160224 */ /* 0x000fe200078e0010 */
[----:B------:R-:W-:Y:S01]  /*1d820*/  ISETP.GE.AND P6, PT, R5, RZ, PT ;  /* 0x000000ff0500720c */ /* 0x000fe20003fc6270 */
[----:B------:R-:W1:Y:S03]  /*1d830*/  LDCU UR4, c[0x0][0x3b0] ;  /* 0x00007600ff0477ac */ /* 0x000e660008000800 */
[----:B------:R0:W2:Y:S04]  /*1d840*/  @P0 LDG.E.U8 R13, desc[UR18][R22.64] ;  /* 0x00000012160d0981 */ /* 0x0000a8000c1e1100 */
[----:B---3--:R3:W-:Y:S04]  /*1d850*/  STL [R1+0x74], R15 ;  /* 0x0000740f01007387 */ /* 0x0087e80000100800 */
[----:B---3--:R-:W3:Y:S04]  /*1d860*/  LDL.LU R15, [R1+0x314] ;  /* 0x00031400010f7983 */ /* 0x008ee80000300800 */
[----:B------:R-:W3:Y:S04]  /*1d870*/  LDL R25, [R1+0x1110] ;  /* 0x0011100001197983 */ /* 0x000ee80000100800 */
[----:B------:R-:W-:Y:S04]  /*1d880*/  STL [R1+0x648], R16 ;  /* 0x0006481001007387 */ /* 0x000fe80000100800 */
[----:B------:R-:W3:Y:S04]  /*1d890*/  LDL.LU R5, [R1+0x310] ;  /* 0x0003100001057983 */ /* 0x000ee80000300800 */
[----:B------:R0:W-:Y:S04]  /*1d8a0*/  STL [R1+0x644], R23 ;  /* 0x0006441701007387 */ /* 0x0001e80000100800 */
[----:B0-----:R-:W3:Y:S01]  /*1d8b0*/  LDL R23, [R1+0x10fc] ;  /* 0x0010fc0001177983 */ /* 0x001ee20000100800 */
[----:B------:R-:W-:-:S13]  /*1d8c0*/  ISETP.GT.U32.AND P1, PT, R8, R4, PT ;  /* 0x000000040800720c */ /* 0x000fda0003f24070 */
[----:B------:R-:W-:-:S05]  /*1d8d0*/  @!P1 IMAD.IADD R4, R4, 0x1, -R8 ;  /* 0x0000000104049824 */ /* 0x000fca00078e0a08 */
[----:B------:R-:W-:-:S13]  /*1d8e0*/  ISETP.GT.U32.AND P1, PT, R8, R4, PT ;  /* 0x000000040800720c */ /* 0x000fda0003f24070 */
[----:B------:R-:W-:-:S04]  /*1d8f0*/  @!P1 IMAD.IADD R4, R4, 0x1, -R8 ;  /* 0x0000000104049824 */ /* 0x000fc800078e0a08 */
[----:B------:R-:W-:Y:S02]  /*1d900*/  IMAD.MOV.U32 R22, RZ, RZ, R4 ;  /* 0x000000ffff167224 */ /* 0x000fe400078e0004 */
[----:B------:R-:W3:Y:S02]  /*1d910*/  LDL R4, [R1+0x111c] ;  /* 0x00111c0001047983 */ /* 0x000ee40000100800 */
[----:B------:R-:W-:Y:S01]  /*1d920*/  @!P6 IMAD.MOV R22, RZ, RZ, -R22 ;  /* 0x000000ffff16e224 */ /* 0x000fe200078e0a16 */
[----:B----4-:R-:W-:Y:S01]  /*1d930*/  PRMT R2, RZ, 0x7610, R2 ;  /* 0x00007610ff027816 */ /* 0x010fe20000000002 */
[----:B--2---:R0:W-:Y:S02]  /*1d940*/  STL [R1+0x70], R13 ;  /* 0x0000700d01007387 */ /* 0x0041e40000100800 */
[----:B0-----:R-:W-:-:S04]  /*1d950*/  IADD3 R13, P1, PT, R24, R7, RZ ;  /* 0x00000007180d7210 */ /* 0x001fc80007f3e0ff */
[----:B------:R-:W-:Y:S02]  /*1d960*/  LEA.HI.X.SX32 R16, R24, R6, 0x1, P1 ;  /* 0x0000000618107211 */ /* 0x000fe400008f0eff */
[----:B------:R-:W-:Y:S01]  /*1d970*/  SEL R24, R11, R22, !P4 ;  /* 0x000000160b187207 */ /* 0x000fe20006000000 */
[----:B------:R-:W-:Y:S01]  /*1d980*/  @P0 IMAD.MOV.U32 R22, RZ, RZ, R13 ;  /* 0x000000ffff160224 */ /* 0x000fe200078e000d */
[----:B---3--:R-:W-:Y:S01]  /*1d990*/  ISETP.GE.AND P1, PT, R23, RZ, PT ;  /* 0x000000ff1700720c */ /* 0x008fe20003f26270 */
[----:B------:R-:W-:-:S05]  /*1d9a0*/  @P0 IMAD.MOV.U32 R23, RZ, RZ, R16 ;  /* 0x000000ffff170224 */ /* 0x000fca00078e0010 */
[----:B------:R0:W2:Y:S01]  /*1d9b0*/  @P0 LDG.E.U8 R2, desc[UR18][R22.64] ;  /* 0x0000001216020981 */ /* 0x0000a2000c1e1100 */
[----:B------:R-:W-:-:S13]  /*1d9c0*/  ISETP.GT.U32.AND P3, PT, R8, R14, PT ;  /* 0x0000000e0800720c */ /* 0x000fda0003f64070 */
[----:B------:R-:W-:Y:S01]  /*1d9d0*/  @!P3 IMAD.IADD R14, R14, 0x1, -R8 ;  /* 0x000000010e0eb824 */ /* 0x000fe200078e0a08 */
[----:B------:R-:W-:-:S04]  /*1d9e0*/  ISETP.GT.U32.AND P3, PT, R8, R3, PT ;  /* 0x000000030800720c */ /* 0x000fc80003f64070 */
[C---:B------:R-:W-:Y:S01]  /*1d9f0*/  ISETP.GT.U32.AND P5, PT, R8.reuse, R14, PT ;  /* 0x0000000e0800720c */ /* 0x040fe20003fa4070 */
[----:B------:R3:W-:Y:S01]  /*1da00*/  STL [R1+0x650], R13 ;  /* 0x0006500d01007387 */ /* 0x0007e20000100800 */
[----:B------:R-:W-:Y:S01]  /*1da10*/  ISETP.GT.U32.AND P6, PT, R8, R85, PT ;  /* 0x000000550800720c */ /* 0x000fe20003fc4070 */
[----:B------:R-:W-:Y:S01]  /*1da20*/  IMAD R24, R24, UR5, RZ ;  /* 0x0000000518187c24 */ /* 0x000fe2000f8e02ff */
[----:B0-----:R-:W-:Y:S01]  /*1da30*/  PRMT R22, RZ, 0x7610, R22 ;  /* 0x00007610ff167816 */ /* 0x001fe20000000016 */
[----:B------:R0:W-:Y:S01]  /*1da40*/  STL [R1+0x64c], R16 ;  /* 0x00064c1001007387 */ /* 0x0001e20000100800 */
[----:B------:R-:W4:Y:S03]  /*1da50*/  LDCU UR5, c[0x0][0x3b0] ;  /* 0x00007600ff0577ac */ /* 0x000f260008000800 */
[----:B---3--:R-:W3:Y:S04]  /*1da60*/  LDL R13, [R1+0x1150] ;  /* 0x00115000010d7983 */ /* 0x008ee80000100800 */
[--C-:B------:R-:W-:Y:S01]  /*1da70*/  @!P5 IMAD.IADD R14, R14, 0x1, -R8.reuse ;  /* 0x000000010e0ed824 */ /* 0x100fe200078e0a08 */
[----:B0-----:R-:W3:Y:S01]  /*1da80*/  LDL.LU R16, [R1+0x30c] ;  /* 0x00030c0001107983 */ /* 0x001ee20000300800 */
[----:B------:R-:W-:-:S02]  /*1da90*/  @!P3 IMAD.IADD R3, R3, 0x1, -R8 ;  /* 0x000000010303b824 */ /* 0x000fc400078e0a08 */
[----:B------:R-:W-:Y:S02]  /*1daa0*/  @!P6 IMAD.IADD R85, R85, 0x1, -R8 ;  /* 0x000000015555e824 */ /* 0x000fe400078e0a08 */
[----:B------:R-:W-:Y:S01]  /*1dab0*/  IMAD.MOV.U32 R23, RZ, RZ, R3 ;  /* 0x000000ffff177224 */ /* 0x000fe200078e0003 */
[----:B------:R-:W-:Y:S01]  /*1dac0*/  ISETP.GE.AND P6, PT, R25, RZ, PT ;  /* 0x000000ff1900720c */ /* 0x000fe20003fc6270 */
[----:B--2---:R0:W-:Y:S04]  /*1dad0*/  STL [R1+0x6c], R2 ;  /* 0x00006c0201007387 */ /* 0x0041e80000100800 */
[----:B------:R-:W2:Y:S01]  /*1dae0*/  LDL.LU R3, [R1+0x134c] ;  /* 0x00134c0001037983 */ /* 0x000ea20000300800 */
[----:B0-----:R-:W-:-:S04]  /*1daf0*/  IADD3 R2, P5, PT, R24, R7, RZ ;  /* 0x0000000718027210 */ /* 0x001fc80007fbe0ff */
[----:B------:R-:W-:Y:S01]  /*1db00*/  LEA.HI.X.SX32 R24, R24, R6, 0x1, P5 ;  /* 0x0000000618187211 */ /* 0x000fe200028f0eff */
[----:B------:R-:W-:Y:S04]  /*1db10*/  STL [R1+0x658], R2 ;  /* 0x0006580201007387 */ /* 0x000fe80000100800 */
[----:B------:R0:W-:Y:S01]  /*1db20*/  STL [R1+0x654], R24 ;  /* 0x0006541801007387 */ /* 0x0001e20000100800 */
[----:B------:R-:W-:Y:S02]  /*1db30*/  @P0 IMAD.MOV.U32 R25, RZ, RZ, R24 ;  /* 0x000000ffff190224 */ /* 0x000fe400078e0018 */
[----:B0-----:R-:W-:Y:S01]  /*1db40*/  @P0 IMAD.MOV.U32 R24, RZ, RZ, R2 ;  /* 0x000000ffff180224 */ /* 0x001fe200078e0002 */
[----:B------:R-:W-:Y:S01]  /*1db50*/  ISETP.GT.U32.AND P5, PT, R8, R5, PT ;  /* 0x000000050800720c */ /* 0x000fe20003fa4070 */
[----:B------:R-:W-:Y:S01]  /*1db60*/  @!P1 IMAD.MOV R23, RZ, RZ, -R23 ;  /* 0x000000ffff179224 */ /* 0x000fe200078e0a17 */
[----:B------:R-:W3:Y:S04]  /*1db70*/  LDL.LU R2, [R1+0x308] ;  /* 0x0003080001027983 */ /* 0x000ee80000300800 */
[----:B------:R1:W3:Y:S01]  /*1db80*/  @P0 LDG.E.U8 R22, desc[UR18][R24.64] ;  /* 0x0000001218160981 */ /* 0x0002e2000c1e1100 */
[----:B------:R-:W-:-:S05]  /*1db90*/  SEL R23, R11, R23, !P4 ;  /* 0x000000170b177207 */ /* 0x000fca0006000000 */
[----:B-1----:R-:W-:Y:S02]  /*1dba0*/  IMAD R24, R23, UR4, RZ ;  /* 0x0000000417187c24 */ /* 0x002fe4000f8e02ff */
[----:B------:R-:W-:Y:S01]  /*1dbb0*/  @!P5 IMAD.IADD R5, R5, 0x1, -R8 ;  /* 0x000000010505d824 */ /* 0x000fe200078e0a08 */
[----:B--2---:R-:W-:Y:S01]  /*1dbc0*/  PRMT R3, RZ, 0x7610, R3 ;  /* 0x00007610ff037816 */ /* 0x004fe20000000003 */
[----:B------:R-:W0:Y:S01]  /*1dbd0*/  LDCU UR4, c[0x0][0x3b0] ;  /* 0x00007600ff0477ac */ /* 0x000e220008000800 */
[----:B---3--:R1:W-:Y:S02]  /*1dbe0*/  STL [R1+0x68], R22 ;  /* 0x0000681601007387 */ /* 0x0083e40000100800 */
[----:B-1----:R-:W-:Y:S01]  /*1dbf0*/  IMAD.MOV.U32 R22, RZ, RZ, R14 ;  /* 0x000000ffff167224 */ /* 0x002fe200078e000e */
[----:B------:R-:W-:-:S03]  /*1dc00*/  IADD3 R14, P5, PT, R24, R7, RZ ;  /* 0x00000007180e7210 */ /* 0x000fc60007fbe0ff */
[----:B------:R-:W-:Y:S01]  /*1dc10*/  @!P6 IMAD.MOV R22, RZ, RZ, -R22 ;  /* 0x000000ffff16e224 */ /* 0x000fe200078e0a16 */
[----:B------:R-:W-:Y:S02]  /*1dc20*/  LEA.HI.X.SX32 R24, R24, R6, 0x1, P5 ;  /* 0x0000000618187211 */ /* 0x000fe400028f0eff */
[----:B------:R-:W-:Y:S02]  /*1dc30*/  ISETP.GE.AND P6, PT, R4, RZ, PT ;  /* 0x000000ff0400720c */ /* 0x000fe40003fc6270 */
[----:B------:R-:W2:Y:S01]  /*1dc40*/  LDL R4, [R1+0x114c] ;  /* 0x00114c0001047983 */ /* 0x000ea20000100800 */
[----:B------:R-:W-:-:S03]  /*1dc50*/  @P0 IMAD.MOV.U32 R25, RZ, RZ, R24 ;  /* 0x000000ffff190224 */ /* 0x000fc600078e0018 */
[----:B------:R-:W-:Y:S04]  /*1dc60*/  STL [R1+0x660], R14 ;  /* 0x0006600e01007387 */ /* 0x000fe80000100800 */
[----:B------:R1:W-:Y:S02]  /*1dc70*/  STL [R1+0x65c], R24 ;  /* 0x00065c1801007387 */ /* 0x0003e40000100800 */
[----:B-1----:R-:W-:-:S05]  /*1dc80*/  @P0 IMAD.MOV.U32 R24, RZ, RZ, R14 ;  /* 0x000000ffff180224 */ /* 0x002fca00078e000e */
[----:B------:R1:W3:Y:S01]  /*1dc90*/  @P0 LDG.E.U8 R3, desc[UR18][R24.64] ;  /* 0x0000001218030981 */ /* 0x0002e2000c1e1100 */
[----:B------:R-:W-:Y:S02]  /*1dca0*/  ISETP.GT.U32.AND P1, PT, R8, R85, PT ;  /* 0x000000550800720c */ /* 0x000fe40003f24070 */
[----:B------:R-:W-:-:S05]  /*1dcb0*/  SEL R22, R11, R22, !P4 ;  /* 0x000000160b167207 */ /* 0x000fca0006000000 */
[----:B----4-:R-:W-:Y:S01]  /*1dcc0*/  IMAD R22, R22, UR5, RZ ;  /* 0x0000000516167c24 */ /* 0x010fe2000f8e02ff */
[----:B------:R-:W-:Y:S01]  /*1dcd0*/  PRMT R12, RZ, 0x7610, R12 ;  /* 0x00007610ff0c7816 */ /* 0x000fe2000000000c */
[----:B------:R-:W4:Y:S04]  /*1dce0*/  LDCU UR5, c[0x0][0x3b0] ;  /* 0x00007600ff0577ac */ /* 0x000f280008000800 */
[----:B------:R-:W-:Y:S01]  /*1dcf0*/  @!P1 IMAD.IADD R85, R85, 0x1, -R8 ;  /* 0x0000000155559824 */ /* 0x000fe200078e0a08 */
[----:B------:R-:W-:Y:S02]  /*1dd00*/  ISETP.GE.AND P1, PT, R13, RZ, PT ;  /* 0x000000ff0d00720c */ /* 0x000fe40003f26270 */
[----:B------:R-:W-:-:S04]  /*1dd10*/  IADD3 R13, P5, PT, R22, R7, RZ ;  /* 0x00000007160d7210 */ /* 0x000fc80007fbe0ff */
[----:B------:R-:W-:Y:S01]  /*1dd20*/  LEA.HI.X.SX32 R14, R22, R6, 0x1, P5 ;  /* 0x00000006160e7211 */ /* 0x000fe200028f0eff */
[----:B-1----:R-:W-:-:S04]  /*1dd30*/  @P0 IMAD.MOV.U32 R24, RZ, RZ, R13 ;  /* 0x000000ffff180224 */ /* 0x002fc800078e000d */
[----:B------:R-:W-:-:S05]  /*1dd40*/  @P0 IMAD.MOV.U32 R25, RZ, RZ, R14 ;  /* 0x000000ffff190224 */ /* 0x000fca00078e000e */
[----:B------:R1:W2:Y:S01]  /*1dd50*/  @P0 LDG.E.U8 R12, desc[UR18][R24.64] ;  /* 0x00000012180c0981 */ /* 0x0002a2000c1e1100 */
[----:B------:R-:W-:-:S13]  /*1dd60*/  ISETP.GT.U32.AND P3, PT, R8, R15, PT ;  /* 0x0000000f0800720c */ /* 0x000fda0003f64070 */
[----:B------:R-:W-:Y:S01]  /*1dd70*/  @!P3 IMAD.IADD R15, R15, 0x1, -R8 ;  /* 0x000000010f0fb824 */ /* 0x000fe200078e0a08 */
[----:B---3--:R3:W-:Y:S04]  /*1dd80*/  STL [R1+0x64], R3 ;  /* 0x0000640301007387 */ /* 0x0087e80000100800 */
[----:B---3--:R-:W3:Y:S01]  /*1dd90*/  LDL R3, [R1+0x1134] ;  /* 0x0011340001037983 */ /* 0x008ee20000100800 */
[----:B------:R-:W-:Y:S01]  /*1dda0*/  ISETP.GT.U32.AND P3, PT, R8, R15, PT ;  /* 0x0000000f0800720c */ /* 0x000fe20003f64070 */
[----:B------:R-:W-:-:S04]  /*1ddb0*/  IMAD.MOV.U32 R23, RZ, RZ, R85 ;  /* 0x000000ffff177224 */ /* 0x000fc800078e0055 */
[----:B------:R-:W-:Y:S01]  /*1ddc0*/  @!P6 IMAD.MOV R23, RZ, RZ, -R23 ;  /* 0x000000ffff17e224 */ /* 0x000fe200078e0a17 */
[----:B------:R-:W-:-:S07]  /*1ddd0*/  ISETP.GT.U32.AND P6, PT, R8, R5, PT ;  /* 0x000000050800720c */ /* 0x000fce0003fc4070 */
[----:B------:R-:W-:Y:S01]  /*1dde0*/  @!P3 IMAD.IADD R15, R15, 0x1, -R8 ;  /* 0x000000010f0fb824 */ /* 0x000fe200078e0a08 */
[----:B------:R-:W-:-:S03]  /*1ddf0*/  ISETP.GT.U32.AND P3, PT, R8, R16, PT ;  /* 0x000000100800720c */ /* 0x000fc60003f64070 */
[----:B------:R-:W-:Y:S01]  /*1de00*/  IMAD.MOV.U32 R22, RZ, RZ, R15 ;  /* 0x000000ffff167224 */ /* 0x000fe200078e000f */
[----:B-1----:R-:W-:-:S03]  /*1de10*/  SEL R24, R11, R23, !P4 ;  /* 0x000000170b187207 */ /* 0x002fc60006000000 */
[----:B------:R-:W-:Y:S01]  /*1de20*/  @!P1 IMAD.MOV R22, RZ, RZ, -R22 ;  /* 0x000000ffff169224 */ /* 0x000fe200078e0a16 */
[----:B------:R-:W-:Y:S01]  /*1de30*/  STL [R1+0x678], R13 ;  /* 0x0006780d01007387 */ /* 0x000fe20000100800 */
[----:B------:R-:W-:-:S04]  /*1de40*/  @!P6 IMAD.IADD R5, R5, 0x1, -R8 ;  /* 0x000000010505e824 */ /* 0x000fc800078e0a08 */
[----:B------:R-:W-:Y:S01]  /*1de50*/  @!P3 IMAD.IADD R16, R16, 0x1, -R8 ;  /* 0x000000011010b824 */ /* 0x000fe200078e0a08 */
[----:B--2---:R-:W-:Y:S01]  /*1de60*/  ISETP.GE.AND P3, PT, R4, RZ, PT ;  /* 0x000000ff0400720c */ /* 0x004fe20003f66270 */
[----:B------:R-:W2:Y:S01]  /*1de70*/  LDL.LU R85, [R1+0x2e4] ;  /* 0x0002e40001557983 */ /* 0x000ea20000300800 */
[----:B------:R-:W-:Y:S02]  /*1de80*/  SEL R23, R11, R22, !P4 ;  /* 0x000000160b177207 */ /* 0x000fe40006000000 */
[----:B------:R-:W-:Y:S01]  /*1de90*/  ISETP.GT.U32.AND P1, PT, R8, R16, PT ;  /* 0x000000100800720c */ /* 0x000fe20003f24070 */
[----:B------:R1:W-:Y:S01]  /*1dea0*/  STL [R1+0x674], R14 ;  /* 0x0006740e01007387 */ /* 0x0003e20000100800 */
[----:B------:R-:W-:Y:S01]  /*1deb0*/  IMAD R24, R24, UR12, RZ ;  /* 0x0000000c18187c24 */ /* 0x000fe2000f8e02ff */
[----:B------:R-:W-:Y:S01]  /*1dec0*/  PRMT R10, RZ, 0x7610, R10 ;  /* 0x00007610ff0a7816 */ /* 0x000fe2000000000a */
[----:B------:R-:W-:Y:S01]  /*1ded0*/  IMAD.MOV.U32 R22, RZ, RZ, R5 ;  /* 0x000000ffff167224 */ /* 0x000fe200078e0005 */
[----:B------:R-:W-:Y:S01]  /*1dee0*/  PRMT R17, RZ, 0x7610, R17 ;  /* 0x00007610ff117816 */ /* 0x000fe20000000011 */
[----:B0-----:R-:W-:Y:S01]  /*1def0*/  IMAD R23, R23, UR4, RZ ;  /* 0x0000000417177c24 */ /* 0x001fe2000f8e02ff */
[----:B------:R-:W-:Y:S01]  /*1df00*/  ISETP.GT.U32.AND P5, PT, R8, R2, PT ;  /* 0x000000020800720c */ /* 0x000fe20003fa4070 */
[----:B------:R-:W0:Y:S01]  /*1df10*/  LDCU UR4, c[0x0][0x3b0] ;  /* 0x00007600ff0477ac */ /* 0x000e220008000800 */
[----:B-1----:R-:W2:Y:S01]  /*1df20*/  LDL R14, [R1+0x1138] ;  /* 0x00113800010e7983 */ /* 0x002ea20000100800 */
[----:B------:R-:W1:Y:S03]  /*1df30*/  LDCU UR12, c[0x0][0x3b0] ;  /* 0x00007600ff0c77ac */ /* 0x000e660008000800 */
[----:B------:R-:W2:Y:S04]  /*1df40*/  LDL.LU R4, [R1+0x1cc] ;  /* 0x0001cc0001047983 */ /* 0x000ea80000300800 */
[----:B------:R-:W2:Y:S04]  /*1df50*/  LDL.LU R5, [R1+0x1ac] ;  /* 0x0001ac0001057983 */ /* 0x000ea80000300800 */
[----:B------:R0:W-:Y:S01]  /*1df60*/  STL [R1+0x60], R12 ;  /* 0x0000600c01007387 */ /* 0x0001e20000100800 */
[----:B------:R-:W-:Y:S01]  /*1df70*/  @!P3 IMAD.MOV R22, RZ, RZ, -R22 ;  /* 0x000000ffff16b224 */ /* 0x000fe200078e0a16 */
[-C--:B------:R-:W-:Y:S01]  /*1df80*/  IADD3 R25, P3, PT, R23, R7.reuse, RZ ;  /* 0x0000000717197210 */ /* 0x080fe20007f7e0ff */
[----:B------:R-:W-:Y:S01]  /*1df90*/  @!P1 IMAD.IADD R16, R16, 0x1, -R8 ;  /* 0x0000000110109824 */ /* 0x000fe200078e0a08 */
[----:B0-----:R-:W-:-:S04]  /*1dfa0*/  IADD3 R12, P6, PT, R24, R7, RZ ;  /* 0x00000007180c7210 */ /* 0x001fc80007fde0ff */
[----:B------:R-:W-:Y:S02]  /*1dfb0*/  LEA.HI.X.SX32 R13, R24, R6, 0x1, P6 ;  /* 0x00000006180d7211 */ /* 0x000fe400030f0eff */
[----:B------:R-:W-:Y:S01]  /*1dfc0*/  SEL R24, R11, R22, !P4 ;  /* 0x000000160b187207 */ /* 0x000fe20006000000 */
[----:B------:R-:W-:Y:S01]  /*1dfd0*/  @P0 IMAD.MOV.U32 R22, RZ, RZ, R12 ;  /* 0x000000ffff160224 */ /* 0x000fe200078e000c */
[----:B------:R-:W-:Y:S04]  /*1dfe0*/  STL [R1+0x680], R12 ;  /* 0x0006800c01007387 */ /* 0x000fe80000100800 */
[----:B------:R-:W-:Y:S04]  /*1dff0*/  STL [R1+0x688], R25 ;  /* 0x0006881901007387 */ /* 0x000fe80000100800 */
[----:B------:R-:W2:Y:S04]  /*1e000*/  LDL R15, [R1+0x1148] ;  /* 0x00114800010f7983 */ /* 0x000ea80000100800 */
[----:B------:R0:W-:Y:S01]  /*1e010*/  STL [R1+0x67c], R13 ;  /* 0x00067c0d01007387 */ /* 0x0001e20000100800 */
[----:B---3--:R-:W-:-:S02]  /*1e020*/  ISETP.GE.AND P1, PT, R3, RZ, PT ;  /* 0x000000ff0300720c */ /* 0x008fc40003f26270 */
[----:B------:R-:W-:Y:S01]  /*1e030*/  LEA.HI.X.SX32 R3, R23, R6, 0x1, P3 ;  /* 0x0000000617037211 */ /* 0x000fe200018f0eff */
[----:B------:R-:W-:Y:S02]  /*1e040*/  @P0 IMAD.MOV.U32 R23, RZ, RZ, R13 ;  /* 0x000000ffff170224 */ /* 0x000fe400078e000d */
[----:B0-----:R-:W3:Y:S04]  /*1e050*/  LDL.LU R13, [R1+0x1348] ;  /* 0x00134800010d7983 */ /* 0x001ee80000300800 */
[----:B------:R0:W3:Y:S01]  /*1e060*/  @P0 LDG.E.U8 R10, desc[UR18][R22.64] ;  /* 0x00000012160a0981 */ /* 0x0000e2000c1e1100 */
[----:B------:R-:W-:Y:S02]  /*1e070*/  @!P5 IMAD.IADD R2, R2, 0x1, -R8 ;  /* 0x000000010202d824 */ /* 0x000fe400078e0a08 */
[----:B----4-:R-:W-:Y:S01]  /*1e080*/  IMAD R24, R24, UR5, RZ ;  /* 0x0000000518187c24 */ /* 0x010fe2000f8e02ff */
[----:B------:R-:W4:Y:S01]  /*1e090*/  LDL.LU R12, [R1+0x1344] ;  /* 0x00134400010c7983 */ /* 0x000f220000300800 */
[----:B------:R-:W1:Y:S01]  /*1e0a0*/  LDCU UR5, c[0x0][0x3b0] ;  /* 0x00007600ff0577ac */ /* 0x000e620008000800 */
[----:B0-----:R-:W-:-:S02]  /*1e0b0*/  @P0 IMAD.MOV.U32 R22, RZ, RZ, R25 ;  /* 0x000000ffff160224 */ /* 0x001fc400078e0019 */
[----:B------:R-:W-:-:S05]  /*1e0c0*/  @P0 IMAD.MOV.U32 R23, RZ, RZ, R3 ;  /* 0x000000ffff170224 */ /* 0x000fca00078e0003 */
[----:B------:R0:W4:Y:S01]  /*1e0d0*/  @P0 LDG.E.U8 R17, desc[UR18][R22.64] ;  /* 0x0000001216110981 */ /* 0x000122000c1e1100 */
[----:B------:R-:W-:-:S03]  /*1e0e0*/  ISETP.GT.U32.AND P5, PT, R8, R2, PT ;  /* 0x000000020800720c */ /* 0x000fc60003fa4070 */
[----:B------:R-:W-:Y:S01]  /*1e0f0*/  STL [R1+0x684], R3 ;  /* 0x0006840301007387 */ /* 0x000fe20000100800 */
[----:B0-----:R-:W-:-:S09]  /*1e100*/  IMAD.MOV.U32 R22, RZ, RZ, R16 ;  /* 0x000000ffff167224 */ /* 0x001fd200078e0010 */
[----:B------:R-:W-:Y:S01]  /*1e110*/  @!P5 IMAD.IADD R2, R2, 0x1, -R8 ;  /* 0x000000010202d824 */ /* 0x000fe200078e0a08 */
[----:B------:R-:W-:Y:S02]  /*1e120*/  IADD3 R16, P5, PT, R24, R7, RZ ;  /* 0x0000000718107210 */ /* 0x000fe40007fbe0ff */
[----:B--2---:R-:W-:Y:S01]  /*1e130*/  ISETP.GE.AND P3, PT, R14, RZ, PT ;  /* 0x000000ff0e00720c */ /* 0x004fe20003f66270 */
[----:B---3--:R0:W-:Y:S01]  /*1e140*/  STL [R1+0x5c], R10 ;  /* 0x00005c0a01007387 */ /* 0x0081e20000100800 */
[----:B------:R-:W-:-:S03]  /*1e150*/  PRMT R13, RZ, 0x7610, R13 ;  /* 0x00007610ff0d7816 */ /* 0x000fc6000000000d */
[----:B0-----:R-:W2:Y:S04]  /*1e160*/  LDL.LU R10, [R1+0x1340] ;  /* 0x00134000010a7983 */ /* 0x001ea80000300800 */
[----:B------:R-:W3:Y:S04]  /*1e170*/  LDL.LU R3, [R1+0x133c] ;  /* 0x00133c0001037983 */ /* 0x000ee80000300800 */
[----:B------:R-:W3:Y:S04]  /*1e180*/  LDL.LU R14, [R1+0x1a8] ;  /* 0x0001a800010e7983 */ /* 0x000ee80000300800 */
[----:B------:R-:W-:Y:S04]  /*1e190*/  STL [R1+0x690], R16 ;  /* 0x0006901001007387 */ /* 0x000fe80000100800 */
[----:B----4-:R0:W-:Y:S02]  /*1e1a0*/  STL [R1+0x58], R17 ;  /* 0x0000581101007387 */ /* 0x0101e40000100800 */
[----:B0-----:R-:W-:Y:S01]  /*1e1b0*/  LEA.HI.X.SX32 R17, R24, R6, 0x1, P5 ;  /* 0x0000000618117211 */ /* 0x001fe200028f0eff */
[----:B------:R-:W-:-:S04]  /*1e1c0*/  @P0 IMAD.MOV.U32 R24, RZ, RZ, R16 ;  /* 0x000000ffff180224 */ /* 0x000fc800078e0010 */
[----:B------:R-:W-:-:S05]  /*1e1d0*/  @P0 IMAD.MOV.U32 R25, RZ, RZ, R17 ;  /* 0x000000ffff190224 */ /* 0x000fca00078e0011 */
[----:B------:R0:W4:Y:S01]  /*1e1e0*/  @P0 LDG.E.U8 R13, desc[UR18][R24.64] ;  /* 0x00000012180d0981 */ /* 0x000122000c1e1100 */
[----:B------:R-:W-:Y:S01]  /*1e1f0*/  @!P1 IMAD.MOV R22, RZ, RZ, -R22 ;  /* 0x000000ffff169224 */ /* 0x000fe200078e0a16 */
[----:B------:R-:W-:-:S04]  /*1e200*/  ISETP.GT.U32.AND P1, PT, R8, R4, PT ;  /* 0x000000040800720c */ /* 0x000fc80003f24070 */
[----:B------:R-:W-:Y:S01]  /*1e210*/  SEL R23, R11, R22, !P4 ;  /* 0x000000160b177207 */ /* 0x000fe20006000000 */
[----:B------:R-:W-:Y:S02]  /*1e220*/  IMAD.MOV.U32 R22, RZ, RZ, R2 ;  /* 0x000000ffff167224 */ /* 0x000fe400078e0002 */
[----:B------:R-:W4:Y:S02]  /*1e230*/  LDL.LU R2, [R1+0x1338] ;  /* 0x0013380001027983 */ /* 0x000f240000300800 */
[----:B------:R-:W-:Y:S01]  /*1e240*/  IMAD R23, R23, UR13, RZ ;  /* 0x0000000d17177c24 */ /* 0x000fe2000f8e02ff */
[----:B--2---:R-:W-:Y:S01]  /*1e250*/  PRMT R10, RZ, 0x7610, R10 ;  /* 0x00007610ff0a7816 */ /* 0x004fe2000000000a */
[----:B------:R2:W-:Y:S01]  /*1e260*/  STL [R1+0x68c], R17 ;  /* 0x00068c1101007387 */ /* 0x0005e20000100800 */
[----:B------:R-:W-:Y:S01]  /*1e270*/  @!P3 IMAD.MOV R22, RZ, RZ, -R22 ;  /* 0x000000ffff16b224 */ /* 0x000fe200078e0a16 */
[----:B------:R-:W-:Y:S01]  /*1e280*/  ISETP.GT.U32.AND P6, PT, R8, R85, PT ;  /* 0x000000550800720c */ /* 0x000fe20003fc4070 */
[----:B------:R-:W-:Y:S01]  /*1e290*/  @!P1 IMAD.IADD R4, R4, 0x1, -R8 ;  /* 0x0000000104049824 */ /* 0x000fe200078e0a08 */
[----:B------:R-:W4:Y:S01]  /*1e2a0*/  LDL R16, [R1+0x112c] ;  /* 0x00112c0001107983 */ /* 0x000f220000100800 */
[----:B------:R-:W-:Y:S01]  /*1e2b0*/  ISETP.GE.AND P1, PT, R15, RZ, PT ;  /* 0x000000ff0f00720c */ /* 0x000fe20003f26270 */
[----:B------:R-:W1:Y:S02]  /*1e2c0*/  LDCU UR13, c[0x0][0x3b0] ;  /* 0x00007600ff0d77ac */ /* 0x000e640008000800 */
[----:B--2---:R-:W2:Y:S01]  /*1e2d0*/  LDL.LU R17, [R1+0x1a4] ;  /* 0x0001a40001117983 */ /* 0x004ea20000300800 */
[----:B------:R-:W-:-:S05]  /*1e2e0*/  SEL R22, R11, R22, !P4 ;  /* 0x000000160b167207 */ /* 0x000fca0006000000 */
[----:B0-----:R-:W-:Y:S01]  /*1e2f0*/  IMAD R24, R22, UR4, RZ ;  /* 0x0000000416187c24 */ /* 0x001fe2000f8e02ff */
[----:B---3--:R-:W-:Y:S01]  /*1e300*/  PRMT R3, RZ, 0x7610, R3 ;  /* 0x00007610ff037816 */ /* 0x008fe20000000003 */
[----:B------:R-:W-:Y:S01]  /*1e310*/  @!P6 IMAD.IADD R85, R85, 0x1, -R8 ;  /* 0x000000015555e824 */ /* 0x000fe200078e0a08 */
[C---:B------:R-:W-:Y:S01]  /*1e320*/  ISETP.GT.U32.AND P5, PT, R8.reuse, R5, PT ;  /* 0x000000050800720c */ /* 0x040fe20003fa4070 */
[----:B------:R-:W0:Y:S01]  /*1e330*/  LDCU UR4, c[0x0][0x3b0] ;  /* 0x00007600ff0477ac */ /* 0x000e220008000800 */
[----:B----4-:R3:W-:Y:S02]  /*1e340*/  STL [R1+0x54], R13 ;  /* 0x0000540d01007387 */ /* 0x0107e40000100800 */
[----:B------:R-:W-:Y:S02]  /*1e350*/  ISETP.GT.U32.AND P6, PT, R8, R85, PT ;  /* 0x000000550800720c */ /* 0x000fe40003fc4070 */
[----:B------:R-:W4:Y:S01]  /*1e360*/  LDL R25, [R1+0x1174] ;  /* 0x0011740001197983 */ /* 0x000f220000100800 */
[----:B---3--:R-:W-:-:S04]  /*1e370*/  IADD3 R13, P3, PT, R23, R7, RZ ;  /* 0x00000007170d7210 */ /* 0x008fc80007f7e0ff */
[----:B------:R-:W-:Y:S01]  /*1e380*/  LEA.HI.X.SX32 R15, R23, R6, 0x1, P3 ;  /* 0x00000006170f7211 */ /* 0x000fe200018f0eff */
[----:B------:R-:W-:-:S04]  /*1e390*/  @P0 IMAD.MOV.U32 R22, RZ, RZ, R13 ;  /* 0x000000ffff160224 */ /* 0x000fc800078e000d */
[----:B------:R-:W-:-:S05]  /*1e3a0*/  @P0 IMAD.MOV.U32 R23, RZ, RZ, R15 ;  /* 0x000000ffff170224 */ /* 0x000fca00078e000f */
[----:B------:R3:W2:Y:S01]  /*1e3b0*/  @P0 LDG.E.U8 R10, desc[UR18][R22.64] ;  /* 0x00000012160a0981 */ /* 0x0006a2000c1e1100 */
[----:B------:R-:W-:-:S03]  /*1e3c0*/  @!P6 IMAD.IADD R85, R85, 0x1, -R8 ;  /* 0x000000015555e824 */ /* 0x000fc600078e0a08 */
[----:B------:R0:W-:Y:S04]  /*1e3d0*/  STL [R1+0x698], R13 ;  /* 0x0006980d01007387 */ /* 0x0001e80000100800 */
[----:B------:R-:W-:Y:S01]  /*1e3e0*/  STL [R1+0x694], R15 ;  /* 0x0006940f01007387 */ /* 0x000fe20000100800 */
[----:B---3--:R-:W-:-:S03]  /*1e3f0*/  IMAD.MOV.U32 R22, RZ, RZ, R85 ;  /* 0x000000ffff167224 */ /* 0x008fc600078e0055 */
[----:B0-----:R-:W3:Y:S04]  /*1e400*/  LDL.LU R13, [R1+0x1a0] ;  /* 0x0001a000010d7983 */ /* 0x001ee80000300800 */
[----:B------:R-:W3:Y:S01]  /*1e410*/  LDL R85, [R1+0x1170] ;  /* 0x0011700001557983 */ /* 0x000ee20000100800 */
[----:B------:R-:W-:-:S03]  /*1e420*/  @!P1 IMAD.MOV R22, RZ, RZ, -R22 ;  /* 0x000000ffff169224 */ /* 0x000fc600078e0a16 */
[----:B--2---:R0:W-:Y:S02]  /*1e430*/  STL [R1+0x50], R10 ;  /* 0x0000500a01007387 */ /* 0x0041e40000100800 */
[----:B0-----:R-:W-:-:S04]  /*1e440*/  IADD3 R10, P6, PT, R24, R7, RZ ;  /* 0x00000007180a7210 */ /* 0x001fc80007fde0ff */
[----:B------:R-:W-:Y:S02]  /*1e450*/  LEA.HI.X.SX32 R15, R24, R6, 0x1, P6 ;  /* 0x00000006180f7211 */ /* 0x000fe400030f0eff */
[----:B------:R-:W-:Y:S01]  /*1e460*/  SEL R24, R11, R22, !P4 ;  /* 0x000000160b187207 */ /* 0x000fe20006000000 */
[----:B------:R-:W-:Y:S02]  /*1e470*/  @P0 IMAD.MOV.U32 R22, RZ, RZ, R10 ;  /* 0x000000ffff160224 */ /* 0x000fe400078e000a */
[----:B------:R-:W-:-:S05]  /*1e480*/  @P0 IMAD.MOV.U32 R23, RZ, RZ, R15 ;  /* 0x000000ffff170224 */ /* 0x000fca00078e000f */
[----:B------:R0:W2:Y:S01]  /*1e490*/  @P0 LDG.E.U8 R3, desc[UR18][R22.64] ;  /* 0x0000001216030981 */ /* 0x0000a2000c1e1100 */
[----:B------:R-:W-:Y:S01]  /*1e4a0*/  @!P5 IMAD.IADD R5, R5, 0x1, -R8 ;  /* 0x000000010505d824 */ /* 0x000fe200078e0a08 */
[----:B------:R-:W-:-:S04]  /*1e4b0*/  ISETP.GT.U32.AND P5, PT, R8, R4, PT ;  /* 0x000000040800720c */ /* 0x000fc80003fa4070 */
[----:B------:R-:W-:Y:S01]  /*1e4c0*/  ISETP.GT.U32.AND P3, PT, R8, R5, PT ;  /* 0x000000050800720c */ /* 0x000fe20003f64070 */
[----:B-1----:R-:W-:Y:S01]  /*1e4d0*/  IMAD R24, R24, UR5, RZ ;  /* 0x0000000518187c24 */ /* 0x002fe2000f8e02ff */
[----:B------:R-:W-:Y:S01]  /*1e4e0*/  ISETP.GT.U32.AND P1, PT, R8, R14, PT ;  /* 0x0000000e0800720c */ /* 0x000fe20003f24070 */
[----:B------:R1:W-:Y:S01]  /*1e4f0*/  STL [R1+0x6a0], R10 ;  /* 0x0006a00a01007387 */ /* 0x0003e20000100800 */
[----:B------:R-:W-:Y:S01]  /*1e500*/  ISETP.GE.AND P6, PT, R16, RZ, PT ;  /* 0x000000ff1000720c */ /* 0x000fe20003fc6270 */
[----:B------:R-:W2:Y:S02]  /*1e510*/  LDCU UR5, c[0x0][0x3b0] ;  /* 0x00007600ff0577ac */ /* 0x000ea40008000800 */
[----:B------:R3:W-:Y:S02]  /*1e520*/  STL [R1+0x69c], R15 ;  /* 0x00069c0f01007387 */ /* 0x0007e40000100800 */
[----:B------:R-:W-:-:S04]  /*1e530*/  @!P5 IMAD.IADD R4, R4, 0x1, -R8 ;  /* 0x000000010404d824 */ /* 0x000fc800078e0a08 */
[----:B------:R-:W-:Y:S01]  /*1e540*/  @!P3 IMAD.IADD R5, R5, 0x1, -R8 ;  /* 0x000000010505b824 */ /* 0x000fe200078e0a08 */
[C---:B-1----:R-:W-:Y:S01]  /*1e550*/  IADD3 R10, P3, PT, R24.reuse, R7, RZ ;  /* 0x00000007180a7210 */ /* 0x042fe20007f7e0ff */
[----:B0-----:R-:W-:Y:S01]  /*1e560*/  IMAD.MOV.U32 R23, RZ, RZ, R4 ;  /* 0x000000ffff177224 */ /* 0x001fe200078e0004 */
[----:B---3--:R-:W3:Y:S02]  /*1e570*/  LDL R15, [R1+0x1158] ;  /* 0x00115800010f7983 */ /* 0x008ee40000100800 */
[----:B------:R-:W-:Y:S01]  /*1e580*/  LEA.HI.X.SX32 R24, R24, R6, 0x1, P3 ;  /* 0x0000000618187211 */ /* 0x000fe200018f0eff */
[----:B------:R-:W-:Y:S01]  /*1e590*/  @!P1 IMAD.IADD R14, R14, 0x1, -R8 ;  /* 0x000000010e0e9824 */ /* 0x000fe200078e0a08 */
[----:B------:R-:W3:Y:S01]  /*1e5a0*/  LDL.LU R16, [R1+0x19c] ;  /* 0x00019c0001107983 */ /* 0x000ee20000300800 */
[----:B----4-:R-:W-:Y:S02]  /*1e5b0*/  ISETP.GE.AND P1, PT, R25, RZ, PT ;  /* 0x000000ff1900720c */ /* 0x010fe40003f26270 */
[----:B------:R-:W-:Y:S01]  /*1e5c0*/  @P0 IMAD.MOV.U32 R25, RZ, RZ, R24 ;  /* 0x000000ffff190224 */ /* 0x000fe200078e0018 */
[----:B------:R-:W-:Y:S01]  /*1e5d0*/  PRMT R22, RZ, 0x7610, R22 ;  /* 0x00007610ff167816 */ /* 0x000fe20000000016 */
[----:B--2---:R-:W-:Y:S04]  /*1e5e0*/  STL [R1+0x12cc], R3 ;  /* 0x0012cc0301007387 */ /* 0x004fe80000100800 */
[----:B------:R-:W2:Y:S04]  /*1e5f0*/  LDL.LU R4, [R1+0x1334] ;  /* 0x0013340001047983 */ /* 0x000ea80000300800 */
[----:B------:R-:W-:Y:S04]  /*1e600*/  STL [R1+0x6b8], R10 ;  /* 0x0006b80a01007387 */ /* 0x000fe80000100800 */
[----:B------:R0:W-:Y:S02]  /*1e610*/  STL [R1+0x6b4], R24 ;  /* 0x0006b41801007387 */ /* 0x0001e40000100800 */
[----:B0-----:R-:W-:-:S02]  /*1e620*/  @P0 IMAD.MOV.U32 R24, RZ, RZ, R10 ;  /* 0x000000ffff180224 */ /* 0x001fc400078e000a */
[----:B------:R-:W-:Y:S01]  /*1e630*/  @!P6 IMAD.MOV R23, RZ, RZ, -R23 ;  /* 0x000000ffff17e224 */ /* 0x000fe200078e0a17 */
[C---:B------:R-:W-:Y:S01]  /*1e640*/  ISETP.GT.U32.AND P3, PT, R8.reuse, R14, PT ;  /* 0x0000000e0800720c */ /* 0x040fe20003f64070 */
[----:B------:R-:W4:Y:S04]  /*1e650*/  LDL.LU R10, [R1+0x194] ;  /* 0x00019400010a7983 */ /* 0x000f280000300800 */
[----:B------:R0:W2:Y:S01]  /*1e660*/  @P0 LDG.E.U8 R22, desc[UR18][R24.64] ;  /* 0x0000001218160981 */ /* 0x0000a2000c1e1100 */
[----:B------:R-:W-:Y:S02]  /*1e670*/  ISETP.GT.U32.AND P6, PT, R8, R13, PT ;  /* 0x0000000d0800720c */ /* 0x000fe40003fc4070 */
[----:B------:R-:W-:-:S05]  /*1e680*/  SEL R23, R11, R23, !P4 ;  /* 0x000000170b177207 */ /* 0x000fca0006000000 */
[----:B0-----:R-:W-:Y:S01]  /*1e690*/  IMAD R24, R23, UR4, RZ ;  /* 0x0000000417187c24 */ /* 0x001fe2000f8e02ff */
[----:B------:R-:W-:Y:S01]  /*1e6a0*/  PRMT R2, RZ, 0x7610, R2 ;  /* 0x00007610ff027816 */ /* 0x000fe20000000002 */
[----:B------:R-:W-:-:S04]  /*1e6b0*/  @!P3 IMAD.IADD R14, R14, 0x1, -R8 ;  /* 0x000000010e0eb824 */ /* 0x000fc800078e0a08 */
[----:B------:R-:W-:Y:S01]  /*1e6c0*/  @!P6 IMAD.IADD R13, R13, 0x1, -R8 ;  /* 0x000000010d0de824 */ /* 0x000fe200078e0a08 */
[----:B---3--:R-:W-:Y:S01]  /*1e6d0*/  ISETP.GE.AND P3, PT, R15, RZ, PT ;  /* 0x000000ff0f00720c */ /* 0x008fe20003f66270 */
[----:B--2---:R0:W-:Y:S01]  /*1e6e0*/  STL [R1+0x48], R22 ;  /* 0x0000481601007387 */ /* 0x0041e20000100800 */
[----:B------:R-:W-:Y:S01]  /*1e6f0*/  ISETP.GT.U32.AND P5, PT, R8, R17, PT ;  /* 0x000000110800720c */ /* 0x000fe20003fa4070 */
[----:B------:R-:W1:Y:S01]  /*1e700*/  LDCU UR4, c[0x0][0x3b0] ;  /* 0x00007600ff0477ac */ /* 0x000e620008000800 */
[----:B0-----:R-:W-:Y:S01]  /*1e710*/  IMAD.MOV.U32 R22, RZ, RZ, R5 ;  /* 0x000000ffff167224 */ /* 0x001fe200078e0005 */
[----:B------:R-:W-:-:S04]  /*1e720*/  IADD3 R5, P6, PT, R24, R7, RZ ;  /* 0x0000000718057210 */ /* 0x000fc80007fde0ff */
[----:B------:R-:W-:Y:S01]  /*1e730*/  LEA.HI.X.SX32 R15, R24, R6, 0x1, P6 ;  /* 0x00000006180f7211 */ /* 0x000fe200030f0eff */
[----:B------:R-:W-:-:S04]  /*1e740*/  @P0 IMAD.MOV.U32 R24, RZ, RZ, R5 ;  /* 0x000000ffff180224 */ /* 0x000fc800078e0005 */
[----:B------:R-:W-:-:S05]  /*1e750*/  @P0 IMAD.MOV.U32 R25, RZ, RZ, R15 ;  /* 0x000000ffff190224 */ /* 0x000fca00078e000f */
[----:B------:R-:W2:Y:S01]  /*1e760*/  @P0 LDG.E.U8 R2, desc[UR18][R24.64] ;  /* 0x0000001218020981 */ /* 0x000ea2000c1e1100 */
[----:B------:R-:W-:Y:S01]  /*1e770*/  @!P1 IMAD.MOV R22, RZ, RZ, -R22 ;  /* 0x000000ffff169224 */ /* 0x000fe200078e0a16 */
[----:B------:R-:W-:Y:S02]  /*1e780*/  ISETP.GE.AND P1, PT, R85, RZ, PT ;  /* 0x000000ff5500720c */ /* 0x000fe40003f26270 */
[----:B------:R-:W3:Y:S04]  /*1e790*/  LDL R85, [R1+0x115c] ;  /* 0x00115c0001557983 */ /* 0x000ee80000100800 */
[----:B------:R-:W-:Y:S04]  /*1e7a0*/  STL [R1+0x6c0], R5 ;  /* 0x0006c00501007387 */ /* 0x000fe80000100800 */
[----:B------:R-:W-:Y:S01]  /*1e7b0*/  STL [R1+0x6bc], R15 ;  /* 0x0006bc0f01007387 */ /* 0x000fe20000100800 */
[----:B------:R-:W-:Y:S01]  /*1e7c0*/  @!P5 IMAD.IADD R17, R17, 0x1, -R8 ;  /* 0x000000011111d824 */ /* 0x000fe200078e0a08 */
[----:B------:R-:W-:-:S04]  /*1e7d0*/  SEL R22, R11, R22, !P4 ;  /* 0x000000160b167207 */ /* 0x000fc80006000000 */
[----:B------:R-:W-:Y:S01]  /*1e7e0*/  ISETP.GT.U32.AND P5, PT, R8, R17, PT ;  /* 0x000000110800720c */ /* 0x000fe20003fa4070 */
[----:B------:R-:W-:Y:S02]  /*1e7f0*/  IMAD.MOV.U32 R23, RZ, RZ, R14 ;  /* 0x000000ffff177224 */ /* 0x000fe400078e000e */
[----:B------:R-:W-:Y:S01]  /*1e800*/  IMAD R22, R22, UR5, RZ ;  /* 0x0000000516167c24 */ /* 0x000fe2000f8e02ff */
[----:B------:R-:W-:Y:S01]  /*1e810*/  ISETP.GT.U32.AND P6, PT, R8, R13, PT ;  /* 0x0000000d0800720c */ /* 0x000fe20003fc4070 */
[----:B------:R-:W-:Y:S01]  /*1e820*/  @!P1 IMAD.MOV R23, RZ, RZ, -R23 ;  /* 0x000000ffff179224 */ /* 0x000fe200078e0a17 */
[----:B------:R-:W-:Y:S01]  /*1e830*/  PRMT R4, RZ, 0x7610, R4 ;  /* 0x00007610ff047816 */ /* 0x000fe20000000004 */
[----:B------:R-:W0:Y:S01]  /*1e840*/  LDCU UR5, c[0x0][0x3b0] ;  /* 0x00007600ff0577ac */ /* 0x000e220008000800 */
[----:B------:R-:W-:-:S05]  /*1e850*/  IADD3 R14, P1, PT, R22, R7, RZ ;  /* 0x00000007160e7210 */ /* 0x000fca0007f3e0ff */
[----:B------:R-:W-:Y:S01]  /*1e860*/  @!P5 IMAD.IADD R17, R17, 0x1, -R8 ;  /* 0x000000011111d824 */ /* 0x000fe200078e0a08 */
[----:B--2---:R2:W-:Y:S04]  /*1e870*/  STL [R1+0x44], R2 ;  /* 0x0000440201007387 */ /* 0x0045e80000100800 */
[----:B--2---:R-:W2:Y:S01]  /*1e880*/  LDL R2, [R1+0x116c] ;  /* 0x00116c0001027983 */ /* 0x004ea20000100800 */
[----:B------:R-:W-:Y:S02]  /*1e890*/  ISETP.GT.U32.AND P5, PT, R8, R16, PT ;  /* 0x000000100800720c */ /* 0x000fe40003fa4070 */
[----:B------:R-:W-:Y:S01]  /*1e8a0*/  LEA.HI.X.SX32 R15, R22, R6, 0x1, P1 ;  /* 0x00000006160f7211 */ /* 0x000fe200008f0eff */
[----:B------:R-:W-:Y:S02]  /*1e8b0*/  @P0 IMAD.MOV.U32 R24, RZ, RZ, R14 ;  /* 0x000000ffff180224 */ /* 0x000fe400078e000e */
[----:B------:R-:W-:-:S02]  /*1e8c0*/  IMAD.MOV.U32 R22, RZ, RZ, R17 ;  /* 0x000000ffff167224 */ /* 0x000fc400078e0011 */
[----:B------:R-:W-:Y:S02]  /*1e8d0*/  @P0 IMAD.MOV.U32 R25, RZ, RZ, R15 ;  /* 0x000000ffff190224 */ /* 0x000fe400078e000f */
[----:B------:R-:W-:-:S03]  /*1e8e0*/  @!P3 IMAD.MOV R22, RZ, RZ, -R22 ;  /* 0x000000ffff16b224 */ /* 0x000fc600078e0a16 */
[----:B------:R0:W2:Y:S01]  /*1e8f0*/  @P0 LDG.E.U8 R4, desc[UR18][R24.64] ;  /* 0x0000001218040981 */ /* 0x0000a2000c1e1100 */
[--C-:B------:R-:W-:Y:S01]  /*1e900*/  @!P5 IMAD.IADD R16, R16, 0x1, -R8.reuse ;  /* 0x000000011010d824 */ /* 0x100fe200078e0a08 */
[----:B---3--:R-:W-:Y:S01]  /*1e910*/  ISETP.GE.AND P5, PT, R85, RZ, PT ;  /* 0x000000ff5500720c */ /* 0x008fe20003fa6270 */
[----:B------:R-:W-:-:S03]  /*1e920*/  @!P6 IMAD.IADD R13, R13, 0x1, -R8 ;  /* 0x000000010d0de824 */ /* 0x000fc600078e0a08 */
[----:B------:R-:W-:Y:S02]  /*1e930*/  ISETP.GT.U32.AND P3, PT, R8, R16, PT ;  /* 0x000000100800720c */ /* 0x000fe40003f64070 */
[C---:B0-----:R-:W-:Y:S02]  /*1e940*/  SEL R24, R11.reuse, R23, !P4 ;  /* 0x000000170b187207 */ /* 0x041fe40006000000 */
[----:B------:R-:W-:-:S03]  /*1e950*/  SEL R23, R11, R22, !P4 ;  /* 0x000000160b177207 */ /* 0x000fc60006000000 */
[----:B------:R-:W-:Y:S01]  /*1e960*/  IMAD R24, R24, UR12, RZ ;  /* 0x0000000c18187c24 */ /* 0x000fe2000f8e02ff */
[----:B------:R-:W-:Y:S01]  /*1e970*/  STL [R1+0x6c8], R14 ;  /* 0x0006c80e01007387 */ /* 0x000fe20000100800 */
[----:B------:R-:W-:Y:S01]  /*1e980*/  IMAD.MOV.U32 R22, RZ, RZ, R13 ;  /* 0x000000ffff167224 */ /* 0x000fe200078e000d */
[----:B------:R-:W-:Y:S01]  /*1e990*/  PRMT R12, RZ, 0x7610, R12 ;  /* 0x00007610ff0c7816 */ /* 0x000fe2000000000c */
[----:B-1----:R-:W-:Y:S01]  /*1e9a0*/  IMAD R23, R23, UR4, RZ ;  /* 0x0000000417177c24 */ /* 0x002fe2000f8e02ff */
[-C--:B------:R-:W-:Y:S01]  /*1e9b0*/  IADD3 R13, P6, PT, R24, R7.reuse, RZ ;  /* 0x00000007180d7210 */ /* 0x080fe20007fde0ff */
[----:B------:R-:W3:Y:S01]  /*1e9c0*/  LDL.LU R5, [R1+0x190] ;  /* 0x0001900001057983 */ /* 0x000ee20000300800 */
[----:B------:R-:W-:Y:S01]  /*1e9d0*/  @!P5 IMAD.MOV R22, RZ, RZ, -R22 ;  /* 0x000000ffff16d224 */ /* 0x000fe200078e0a16 */
[----:B------:R-:W-:Y:S01]  /*1e9e0*/  PRMT R18, RZ, 0x7610, R18 ;  /* 0x00007610ff127816 */ /* 0x000fe20000000012 */
[----:B------:R-:W-:Y:S01]  /*1e9f0*/  @!P3 IMAD.IADD R16, R16, 0x1, -R8 ;  /* 0x000000011010b824 */ /* 0x000fe200078e0a08 */
[----:B------:R0:W-:Y:S01]  /*1ea00*/  STL [R1+0x6c4], R15 ;  /* 0x0006c40f01007387 */ /* 0x0001e20000100800 */
[----:B------:R-:W-:Y:S01]  /*1ea10*/  IADD3 R25, P5, PT, R23, R7, RZ ;  /* 0x0000000717197210 */ /* 0x000fe20007fbe0ff */
[----:B------:R-:W1:Y:S02]  /*1ea20*/  LDCU UR4, c[0x0][0x3b0] ;  /* 0x00007600ff0477ac */ /* 0x000e640008000800 */
[----:B------:R-:W3:Y:S01]  /*1ea30*/  LDL R85, [R1+0x1154] ;  /* 0x0011540001557983 */ /* 0x000ee20000100800 */
[----:B----4-:R-:W-:Y:S01]  /*1ea40*/  ISETP.GT.U32.AND P1, PT, R8, R10, PT ;  /* 0x0000000a0800720c */ /* 0x010fe20003f24070 */
[----:B------:R-:W4:Y:S01]  /*1ea50*/  LDCU UR12, c[0x0][0x3b0] ;  /* 0x00007600ff0c77ac */ /* 0x000f220008000800 */
[----:B0-----:R-:W-:-:S02]  /*1ea60*/  LEA.HI.X.SX32 R15, R24, R6, 0x1, P6 ;  /* 0x00000006180f7211 */ /* 0x001fc400030f0eff */
[----:B------:R-:W-:Y:S01]  /*1ea70*/  SEL R24, R11, R22, !P4 ;  /* 0x000000160b187207 */ /* 0x000fe20006000000 */
[----:B------:R-:W-:Y:S01]  /*1ea80*/  @P0 IMAD.MOV.U32 R22, RZ, RZ, R13 ;  /* 0x000000ffff160224 */ /* 0x000fe200078e000d */
[----:B--2---:R-:W-:Y:S02]  /*1ea90*/  ISETP.GE.AND P3, PT, R2, RZ, PT ;  /* 0x000000ff0200720c */ /* 0x004fe40003f66270 */
[----:B------:R-:W-:Y:S01]  /*1eaa0*/  LEA.HI.X.SX32 R2, R23, R6, 0x1, P5 ;  /* 0x0000000617027211 */ /* 0x000fe200028f0eff */
[----:B------:R-:W-:-:S05]  /*1eab0*/  @P0 IMAD.MOV.U32 R23, RZ, RZ, R15 ;  /* 0x000000ffff170224 */ /* 0x000fca00078e000f */
[----:B------:R0:W2:Y:S04]  /*1eac0*/  @P0 LDG.E.U8 R12, desc[UR18][R22.64] ;  /* 0x00000012160c0981 */ /* 0x0000a8000c1e1100 */
[----:B------:R1:W-:Y:S01]  /*1ead0*/  STL [R1+0x40], R4 ;  /* 0x0000400401007387 */ /* 0x0003e20000100800 */
[----:B0-----:R-:W-:Y:S02]  /*1eae0*/  @P0 IMAD.MOV.U32 R22, RZ, RZ, R25 ;  /* 0x000000ffff160224 */ /* 0x001fe400078e0019 */
[----:B------:R-:W-:Y:S01]  /*1eaf0*/  @P0 IMAD.MOV.U32 R23, RZ, RZ, R2 ;  /* 0x000000ffff170224 */ /* 0x000fe200078e0002 */
[----:B-1----:R-:W3:Y:S04]  /*1eb00*/  LDL.LU R4, [R1+0x188] ;  /* 0x0001880001047983 */ /* 0x002ee80000300800 */
[----:B------:R-:W4:Y:S04]  /*1eb10*/  LDL.LU R17, [R1+0x184] ;  /* 0x0001840001117983 */ /* 0x000f280000300800 */
[----:B------:R-:W-:Y:S04]  /*1eb20*/  STL [R1+0x6d0], R13 ;  /* 0x0006d00d01007387 */ /* 0x000fe80000100800 */
[----:B------:R-:W-:Y:S04]  /*1eb30*/  STL [R1+0x6d8], R25 ;  /* 0x0006d81901007387 */ /* 0x000fe80000100800 */
[----:B------:R-:W4:Y:S04]  /*1eb40*/  LDL R14, [R1+0x1198] ;  /* 0x00119800010e7983 */ /* 0x000f280000100800 */
[----:B------:R0:W-:Y:S04]  /*1eb50*/  STL [R1+0x6cc], R15 ;  /* 0x0006cc0f01007387 */ /* 0x0001e80000100800 */
[----:B------:R1:W4:Y:S04]  /*1eb60*/  @P0 LDG.E.U8 R18, desc[UR18][R22.64] ;  /* 0x0000001216120981 */ /* 0x000328000c1e1100 */
[----:B0-----:R-:W4:Y:S04]  /*1eb70*/  LDL.LU R15, [R1+0x1330] ;  /* 0x00133000010f7983 */ /* 0x001f280000300800 */
[----:B------:R-:W4:Y:S04]  /*1eb80*/  LDL.LU R13, [R1+0x132c] ;  /* 0x00132c00010d7983 */ /* 0x000f280000300800 */
[----:B------:R-:W-:Y:S04]  /*1eb90*/  STL [R1+0x6d4], R2 ;  /* 0x0006d40201007387 */ /* 0x000fe80000100800 */
[----:B--2---:R0:W-:Y:S04]  /*1eba0*/  STL [R1+0x3c], R12 ;  /* 0x00003c0c01007387 */ /* 0x0041e80000100800 */
[----:B0-----:R-:W2:Y:S04]  /*1ebb0*/  LDL.LU R12, [R1+0x1328] ;  /* 0x00132800010c7983 */ /* 0x001ea80000300800 */
[----:B------:R-:W2:Y:S01]  /*1ebc0*/  LDL.LU R2, [R1+0x1324] ;  /* 0x0013240001027983 */ /* 0x000ea20000300800 */
[----:B-1----:R-:W-:-:S02]  /*1ebd0*/  IMAD.MOV.U32 R22, RZ, RZ, R16 ;  /* 0x000000ffff167224 */ /* 0x002fc400078e0010 */
[----:B------:R-:W-:Y:S01]  /*1ebe0*/  IMAD R24, R24, UR5, RZ ;  /* 0x0000000518187c24 */ /* 0x000fe2000f8e02ff */
[----:B---3--:R-:W-:Y:S01]  /*1ebf0*/  ISETP.GE.AND P5, PT, R85, RZ, PT ;  /* 0x000000ff5500720c */ /* 0x008fe20003fa6270 */
[----:B------:R-:W-:Y:S01]  /*1ec00*/  @!P3 IMAD.MOV R22, RZ, RZ, -R22 ;  /* 0x000000ffff16b224 */ /* 0x000fe200078e0a16 */
[----:B------:R-:W3:Y:S01]  /*1ec10*/  LDL.LU R85, [R1+0x180] ;  /* 0x0001800001557983 */ /* 0x000ee20000300800 */
[----:B------:R-:W-:Y:S01]  /*1ec20*/  @!P1 IMAD.IADD R10, R10, 0x1, -R8 ;  /* 0x000000010a0a9824 */ /* 0x000fe200078e0a08 */
[C---:B------:R-:W-:Y:S01]  /*1ec30*/  IADD3 R16, P3, PT, R24.reuse, R7, RZ ;  /* 0x0000000718107210 */ /* 0x040fe20007f7e0ff */
[----:B------:R-:W0:Y:S04]  /*1ec40*/  LDCU UR5, c[0x0][0x3b0] ;  /* 0x00007600ff0577ac */ /* 0x000e280008000800 */
[----:B------:R-:W-:Y:S04]  /*1ec50*/  STL [R1+0x6e0], R16 ;  /* 0x0006e01001007387 */ /* 0x000fe80000100800 */
[----:B----4-:R1:W-:Y:S02]  /*1ec60*/  STL [R1+0x38], R18 ;  /* 0x0000381201007387 */ /* 0x0103e40000100800 */
[----:B-1----:R-:W-:Y:S01]  /*1ec70*/  LEA.HI.X.SX32 R18, R24, R6, 0x1, P3 ;  /* 0x0000000618127211 */ /* 0x002fe200018f0eff */
[----:B------:R-:W-:-:S04]  /*1ec80*/  @P0 IMAD.MOV.U32 R24, RZ, RZ, R16 ;  /* 0x000000ffff180224 */ /* 0x000fc800078e0010 */
        /* <DEDUP_REMOVED lines=10> */
[----:B------:R-:W-:Y:S01]  /*1ed30*/  PRMT R13, RZ, 0x7610, R13 ;  /* 0x00007610ff0d7816 */ /* 0x000fe2000000000d */
[----:B------:R-:W4:Y:S01]  /*1ed40*/  LDL.LU R10, [R1+0x1320] ;  /* 0x00132000010a7983 */ /* 0x000f220000300800 */
[----:B------:R-:W-:Y:S01]  /*1ed50*/  IADD3 R16, P5, PT, R23, R7, RZ ;  /* 0x0000000717107210 */ /* 0x000fe20007fbe0ff */
[----:B------:R-:W0:Y:S01]  /*1ed60*/  LDCU UR13, c[0x0][0x3b0] ;  /* 0x00007600ff0d77ac */ /* 0x000e220008000800 */
[----:B------:R-:W-:Y:S02]  /*1ed70*/  SEL R22, R11, R22, !P4 ;  /* 0x000000160b167207 */ /* 0x000fe40006000000 */
[----:B------:R-:W-:-:S03]  /*1ed80*/  LEA.HI.X.SX32 R23, R23, R6, 0x1, P5 ;  /* 0x0000000617177211 */ /* 0x000fc600028f0eff */
[----:B-1----:R-:W-:Y:S01]  /*1ed90*/  IMAD R24, R22, UR4, RZ ;  /* 0x0000000416187c24 */ /* 0x002fe2000f8e02ff */
[----:B------:R1:W-:Y:S01]  /*1eda0*/  STL [R1+0x6dc], R18 ;  /* 0x0006dc1201007387 */ /* 0x0003e20000100800 */
[----:B------:R-:W-:Y:S01]  /*1edb0*/  @P0 IMAD.MOV.U32 R22, RZ, RZ, R16 ;  /* 0x000000ffff160224 */ /* 0x000fe200078e0010 */
[----:B------:R-:W-:Y:S01]  /*1edc0*/  ISETP.GT.U32.AND P6, PT, R8, R5, PT ;  /* 0x000000050800720c */ /* 0x000fe20003fc4070 */
[----:B------:R-:W-:Y:S01]  /*1edd0*/  @!P1 IMAD.IADD R4, R4, 0x1, -R8 ;  /* 0x0000000104049824 */ /* 0x000fe200078e0a08 */
[----:B------:R-:W-:Y:S01]  /*1ede0*/  ISETP.GT.U32.AND P3, PT, R8, R17, PT ;  /* 0x000000110800720c */ /* 0x000fe20003f64070 */
[----:B------:R-:W0:Y:S01]  /*1edf0*/  LDCU UR4, c[0x0][0x3b0] ;  /* 0x00007600ff0477ac */ /* 0x000e220008000800 */
[----:B------:R0:W3:Y:S01]  /*1ee00*/  @P0 LDG.E.U8 R13, desc[UR18][R22.64] ;  /* 0x00000012160d0981 */ /* 0x0000e2000c1e1100 */
[----:B------:R-:W-:-:S03]  /*1ee10*/  ISETP.GE.AND P1, PT, R14, RZ, PT ;  /* 0x000000ff0e00720c */ /* 0x000fc60003f26270 */
[----:B-1----:R-:W3:Y:S04]  /*1ee20*/  LDL.LU R18, [R1+0x17c] ;  /* 0x00017c0001127983 */ /* 0x002ee80000300800 */
[----:B--2---:R-:W-:Y:S04]  /*1ee30*/  STL [R1+0x12d0], R2 ;  /* 0x0012d00201007387 */ /* 0x004fe80000100800 */
[----:B------:R-:W2:Y:S04]  /*1ee40*/  LDL R25, [R1+0x1184] ;  /* 0x0011840001197983 */ /* 0x000ea80000100800 */
[----:B------:R-:W-:Y:S04]  /*1ee50*/  STL [R1+0x6f8], R16 ;  /* 0x0006f81001007387 */ /* 0x000fe80000100800 */
[----:B------:R-:W2:Y:S04]  /*1ee60*/  LDL.LU R14, [R1+0x174] ;  /* 0x00017400010e7983 */ /* 0x000ea80000300800 */
[----:B------:R1:W-:Y:S04]  /*1ee70*/  STL [R1+0x6f4], R23 ;  /* 0x0006f41701007387 */ /* 0x0003e80000100800 */
[----:B-1----:R-:W2:Y:S01]  /*1ee80*/  LDL R23, [R1+0x1180] ;  /* 0x0011800001177983 */ /* 0x002ea20000100800 */
[----:B------:R-:W-:-:S05]  /*1ee90*/  @!P6 IMAD.IADD R5, R5, 0x1, -R8 ;  /* 0x000000010505e824 */ /* 0x000fca00078e0a08 */
[----:B------:R-:W-:Y:S01]  /*1eea0*/  ISETP.GT.U32.AND P6, PT, R8, R5, PT ;  /* 0x000000050800720c */ /* 0x000fe20003fc4070 */
[----:B------:R-:W-:-:S12]  /*1eeb0*/  @!P3 IMAD.IADD R17, R17, 0x1, -R8 ;  /* 0x000000011111b824 */ /* 0x000fd800078e0a08 */
[----:B------:R-:W-:-:S04]  /*1eec0*/  @!P6 IMAD.IADD R5, R5, 0x1, -R8 ;  /* 0x000000010505e824 */ /* 0x000fc800078e0a08 */
[----:B0-----:R-:W-:Y:S02]  /*1eed0*/  IMAD.MOV.U32 R22, RZ, RZ, R5 ;  /* 0x000000ffff167224 */ /* 0x001fe400078e0005 */
[----:B------:R-:W2:Y:S01]  /*1eee0*/  LDL R5, [R1+0x1188] ;  /* 0x0011880001057983 */ /* 0x000ea20000100800 */
[C---:B------:R-:W-:Y:S01]  /*1eef0*/  ISETP.GT.U32.AND P3, PT, R8.reuse, R17, PT ;  /* 0x000000110800720c */ /* 0x040fe20003f64070 */
[----:B------:R-:W-:Y:S02]  /*1ef00*/  @!P1 IMAD.MOV R22, RZ, RZ, -R22 ;  /* 0x000000ffff169224 */ /* 0x000fe400078e0a16 */
[----:B---3--:R0:W-:Y:S01]  /*1ef10*/  STL [R1+0x30], R13 ;  /* 0x0000300d01007387 */ /* 0x0081e20000100800 */
[----:B------:R-:W-:Y:S02]  /*1ef20*/  ISETP.GT.U32.AND P1, PT, R8, R85, PT ;  /* 0x000000550800720c */ /* 0x000fe40003f24070 */
[----:B0-----:R-:W-:-:S04]  /*1ef30*/  IADD3 R13, P6, PT, R24, R7, RZ ;  /* 0x00000007180d7210 */ /* 0x001fc80007fde0ff */
[----:B------:R-:W-:Y:S02]  /*1ef40*/  LEA.HI.X.SX32 R16, R24, R6, 0x1, P6 ;  /* 0x0000000618107211 */ /* 0x000fe400030f0eff */
[----:B------:R-:W-:Y:S01]  /*1ef50*/  SEL R24, R11, R22, !P4 ;  /* 0x000000160b187207 */ /* 0x000fe20006000000 */
[----:B------:R-:W-:Y:S01]  /*1ef60*/  @P0 IMAD.MOV.U32 R22, RZ, RZ, R13 ;  /* 0x000000ffff160224 */ /* 0x000fe200078e000d */
[----:B----4-:R-:W-:-:S03]  /*1ef70*/  PRMT R10, RZ, 0x7610, R10 ;  /* 0x00007610ff0a7816 */ /* 0x010fc6000000000a */
[----:B------:R-:W-:Y:S01]  /*1ef80*/  IMAD R24, R24, UR5, RZ ;  /* 0x0000000518187c24 */ /* 0x000fe2000f8e02ff */
[----:B------:R-:W-:Y:S01]  /*1ef90*/  STL [R1+0x700], R13 ;  /* 0x0007000d01007387 */ /* 0x000fe20000100800 */
[--C-:B------:R-:W-:Y:S01]  /*1efa0*/  @!P3 IMAD.IADD R17, R17, 0x1, -R8.reuse ;  /* 0x000000011111b824 */ /* 0x100fe200078e0a08 */
[----:B------:R-:W-:Y:S01]  /*1efb0*/  PRMT R19, RZ, 0x7610, R19 ;  /* 0x00007610ff137816 */ /* 0x000fe20000000013 */
[----:B------:R-:W-:Y:S01]  /*1efc0*/  @!P1 IMAD.IADD R85, R85, 0x1, -R8 ;  /* 0x0000000155559824 */ /* 0x000fe200078e0a08 */
[----:B------:R0:W-:Y:S01]  /*1efd0*/  STL [R1+0x6fc], R16 ;  /* 0x0006fc1001007387 */ /* 0x0001e20000100800 */
[----:B------:R-:W-:Y:S01]  /*1efe0*/  ISETP.GT.U32.AND P5, PT, R8, R4, PT ;  /* 0x000000040800720c */ /* 0x000fe20003fa4070 */
[----:B------:R-:W1:Y:S01]  /*1eff0*/  LDCU UR5, c[0x0][0x3b0] ;  /* 0x00007600ff0577ac */ /* 0x000e620008000800 */
[----:B--2---:R-:W-:Y:S02]  /*1f000*/  ISETP.GE.AND P1, PT, R25, RZ, PT ;  /* 0x000000ff1900720c */ /* 0x004fe40003f26270 */
[----:B------:R-:W-:Y:S01]  /*1f010*/  ISETP.GE.AND P6, PT, R23, RZ, PT ;  /* 0x000000ff1700720c */ /* 0x000fe20003fc6270 */
[----:B------:R-:W-:Y:S01]  /*1f020*/  @P0 IMAD.MOV.U32 R23, RZ, RZ, R16 ;  /* 0x000000ffff170224 */ /* 0x000fe200078e0010 */
[----:B0-----:R-:W-:-:S04]  /*1f030*/  IADD3 R16, P3, PT, R24, R7, RZ ;  /* 0x0000000718107210 */ /* 0x001fc80007f7e0ff */
[----:B------:R0:W2:Y:S02]  /*1f040*/  @P0 LDG.E.U8 R10, desc[UR18][R22.64] ;  /* 0x00000012160a0981 */ /* 0x0000a4000c1e1100 */
[----:B0-----:R-:W-:Y:S01]  /*1f050*/  LEA.HI.X.SX32 R22, R24, R6, 0x1, P3 ;  /* 0x0000000618167211 */ /* 0x001fe200018f0eff */
[----:B------:R-:W-:-:S04]  /*1f060*/  @P0 IMAD.MOV.U32 R24, RZ, RZ, R16 ;  /* 0x000000ffff180224 */ /* 0x000fc800078e0010 */
[----:B------:R-:W-:-:S05]  /*1f070*/  @P0 IMAD.MOV.U32 R25, RZ, RZ, R22 ;  /* 0x000000ffff190224 */ /* 0x000fca00078e0016 */
[----:B------:R0:W3:Y:S01]  /*1f080*/  @P0 LDG.E.U8 R19, desc[UR18][R24.64] ;  /* 0x0000001218130981 */ /* 0x0000e2000c1e1100 */
[----:B------:R-:W-:-:S04]  /*1f090*/  @!P5 IMAD.IADD R4, R4, 0x1, -R8 ;  /* 0x000000010404d824 */ /* 0x000fc800078e0a08 */
[----:B------:R-:W-:-:S04]  /*1f0a0*/  IMAD.MOV.U32 R23, RZ, RZ, R4 ;  /* 0x000000ffff177224 */ /* 0x000fc800078e0004 */
[----:B------:R-:W-:Y:S01]  /*1f0b0*/  @!P6 IMAD.MOV R23, RZ, RZ, -R23 ;  /* 0x000000ffff17e224 */ /* 0x000fe200078e0a17 */
[----:B------:R-:W-:-:S04]  /*1f0c0*/  ISETP.GT.U32.AND P6, PT, R8, R14, PT ;  /* 0x0000000e0800720c */ /* 0x000fc80003fc4070 */
[----:B------:R-:W-:-:S05]  /*1f0d0*/  SEL R23, R11, R23, !P4 ;  /* 0x000000170b177207 */ /* 0x000fca0006000000 */
[----:B0-----:R-:W-:Y:S01]  /*1f0e0*/  IMAD R24, R23, UR4, RZ ;  /* 0x0000000417187c24 */ /* 0x001fe2000f8e02ff */
[----:B------:R-:W-:Y:S01]  /*1f0f0*/  PRMT R12, RZ, 0x7610, R12 ;  /* 0x00007610ff0c7816 */ /* 0x000fe2000000000c */
[----:B------:R-:W0:Y:S02]  /*1f100*/  LDCU UR4, c[0x0][0x3b0] ;  /* 0x00007600ff0477ac */ /* 0x000e240008000800 */
[----:B------:R-:W-:Y:S01]  /*1f110*/  @!P6 IMAD.IADD R14, R14, 0x1, -R8 ;  /* 0x000000010e0ee824 */ /* 0x000fe200078e0a08 */
[----:B--2---:R2:W-:Y:S04]  /*1f120*/  STL [R1+0x2c], R10 ;  /* 0x00002c0a01007387 */ /* 0x0045e80000100800 */
[----:B--2---:R-:W2:Y:S04]  /*1f130*/  LDL R10, [R1+0x117c] ;  /* 0x00117c00010a7983 */ /* 0x004ea80000100800 */
[----:B------:R-:W4:Y:S04]  /*1f140*/  LDL.LU R13, [R1+0x178] ;  /* 0x00017800010d7983 */ /* 0x000f280000300800 */
[----:B------:R-:W2:Y:S04]  /*1f150*/  LDL.LU R4, [R1+0x131c] ;  /* 0x00131c0001047983 */ /* 0x000ea80000300800 */
[----:B------:R0:W-:Y:S04]  /*1f160*/  STL [R1+0x708], R16 ;  /* 0x0007081001007387 */ /* 0x0001e80000100800 */
[----:B------:R1:W-:Y:S04]  /*1f170*/  STL [R1+0x704], R22 ;  /* 0x0007041601007387 */ /* 0x0003e80000100800 */
[----:B0-----:R-:W2:Y:S01]  /*1f180*/  LDL.LU R16, [R1+0x170] ;  /* 0x0001700001107983 */ /* 0x001ea20000300800 */
[----:B-1----:R-:W-:Y:S01]  /*1f190*/  IMAD.MOV.U32 R22, RZ, RZ, R17 ;  /* 0x000000ffff167224 */ /* 0x002fe200078e0011 */
[----:B------:R-:W-:-:S03]  /*1f1a0*/  IADD3 R17, P6, PT, R24, R7, RZ ;  /* 0x0000000718117210 */ /* 0x000fc60007fde0ff */
[----:B------:R-:W-:Y:S01]  /*1f1b0*/  @!P1 IMAD.MOV R22, RZ, RZ, -R22 ;  /* 0x000000ffff169224 */ /* 0x000fe200078e0a16 */
[----:B------:R-:W-:Y:S02]  /*1f1c0*/  ISETP.GE.AND P1, PT, R5, RZ, PT ;  /* 0x000000ff0500720c */ /* 0x000fe40003f26270 */
[----:B------:R-:W2:Y:S04]  /*1f1d0*/  LDL R5, [R1+0x1178] ;  /* 0x0011780001057983 */ /* 0x000ea80000100800 */
[----:B------:R-:W-:Y:S04]  /*1f1e0*/  STL [R1+0x710], R17 ;  /* 0x0007101101007387 */ /* 0x000fe80000100800 */
[----:B---3--:R0:W-:Y:S02]  /*1f1f0*/  STL [R1+0x28], R19 ;  /* 0x0000281301007387 */ /* 0x0081e40000100800 */
[----:B0-----:R-:W-:Y:S01]  /*1f200*/  LEA.HI.X.SX32 R19, R24, R6, 0x1, P6 ;  /* 0x0000000618137211 */ /* 0x001fe200030f0eff */
[----:B------:R-:W-:-:S04]  /*1f210*/  @P0 IMAD.MOV.U32 R24, RZ, RZ, R17 ;  /* 0x000000ffff180224 */ /* 0x000fc800078e0011 */
[----:B------:R-:W-:-:S05]  /*1f220*/  @P0 IMAD.MOV.U32 R25, RZ, RZ, R19 ;  /* 0x000000ffff190224 */ /* 0x000fca00078e0013 */
[----:B------:R-:W3:Y:S04]  /*1f230*/  @P0 LDG.E.U8 R12, desc[UR18][R24.64] ;  /* 0x00000012180c0981 */ /* 0x000ee8000c1e1100 */
[----:B------:R-:W-:Y:S01]  /*1f240*/  STL [R1+0x70c], R19 ;  /* 0x00070c1301007387 */ /* 0x000fe20000100800 */
[C---:B------:R-:W-:Y:S02]  /*1f250*/  ISETP.GT.U32.AND P5, PT, R8.reuse, R18, PT ;  /* 0x000000120800720c */ /* 0x040fe40003fa4070 */
[----:B------:R-:W-:Y:S02]  /*1f260*/  ISETP.GT.U32.AND P3, PT, R8, R85, PT ;  /* 0x000000550800720c */ /* 0x000fe40003f64070 */
[----:B------:R-:W-:-:S09]  /*1f270*/  SEL R22, R11, R22, !P4 ;  /* 0x000000160b167207 */ /* 0x000fd20006000000 */
[----:B------:R-:W-:-:S05]  /*1f280*/  @!P5 IMAD.IADD R18, R18, 0x1, -R8 ;  /* 0x000000011212d824 */ /* 0x000fca00078e0a08 */
[----:B------:R-:W-:Y:S01]  /*1f290*/  ISETP.GT.U32.AND P5, PT, R8, R18, PT ;  /* 0x000000120800720c */ /* 0x000fe20003fa4070 */
[----:B------:R-:W-:Y:S02]  /*1f2a0*/  @!P3 IMAD.IADD R85, R85, 0x1, -R8 ;  /* 0x000000015555b824 */ /* 0x000fe400078e0a08 */
[----:B------:R-:W-:Y:S01]  /*1f2b0*/  IMAD R22, R22, UR5, RZ ;  /* 0x0000000516167c24 */ /* 0x000fe2000f8e02ff */
[----:B------:R-:W-:Y:S01]  /*1f2c0*/  ISETP.GT.U32.AND P6, PT, R8, R14, PT ;  /* 0x0000000e0800720c */ /* 0x000fe20003fc4070 */
[----:B------:R-:W-:Y:S01]  /*1f2d0*/  IMAD.MOV.U32 R23, RZ, RZ, R85 ;  /* 0x000000ffff177224 */ /* 0x000fe200078e0055 */
[----:B------:R-:W-:Y:S01]  /*1f2e0*/  PRMT R2, RZ, 0x7610, R2 ;  /* 0x00007610ff027816 */ /* 0x000fe20000000002 */
[----:B------:R-:W0:Y:S02]  /*1f2f0*/  LDCU UR5, c[0x0][0x3b0] ;  /* 0x00007600ff0577ac */ /* 0x000e240008000800 */
[----:B------:R-:W-:Y:S01]  /*1f300*/  @!P1 IMAD.MOV R23, RZ, RZ, -R23 ;  /* 0x000000ffff179224 */ /* 0x000fe200078e0a17 */
[----:B---3--:R1:W-:Y:S04]  /*1f310*/  STL [R1+0x24], R12 ;  /* 0x0000240c01007387 */ /* 0x0083e80000100800 */
[----:B-1----:R-:W3:Y:S01]  /*1f320*/  LDL R12, [R1+0x11c8] ;  /* 0x0011c800010c7983 */ /* 0x002ee20000100800 */
[----:B--2---:R-:W-:Y:S01]  /*1f330*/  ISETP.GE.AND P3, PT, R10, RZ, PT ;  /* 0x000000ff0a00720c */ /* 0x004fe20003f66270 */
[----:B------:R-:W-:Y:S01]  /*1f340*/  @!P5 IMAD.IADD R18, R18, 0x1, -R8 ;  /* 0x000000011212d824 */ /* 0x000fe200078e0a08 */
[----:B----4-:R-:W-:-:S02]  /*1f350*/  ISETP.GT.U32.AND P5, PT, R8, R13, PT ;  /* 0x0000000d0800720c */ /* 0x010fc40003fa4070 */
[----:B------:R-:W-:-:S04]  /*1f360*/  IADD3 R10, P1, PT, R22, R7, RZ ;  /* 0x00000007160a7210 */ /* 0x000fc80007f3e0ff */
[----:B------:R-:W-:Y:S01]  /*1f370*/  LEA.HI.X.SX32 R17, R22, R6, 0x1, P1 ;  /* 0x0000000616117211 */ /* 0x000fe200008f0eff */
[----:B------:R-:W-:Y:S02]  /*1f380*/  @P0 IMAD.MOV.U32 R24, RZ, RZ, R10 ;  /* 0x000000ffff180224 */ /* 0x000fe400078e000a */
[----:B------:R-:W-:Y:S02]  /*1f390*/  IMAD.MOV.U32 R22, RZ, RZ, R18 ;  /* 0x000000ffff167224 */ /* 0x000fe400078e0012 */
[----:B------:R-:W-:Y:S02]  /*1f3a0*/  @P0 IMAD.MOV.U32 R25, RZ, RZ, R17 ;  /* 0x000000ffff190224 */ /* 0x000fe400078e0011 */
[----:B------:R-:W-:Y:S01]  /*1f3b0*/  @!P5 IMAD.IADD R13, R13, 0x1, -R8 ;  /* 0x000000010d0dd824 */ /* 0x000fe200078e0a08 */
[----:B------:R-:W-:Y:S01]  /*1f3c0*/  ISETP.GE.AND P5, PT, R5, RZ, PT ;  /* 0x000000ff0500720c */ /* 0x000fe20003fa6270 */
[----:B------:R-:W-:Y:S01]  /*1f3d0*/  @!P3 IMAD.MOV R22, RZ, RZ, -R22 ;  /* 0x000000ffff16b224 */ /* 0x000fe200078e0a16 */
[----:B------:R1:W2:Y:S02]  /*1f3e0*/  @P0 LDG.E.U8 R2, desc[UR18][R24.64] ;  /* 0x0000001218020981 */ /* 0x0002a4000c1e1100 */
[----:B------:R-:W-:Y:S01]  /*1f3f0*/  ISETP.GT.U32.AND P3, PT, R8, R13, PT ;  /* 0x0000000d0800720c */ /* 0x000fe20003f64070 */
[----:B------:R-:W-:Y:S01]  /*1f400*/  @!P6 IMAD.IADD R14, R14, 0x1, -R8 ;  /* 0x000000010e0ee824 */ /* 0x000fe200078e0a08 */
[----:B-1----:R-:W-:-:S02]  /*1f410*/  SEL R24, R11, R23, !P4 ;  /* 0x000000170b187207 */ /* 0x002fc40006000000 */
[----:B------:R-:W-:-:S03]  /*1f420*/  SEL R23, R11, R22, !P4 ;  /* 0x000000160b177207 */ /* 0x000fc60006000000 */
[----:B------:R-:W-:Y:S01]  /*1f430*/  IMAD R24, R24, UR12, RZ ;  /* 0x0000000c18187c24 */ /* 0x000fe2000f8e02ff */
[----:B------:R-:W-:Y:S01]  /*1f440*/  PRMT R4, RZ, 0x7610, R4 ;  /* 0x00007610ff047816 */ /* 0x000fe20000000004 */
[----:B------:R-:W-:Y:S01]  /*1f450*/  IMAD.MOV.U32 R22, RZ, RZ, R14 ;  /* 0x000000ffff167224 */ /* 0x000fe200078e000e */
[----:B------:R1:W-:Y:S01]  /*1f460*/  STL [R1+0x718], R10 ;  /* 0x0007180a01007387 */ /* 0x0003e20000100800 */
[----:B------:R-:W-:Y:S01]  /*1f470*/  IMAD R23, R23, UR4, RZ ;  /* 0x0000000417177c24 */ /* 0x000fe2000f8e02ff */
[CC--:B------:R-:W-:Y:S01]  /*1f480*/  IADD3 R18, P6, PT, R24.reuse, R7.reuse, RZ ;  /* 0x0000000718127210 */ /* 0x0c0fe20007fde0ff */
[----:B------:R-:W-:Y:S01]  /*1f490*/  @!P5 IMAD.MOV R22, RZ, RZ, -R22 ;  /* 0x000000ffff16d224 */ /* 0x000fe200078e0a16 */
[----:B------:R-:W4:Y:S01]  /*1f4a0*/  LDL.LU R85, [R1+0x16c] ;  /* 0x00016c0001557983 */ /* 0x000f220000300800 */
[----:B------:R-:W-:Y:S01]  /*1f4b0*/  @!P3 IMAD.IADD R13, R13, 0x1, -R8 ;  /* 0x000000010d0db824 */ /* 0x000fe200078e0a08 */
[----:B------:R-:W-:Y:S01]  /*1f4c0*/  IADD3 R25, P5, PT, R23, R7, RZ ;  /* 0x0000000717197210 */ /* 0x000fe20007fbe0ff */
[----:B------:R-:W0:Y:S01]  /*1f4d0*/  LDCU UR4, c[0x0][0x3b0] ;  /* 0x00007600ff0477ac */ /* 0x000e220008000800 */
[----:B------:R-:W-:-:S02]  /*1f4e0*/  LEA.HI.X.SX32 R19, R24, R6, 0x1, P6 ;  /* 0x0000000618137211 */ /* 0x000fc400030f0eff */
[----:B------:R-:W-:Y:S01]  /*1f4f0*/  SEL R24, R11, R22, !P4 ;  /* 0x000000160b187207 */ /* 0x000fe20006000000 */
[----:B------:R-:W-:Y:S01]  /*1f500*/  @P0 IMAD.MOV.U32 R22, RZ, RZ, R18 ;  /* 0x000000ffff160224 */ /* 0x000fe200078e0012 */
[----:B------:R-:W-:Y:S01]  /*1f510*/  PRMT R15, RZ, 0x7610, R15 ;  /* 0x00007610ff0f7816 */ /* 0x000fe2000000000f */
[----:B------:R-:W0:Y:S01]  /*1f520*/  LDCU UR12, c[0x0][0x3b0] ;  /* 0x00007600ff0c77ac */ /* 0x000e220008000800 */
[----:B---3--:R-:W-:Y:S02]  /*1f530*/  ISETP.GE.AND P3, PT, R12, RZ, PT ;  /* 0x000000ff0c00720c */ /* 0x008fe40003f66270 */
[----:B------:R-:W-:Y:S01]  /*1f540*/  LEA.HI.X.SX32 R12, R23, R6, 0x1, P5 ;  /* 0x00000006170c7211 */ /* 0x000fe200028f0eff */
[----:B------:R-:W-:-:S05]  /*1f550*/  @P0 IMAD.MOV.U32 R23, RZ, RZ, R19 ;  /* 0x000000ffff170224 */ /* 0x000fca00078e0013 */
[----:B------:R3:W4:Y:S04]  /*1f560*/  @P0 LDG.E.U8 R4, desc[UR18][R22.64] ;  /* 0x0000001216040981 */ /* 0x000728000c1e1100 */
[----:B------:R0:W-:Y:S04]  /*1f570*/  STL [R1+0x714], R17 ;  /* 0x0007141101007387 */ /* 0x0001e80000100800 */
[----:B--2---:R-:W-:Y:S01]  /*1f580*/  STL [R1+0x12d4], R2 ;  /* 0x0012d40201007387 */ /* 0x004fe20000100800 */
[----:B---3--:R-:W-:Y:S02]  /*1f590*/  @P0 IMAD.MOV.U32 R22, RZ, RZ, R25 ;  /* 0x000000ffff160224 */ /* 0x008fe400078e0019 */
[----:B------:R-:W-:Y:S01]  /*1f5a0*/  @P0 IMAD.MOV.U32 R23, RZ, RZ, R12 ;  /* 0x000000ffff170224 */ /* 0x000fe200078e000c */
[----:B-1----:R-:W2:Y:S04]  /*1f5b0*/  LDL R10, [R1+0x11a4] ;  /* 0x0011a400010a7983 */ /* 0x002ea80000100800 */
[----:B------:R-:W3:Y:S04]  /*1f5c0*/  LDL.LU R5, [R1+0x168] ;  /* 0x0001680001057983 */ /* 0x000ee80000300800 */
[----:B0-----:R-:W3:Y:S04]  /*1f5d0*/  LDL.LU R17, [R1+0x15c] ;  /* 0x00015c0001117983 */ /* 0x001ee80000300800 */
[----:B------:R-:W-:Y:S04]  /*1f5e0*/  STL [R1+0x720], R18 ;  /* 0x0007201201007387 */ /* 0x000fe80000100800 */
[----:B------:R-:W-:Y:S04]  /*1f5f0*/  STL [R1+0x738], R25 ;  /* 0x0007381901007387 */ /* 0x000fe80000100800 */
[----:B------:R-:W3:Y:S04]  /*1f600*/  LDL R14, [R1+0x11a8] ;  /* 0x0011a800010e7983 */ /* 0x000ee80000100800 */
[----:B------:R0:W-:Y:S04]  /*1f610*/  STL [R1+0x71c], R19 ;  /* 0x00071c1301007387 */ /* 0x0001e80000100800 */
[----:B------:R1:W3:Y:S04]  /*1f620*/  @P0 LDG.E.U8 R15, desc[UR18][R22.64] ;  /* 0x00000012160f0981 */ /* 0x0002e8000c1e1100 */
[----:B0-----:R-:W3:Y:S04]  /*1f630*/  LDL.LU R19, [R1+0x1318] ;  /* 0x0013180001137983 */ /* 0x001ee80000300800 */
[----:B------:R-:W3:Y:S04]  /*1f640*/  LDL.LU R18, [R1+0x1314] ;  /* 0x0013140001127983 */ /* 0x000ee80000300800 */
[----:B------:R0:W-:Y:S04]  /*1f650*/  STL [R1+0x734], R12 ;  /* 0x0007340c01007387 */ /* 0x0001e80000100800 */
[----:B----4-:R-:W-:Y:S04]  /*1f660*/  STL [R1+0x12d8], R4 ;  /* 0x0012d80401007387 */ /* 0x010fe80000100800 */
[----:B0-----:R-:W4:Y:S01]  /*1f670*/  LDL.LU R12, [R1+0x1310] ;  /* 0x00131000010c7983 */ /* 0x001f220000300800 */
[----:B-1----:R-:W-:-:S02]  /*1f680*/  IMAD.MOV.U32 R22, RZ, RZ, R13 ;  /* 0x000000ffff167224 */ /* 0x002fc400078e000d */
[----:B------:R-:W-:Y:S01]  /*1f690*/  IMAD R24, R24, UR5, RZ ;  /* 0x0000000518187c24 */ /* 0x000fe2000f8e02ff */
[----:B------:R-:W-:Y:S01]  /*1f6a0*/  ISETP.GT.U32.AND P1, PT, R8, R16, PT ;  /* 0x000000100800720c */ /* 0x000fe20003f24070 */
[----:B------:R-:W-:Y:S01]  /*1f6b0*/  @!P3 IMAD.MOV R22, RZ, RZ, -R22 ;  /* 0x000000ffff16b224 */ /* 0x000fe200078e0a16 */
[----:B--2---:R-:W-:Y:S01]  /*1f6c0*/  ISETP.GE.AND P5, PT, R10, RZ, PT ;  /* 0x000000ff0a00720c */ /* 0x004fe20003fa6270 */
[----:B------:R-:W0:Y:S01]  /*1f6d0*/  LDCU UR5, c[0x0][0x3b0] ;  /* 0x00007600ff0577ac */ /* 0x000e220008000800 */
[C---:B------:R-:W-:Y:S01]  /*1f6e0*/  IADD3 R13, P3, PT, R24.reuse, R7, RZ ;  /* 0x00000007180d7210 */ /* 0x040fe20007f7e0ff */
[----:B------:R-:W2:Y:S04]  /*1f6f0*/  LDL.LU R10, [R1+0x158] ;  /* 0x00015800010a7983 */ /* 0x000ea80000300800 */
[----:B------:R-:W-:Y:S04]  /*1f700*/  STL [R1+0x740], R13 ;  /* 0x0007400d01007387 */ /* 0x000fe80000100800 */
[----:B---3--:R1:W-:Y:S02]  /*1f710*/  STL [R1+0x18], R15 ;  /* 0x0000180f01007387 */ /* 0x0083e40000100800 */
[----:B-1----:R-:W-:Y:S01]  /*1f720*/  LEA.HI.X.SX32 R15, R24, R6, 0x1, P3 ;  /* 0x00000006180f7211 */ /* 0x002fe200018f0eff */
[----:B------:R-:W-:-:S04]  /*1f730*/  @P0 IMAD.MOV.U32 R24, RZ, RZ, R13 ;  /* 0x000000ffff180224 */ /* 0x000fc800078e000d */
[----:B------:R-:W-:Y:S01]  /*1f740*/  @P0 IMAD.MOV.U32 R25, RZ, RZ, R15 ;  /* 0x000000ffff190224 */ /* 0x000fe200078e000f */
[----:B----4-:R-:W-:-:S06]  /*1f750*/  PRMT R12, RZ, 0x7610, R12 ;  /* 0x00007610ff0c7816 */ /* 0x010fcc000000000c */
[----:B------:R1:W3:Y:S01]  /*1f760*/  @P0 LDG.E.U8 R12, desc[UR18][R24.64] ;  /* 0x00000012180c0981 */ /* 0x0002e2000c1e1100 */
[----:B------:R-:W-:-:S05]  /*1f770*/  @!P1 IMAD.IADD R16, R16, 0x1, -R8 ;  /* 0x0000000110109824 */ /* 0x000fca00078e0a08 */
[----:B------:R-:W-:Y:S02]  /*1f780*/  ISETP.GT.U32.AND P1, PT, R8, R16, PT ;  /* 0x000000100800720c */ /* 0x000fe40003f24070 */
[----:B------:R-:W-:Y:S01]  /*1f790*/  SEL R23, R11, R22, !P4 ;  /* 0x000000160b177207 */ /* 0x000fe20006000000 */
[----:B------:R4:W-:Y:S04]  /*1f7a0*/  STL [R1+0x73c], R15 ;  /* 0x00073c0f01007387 */ /* 0x0009e80000100800 */
[----:B------:R-:W-:Y:S01]  /*1f7b0*/  IMAD R23, R23, UR13, RZ ;  /* 0x0000000d17177c24 */ /* 0x000fe2000f8e02ff */
[----:B------:R-:W2:Y:S01]  /*1f7c0*/  LDL R13, [R1+0x1190] ;  /* 0x00119000010d7983 */ /* 0x000ea20000100800 */
[----:B------:R-:W-:Y:S01]  /*1f7d0*/  PRMT R4, RZ, 0x7610, R4 ;  /* 0x00007610ff047816 */ /* 0x000fe20000000004 */
[----:B------:R-:W0:Y:S03]  /*1f7e0*/  LDCU UR13, c[0x0][0x3b0] ;  /* 0x00007600ff0d77ac */ /* 0x000e260008000800 */
[----:B------:R-:W-:Y:S01]  /*1f7f0*/  @!P1 IMAD.IADD R16, R16, 0x1, -R8 ;  /* 0x0000000110109824 */ /* 0x000fe200078e0a08 */
[----:B----4-:R-:W4:Y:S03]  /*1f800*/  LDL.LU R15, [R1+0x154] ;  /* 0x00015400010f7983 */ /* 0x010f260000300800 */
[----:B------:R-:W-:-:S04]  /*1f810*/  IMAD.MOV.U32 R22, RZ, RZ, R16 ;  /* 0x000000ffff167224 */ /* 0x000fc800078e0010 */
[----:B------:R-:W-:-:S05]  /*1f820*/  @!P5 IMAD.MOV R22, RZ, RZ, -R22 ;  /* 0x000000ffff16d224 */ /* 0x000fca00078e0a16 */
[----:B------:R-:W-:-:S05]  /*1f830*/  SEL R22, R11, R22, !P4 ;  /* 0x000000160b167207 */ /* 0x000fca0006000000 */
[----:B-1----:R-:W-:Y:S01]  /*1f840*/  IMAD R24, R22, UR4, RZ ;  /* 0x0000000416187c24 */ /* 0x002fe2000f8e02ff */
[----:B------:R-:W-:Y:S01]  /*1f850*/  ISETP.GT.U32.AND P6, PT, R8, R85, PT ;  /* 0x000000550800720c */ /* 0x000fe20003fc4070 */
[----:B------:R-:W1:Y:S01]  /*1f860*/  LDCU UR4, c[0x0][0x3b0] ;  /* 0x00007600ff0477ac */ /* 0x000e620008000800 */
[----:B---3--:R3:W-:Y:S02]  /*1f870*/  STL [R1+0x14], R12 ;  /* 0x0000140c01007387 */ /* 0x0087e40000100800 */
[----:B---3--:R-:W-:-:S04]  /*1f880*/  IADD3 R12, P5, PT, R23, R7, RZ ;  /* 0x00000007170c7210 */ /* 0x008fc80007fbe0ff */
[----:B------:R-:W-:Y:S01]  /*1f890*/  LEA.HI.X.SX32 R16, R23, R6, 0x1, P5 ;  /* 0x0000000617107211 */ /* 0x000fe200028f0eff */
[----:B------:R-:W-:-:S04]  /*1f8a0*/  @P0 IMAD.MOV.U32 R22, RZ, RZ, R12 ;  /* 0x000000ffff160224 */ /* 0x000fc800078e000c */
[----:B------:R-:W-:-:S05]  /*1f8b0*/  @P0 IMAD.MOV.U32 R23, RZ, RZ, R16 ;  /* 0x000000ffff170224 */ /* 0x000fca00078e0010 */
[----:B------:R3:W2:Y:S01]  /*1f8c0*/  @P0 LDG.E.U8 R4, desc[UR18][R22.64] ;  /* 0x0000001216040981 */ /* 0x0006a2000c1e1100 */
[----:B------:R-:W-:Y:S01]  /*1f8d0*/  ISETP.GT.U32.AND P1, PT, R8, R5, PT ;  /* 0x000000050800720c */ /* 0x000fe20003f24070 */
[----:B------:R-:W-:-:S05]  /*1f8e0*/  @!P6 IMAD.IADD R85, R85, 0x1, -R8 ;  /* 0x000000015555e824 */ /* 0x000fca00078e0a08 */
[----:B------:R-:W-:-:S07]  /*1f8f0*/  ISETP.GT.U32.AND P6, PT, R8, R85, PT ;  /* 0x000000550800720c */ /* 0x000fce0003fc4070 */
[--C-:B------:R-:W-:Y:S01]  /*1f900*/  @!P1 IMAD.IADD R5, R5, 0x1, -R8.reuse ;  /* 0x0000000105059824 */ /* 0x100fe200078e0a08 */
[----:B------:R-:W-:Y:S02]  /*1f910*/  ISETP.GE.AND P1, PT, R14, RZ, PT ;  /* 0x000000ff0e00720c */ /* 0x000fe40003f26270 */
[----:B------:R-:W4:Y:S03]  /*1f920*/  LDL R14, [R1+0x11a0] ;  /* 0x0011a000010e7983 */ /* 0x000f260000100800 */
[----:B------:R-:W-:Y:S01]  /*1f930*/  @!P6 IMAD.IADD R85, R85, 0x1, -R8 ;  /* 0x000000015555e824 */ /* 0x000fe200078e0a08 */
[----:B------:R-:W-:Y:S04]  /*1f940*/  STL [R1+0x748], R12 ;  /* 0x0007480c01007387 */ /* 0x000fe80000100800 */
[----:B------:R0:W-:Y:S01]  /*1f950*/  STL [R1+0x744], R16 ;  /* 0x0007441001007387 */ /* 0x0001e20000100800 */
[----:B---3--:R-:W-:-:S04]  /*1f960*/  IMAD.MOV.U32 R22, RZ, RZ, R85 ;  /* 0x000000ffff167224 */ /* 0x008fc800078e0055 */
[----:B------:R-:W-:Y:S01]  /*1f970*/  @!P1 IMAD.MOV R22, RZ, RZ, -R22 ;  /* 0x000000ffff169224 */ /* 0x000fe200078e0a16 */
[----:B0-----:R-:W3:Y:S01]  /*1f980*/  LDL.LU R16, [R1+0x14c] ;  /* 0x00014c0001107983 */ /* 0x001ee20000300800 */
[----:B------:R-:W-:-:S03]  /*1f990*/  PRMT R2, RZ, 0x7610, R2 ;  /* 0x00007610ff027816 */ /* 0x000fc60000000002 */
[----:B--2---:R0:W-:Y:S01]  /*1f9a0*/  STL [R1+0x12dc], R4 ;  /* 0x0012dc0401007387 */ /* 0x0041e20000100800 */
[C---:B------:R-:W-:Y:S02]  /*1f9b0*/  ISETP.GT.U32.AND P3, PT, R8.reuse, R17, PT ;  /* 0x000000110800720c */ /* 0x040fe40003f64070 */
[----:B------:R-:W-:Y:S01]  /*1f9c0*/  ISETP.GT.U32.AND P1, PT, R8, R10, PT ;  /* 0x0000000a0800720c */ /* 0x000fe20003f24070 */
[----:B------:R-:W2:Y:S01]  /*1f9d0*/  LDL R85, [R1+0x119c] ;  /* 0x00119c0001557983 */ /* 0x000ea20000100800 */
[----:B0-----:R-:W-:-:S04]  /*1f9e0*/  IADD3 R4, P6, PT, R24, R7, RZ ;  /* 0x0000000718047210 */ /* 0x001fc80007fde0ff */
[----:B------:R-:W-:Y:S02]  /*1f9f0*/  LEA.HI.X.SX32 R12, R24, R6, 0x1, P6 ;  /* 0x00000006180c7211 */ /* 0x000fe400030f0eff */
[----:B------:R-:W-:Y:S01]  /*1fa00*/  SEL R24, R11, R22, !P4 ;  /* 0x000000160b187207 */ /* 0x000fe20006000000 */
[----:B------:R-:W-:Y:S02]  /*1fa10*/  @P0 IMAD.MOV.U32 R22, RZ, RZ, R4 ;  /* 0x000000ffff160224 */ /* 0x000fe400078e0004 */
[----:B------:R-:W-:-:S05]  /*1fa20*/  @P0 IMAD.MOV.U32 R23, RZ, RZ, R12 ;  /* 0x000000ffff170224 */ /* 0x000fca00078e000c */
[----:B------:R0:W2:Y:S01]  /*1fa30*/  @P0 LDG.E.U8 R2, desc[UR18][R22.64] ;  /* 0x0000001216020981 */ /* 0x0000a2000c1e1100 */
[----:B------:R-:W-:-:S05]  /*1fa40*/  @!P3 IMAD.IADD R17, R17, 0x1, -R8 ;  /* 0x000000011111b824 */ /* 0x000fca00078e0a08 */
[C---:B------:R-:W-:Y:S02]  /*1fa50*/  ISETP.GT.U32.AND P3, PT, R8.reuse, R17, PT ;  /* 0x000000110800720c */ /* 0x040fe40003f64070 */
[----:B------:R-:W-:Y:S01]  /*1fa60*/  ISETP.GT.U32.AND P5, PT, R8, R5, PT ;  /* 0x000000050800720c */ /* 0x000fe20003fa4070 */
[----:B------:R-:W-:Y:S01]  /*1fa70*/  IMAD R24, R24, UR5, RZ ;  /* 0x0000000518187c24 */ /* 0x000fe2000f8e02ff */
[----:B------:R0:W-:Y:S01]  /*1fa80*/  STL [R1+0x750], R4 ;  /* 0x0007500401007387 */ /* 0x0001e20000100800 */
[--C-:B------:R-:W-:Y:S01]  /*1fa90*/  @!P1 IMAD.IADD R10, R10, 0x1, -R8.reuse ;  /* 0x000000010a0a9824 */ /* 0x100fe200078e0a08 */
[----:B----4-:R-:W-:Y:S01]  /*1faa0*/  ISETP.GE.AND P1, PT, R14, RZ, PT ;  /* 0x000000ff0e00720c */ /* 0x010fe20003f26270 */
[----:B------:R-:W4:Y:S06]  /*1fab0*/  LDCU UR5, c[0x0][0x3b0] ;  /* 0x00007600ff0577ac */ /* 0x000f2c0008000800 */
[--C-:B------:R-:W-:Y:S01]  /*1fac0*/  @!P3 IMAD.IADD R17, R17, 0x1, -R8.reuse ;  /* 0x000000011111b824 */ /* 0x100fe200078e0a08 */
[C---:B0-----:R-:W-:Y:S01]  /*1fad0*/  IADD3 R4, P3, PT, R24.reuse, R7, RZ ;  /* 0x0000000718047210 */ /* 0x041fe20007f7e0ff */
[----:B------:R-:W-:Y:S01]  /*1fae0*/  @!P5 IMAD.IADD R5, R5, 0x1, -R8 ;  /* 0x000000010505d824 */ /* 0x000fe200078e0a08 */
[----:B------:R0:W-:Y:S02]  /*1faf0*/  STL [R1+0x74c], R12 ;  /* 0x00074c0c01007387 */ /* 0x0001e40000100800 */
[----:B------:R-:W-:-:S02]  /*1fb00*/  LEA.HI.X.SX32 R14, R24, R6, 0x1, P3 ;  /* 0x00000006180e7211 */ /* 0x000fc400018f0eff */
[----:B------:R-:W-:Y:S01]  /*1fb10*/  ISETP.GE.AND P6, PT, R13, RZ, PT ;  /* 0x000000ff0d00720c */ /* 0x000fe20003fc6270 */
[----:B------:R-:W-:Y:S01]  /*1fb20*/  IMAD.MOV.U32 R23, RZ, RZ, R5 ;  /* 0x000000ffff177224 */ /* 0x000fe200078e0005 */
[----:B------:R-:W-:Y:S01]  /*1fb30*/  PRMT R3, RZ, 0x7610, R3 ;  /* 0x00007610ff037816 */ /* 0x000fe20000000003 */
[----:B------:R-:W-:Y:S01]  /*1fb40*/  @P0 IMAD.MOV.U32 R24, RZ, RZ, R4 ;  /* 0x000000ffff180224 */ /* 0x000fe200078e0004 */
[----:B0-----:R-:W4:Y:S01]  /*1fb50*/  LDL R12, [R1+0x11d0] ;  /* 0x0011d000010c7983 */ /* 0x001f220000100800 */
[----:B------:R-:W-:-:S03]  /*1fb60*/  @P0 IMAD.MOV.U32 R25, RZ, RZ, R14 ;  /* 0x000000ffff190224 */ /* 0x000fc600078e000e */
[----:B------:R-:W4:Y:S04]  /*1fb70*/  LDL.LU R13, [R1+0x150] ;  /* 0x00015000010d7983 */ /* 0x000f280000300800 */
[----:B------:R1:W4:Y:S04]  /*1fb80*/  @P0 LDG.E.U8 R3, desc[UR18][R24.64] ;  /* 0x0000001218030981 */ /* 0x000328000c1e1100 */
[----:B--2---:R-:W-:Y:S04]  /*1fb90*/  STL [R1+0x12e0], R2 ;  /* 0x0012e00201007387 */ /* 0x004fe80000100800 */
[----:B------:R-:W2:Y:S01]  /*1fba0*/  LDL.LU R5, [R1+0x130c] ;  /* 0x00130c0001057983 */ /* 0x000ea20000300800 */
[----:B------:R-:W-:Y:S01]  /*1fbb0*/  @!P6 IMAD.MOV R23, RZ, RZ, -R23 ;  /* 0x000000ffff17e224 */ /* 0x000fe200078e0a17 */
[----:B------:R-:W-:-:S02]  /*1fbc0*/  ISETP.GT.U32.AND P3, PT, R8, R10, PT ;  /* 0x0000000a0800720c */ /* 0x000fc40003f64070 */
[----:B---3--:R-:W-:Y:S02]  /*1fbd0*/  ISETP.GT.U32.AND P6, PT, R8, R16, PT ;  /* 0x000000100800720c */ /* 0x008fe40003fc4070 */
[----:B------:R-:W-:Y:S01]  /*1fbe0*/  SEL R23, R11, R23, !P4 ;  /* 0x000000170b177207 */ /* 0x000fe20006000000 */
[----:B------:R0:W-:Y:S04]  /*1fbf0*/  STL [R1+0x758], R4 ;  /* 0x0007580401007387 */ /* 0x0001e80000100800 */
[----:B-1----:R-:W-:-:S04]  /*1fc00*/  IMAD R24, R23, UR4, RZ ;  /* 0x0000000417187c24 */ /* 0x002fc8000f8e02ff */
[--C-:B------:R-:W-:Y:S02]  /*1fc10*/  @!P3 IMAD.IADD R10, R10, 0x1, -R8.reuse ;  /* 0x000000010a0ab824 */ /* 0x100fe400078e0a08 */
[----:B------:R-:W-:Y:S01]  /*1fc20*/  @!P6 IMAD.IADD R16, R16, 0x1, -R8 ;  /* 0x000000011010e824 */ /* 0x000fe200078e0a08 */
[C---:B0-----:R-:W-:Y:S01]  /*1fc30*/  IADD3 R4, P6, PT, R24.reuse, R7, RZ ;  /* 0x0000000718047210 */ /* 0x041fe20007fde0ff */
[----:B------:R-:W-:Y:S02]  /*1fc40*/  IMAD.MOV.U32 R23, RZ, RZ, R10 ;  /* 0x000000ffff177224 */ /* 0x000fe400078e000a */
[----:B------:R-:W-:Y:S01]  /*1fc50*/  IMAD.MOV.U32 R22, RZ, RZ, R17 ;  /* 0x000000ffff167224 */ /* 0x000fe200078e0011 */
[----:B------:R-:W-:Y:S01]  /*1fc60*/  LEA.HI.X.SX32 R10, R24, R6, 0x1, P6 ;  /* 0x00000006180a7211 */ /* 0x000fe200030f0eff */
[----:B------:R-:W-:Y:S01]  /*1fc70*/  @P0 IMAD.MOV.U32 R24, RZ, RZ, R4 ;  /* 0x000000ffff180224 */ /* 0x000fe200078e0004 */
[----:B------:R0:W-:Y:S01]  /*1fc80*/  STL [R1+0x754], R14 ;  /* 0x0007540e01007387 */ /* 0x0001e20000100800 */
[----:B------:R-:W-:Y:S01]  /*1fc90*/  ISETP.GT.U32.AND P5, PT, R8, R15, PT ;  /* 0x0000000f0800720c */ /* 0x000fe20003fa4070 */
[----:B------:R-:W1:Y:S01]  /*1fca0*/  LDCU UR4, c[0x0][0x3b0] ;  /* 0x00007600ff0477ac */ /* 0x000e620008000800 */
[----:B------:R-:W-:-:S02]  /*1fcb0*/  @P0 IMAD.MOV.U32 R25, RZ, RZ, R10 ;  /* 0x000000ffff190224 */ /* 0x000fc400078e000a */
[----:B------:R-:W-:Y:S01]  /*1fcc0*/  @!P1 IMAD.MOV R22, RZ, RZ, -R22 ;  /* 0x000000ffff169224 */ /* 0x000fe200078e0a16 */
[----:B------:R-:W-:Y:S01]  /*1fcd0*/  ISETP.GE.AND P1, PT, R85, RZ, PT ;  /* 0x000000ff5500720c */ /* 0x000fe20003f26270 */
[----:B0-----:R-:W3:Y:S04]  /*1fce0*/  LDL.LU R14, [R1+0x148] ;  /* 0x00014800010e7983 */ /* 0x001ee80000300800 */
[----:B----4-:R-:W-:Y:S04]  /*1fcf0*/  STL [R1+0x12e4], R3 ;  /* 0x0012e40301007387 */ /* 0x010fe80000100800 */
[----:B------:R-:W4:Y:S04]  /*1fd00*/  LDL.LU R17, [R1+0x1308] ;  /* 0x0013080001117983 */ /* 0x000f280000300800 */
[----:B------:R-:W3:Y:S01]  /*1fd10*/  LDL R85, [R1+0x11c4] ;  /* 0x0011c40001557983 */ /* 0x000ee20000100800 */
[----:B------:R-:W-:-:S03]  /*1fd20*/  ISETP.GE.AND P3, PT, R12, RZ, PT ;  /* 0x000000ff0c00720c */ /* 0x000fc60003f66270 */
[----:B------:R-:W-:Y:S04]  /*1fd30*/  STL [R1+0x760], R4 ;  /* 0x0007600401007387 */ /* 0x000fe80000100800 */
[----:B------:R0:W-:Y:S04]  /*1fd40*/  STL [R1+0x75c], R10 ;  /* 0x00075c0a01007387 */ /* 0x0001e80000100800 */
[----:B------:R-:W4:Y:S01]  /*1fd50*/  LDL R12, [R1+0x11d8] ;  /* 0x0011d800010c7983 */ /* 0x000f220000100800 */
[----:B--2---:R-:W-:Y:S01]  /*1fd60*/  PRMT R5, RZ, 0x7610, R5 ;  /* 0x00007610ff057816 */ /* 0x004fe20000000005 */
[----:B------:R-:W-:Y:S01]  /*1fd70*/  @!P5 IMAD.IADD R15, R15, 0x1, -R8 ;  /* 0x000000010f0fd824 */ /* 0x000fe200078e0a08 */
[----:B------:R-:W-:Y:S01]  /*1fd80*/  SEL R22, R11, R22, !P4 ;  /* 0x000000160b167207 */ /* 0x000fe20006000000 */
[----:B------:R-:W-:Y:S01]  /*1fd90*/  @!P1 IMAD.MOV R23, RZ, RZ, -R23 ;  /* 0x000000ffff179224 */ /* 0x000fe200078e0a17 */
[C---:B------:R-:W-:Y:S01]  /*1fda0*/  ISETP.GT.U32.AND P6, PT, R8.reuse, R16, PT ;  /* 0x000000100800720c */ /* 0x040fe20003fc4070 */
[----:B0-----:R-:W2:Y:S04]  /*1fdb0*/  LDL.LU R10, [R1+0x13c] ;  /* 0x00013c00010a7983 */ /* 0x001ea80000300800 */
[----:B------:R0:W2:Y:S01]  /*1fdc0*/  @P0 LDG.E.U8 R5, desc[UR18][R24.64] ;  /* 0x0000001218050981 */ /* 0x0000a2000c1e1100 */
[----:B------:R-:W-:Y:S01]  /*1fdd0*/  ISETP.GT.U32.AND P5, PT, R8, R15, PT ;  /* 0x0000000f0800720c */ /* 0x000fe20003fa4070 */
[----:B------:R-:W-:Y:S01]  /*1fde0*/  IMAD R22, R22, UR5, RZ ;  /* 0x0000000516167c24 */ /* 0x000fe2000f8e02ff */
[----:B------:R-:W-:Y:S01]  /*1fdf0*/  PRMT R2, RZ, 0x7610, R2 ;  /* 0x00007610ff027816 */ /* 0x000fe20000000002 */
[----:B------:R-:W1:Y:S03]  /*1fe00*/  LDCU UR5, c[0x0][0x3b0] ;  /* 0x00007600ff0577ac */ /* 0x000e660008000800 */
[----:B------:R-:W-:-:S07]  /*1fe10*/  IADD3 R3, P1, PT, R22, R7, RZ ;  /* 0x0000000716037210 */ /* 0x000fce0007f3e0ff */
[----:B------:R-:W-:Y:S01]  /*1fe20*/  @!P5 IMAD.IADD R15, R15, 0x1, -R8 ;  /* 0x000000010f0fd824 */ /* 0x000fe200078e0a08 */
[----:B------:R-:W-:Y:S02]  /*1fe30*/  ISETP.GT.U32.AND P5, PT, R8, R13, PT ;  /* 0x0000000d0800720c */ /* 0x000fe40003fa4070 */
[----:B------:R-:W-:Y:S01]  /*1fe40*/  LEA.HI.X.SX32 R4, R22, R6, 0x1, P1 ;  /* 0x0000000616047211 */ /* 0x000fe200008f0eff */
[----:B------:R-:W-:Y:S02]  /*1fe50*/  IMAD.MOV.U32 R22, RZ, RZ, R15 ;  /* 0x000000ffff167224 */ /* 0x000fe400078e000f */
[----:B0-----:R-:W-:Y:S02]  /*1fe60*/  @P0 IMAD.MOV.U32 R24, RZ, RZ, R3 ;  /* 0x000000ffff180224 */ /* 0x001fe400078e0003 */
[----:B------:R-:W-:Y:S01]  /*1fe70*/  @P0 IMAD.MOV.U32 R25, RZ, RZ, R4 ;  /* 0x000000ffff190224 */ /* 0x000fe200078e0004 */
[----:B------:R0:W-:Y:S01]  /*1fe80*/  STL [R1+0x778], R3 ;  /* 0x0007780301007387 */ /* 0x0001e20000100800 */
[----:B------:R-:W-:-:S03]  /*1fe90*/  @!P3 IMAD.MOV R22, RZ, RZ, -R22 ;  /* 0x000000ffff16b224 */ /* 0x000fc600078e0a16 */
[----:B------:R0:W2:Y:S01]  /*1fea0*/  @P0 LDG.E.U8 R2, desc[UR18][R24.64] ;  /* 0x0000001218020981 */ /* 0x0000a2000c1e1100 */
[--C-:B------:R-:W-:Y:S02]  /*1feb0*/  @!P5 IMAD.IADD R13, R13, 0x1, -R8.reuse ;  /* 0x000000010d0dd824 */ /* 0x100fe400078e0a08 */
[----:B------:R-:W-:Y:S01]  /*1fec0*/  @!P6 IMAD.IADD R16, R16, 0x1, -R8 ;  /* 0x000000011010e824 */ /* 0x000fe200078e0a08 */
[----:B---3--:R-:W-:Y:S02]  /*1fed0*/  ISETP.GE.AND P5, PT, R85, RZ, PT ;  /* 0x000000ff5500720c */ /* 0x008fe40003fa6270 */
[C---:B0-----:R-:W-:Y:S02]  /*1fee0*/  SEL R24, R11.reuse, R23, !P4 ;  /* 0x000000170b187207 */ /* 0x041fe40006000000 */
[----:B------:R-:W-:Y:S02]  /*1fef0*/  SEL R23, R11, R22, !P4 ;  /* 0x000000160b177207 */ /* 0x000fe40006000000 */
[----:B------:R-:W-:Y:S01]  /*1ff00*/  ISETP.GT.U32.AND P3, PT, R8, R13, PT ;  /* 0x0000000d0800720c */ /* 0x000fe20003f64070 */
[----:B------:R-:W-:Y:S01]  /*1ff10*/  IMAD R24, R24, UR12, RZ ;  /* 0x0000000c18187c24 */ /* 0x000fe2000f8e02ff */
[----:B------:R-:W-:Y:S01]  /*1ff20*/  ISETP.GT.U32.AND P1, PT, R8, R14, PT ;  /* 0x0000000e0800720c */ /* 0x000fe20003f24070 */
[----:B------:R-:W-:Y:S01]  /*1ff30*/  IMAD.MOV.U32 R22, RZ, RZ, R16 ;  /* 0x000000ffff167224 */ /* 0x000fe200078e0010 */
[----:B------:R-:W-:Y:S01]  /*1ff40*/  PRMT R93, RZ, 0x7610, R93 ;  /* 0x00007610ff5d7816 */ /* 0x000fe2000000005d */
[----:B-1----:R-:W-:Y:S01]  /*1ff50*/  IMAD R23, R23, UR4, RZ ;  /* 0x0000000417177c24 */ /* 0x002fe2000f8e02ff */
[-C--:B------:R-:W-:Y:S01]  /*1ff60*/  IADD3 R16, P6, PT, R24, R7.reuse, RZ ;  /* 0x0000000718107210 */ /* 0x080fe20007fde0ff */
[----:B------:R-:W-:Y:S01]  /*1ff70*/  @!P5 IMAD.MOV R22, RZ, RZ, -R22 ;  /* 0x000000ffff16d224 */ /* 0x000fe200078e0a16 */
[----:B------:R-:W-:Y:S01]  /*1ff80*/  PRMT R92, RZ, 0x7610, R92 ;  /* 0x00007610ff5c7816 */ /* 0x000fe2000000005c */
[----:B------:R-:W0:Y:S01]  /*1ff90*/  LDCU UR4, c[0x0][0x3b0] ;  /* 0x00007600ff0477ac */ /* 0x000e220008000800 */
[----:B------:R-:W-:-:S03]  /*1ffa0*/  IADD3 R3, P5, PT, R23, R7, RZ ;  /* 0x0000000717037210 */ /* 0x000fc60007fbe0ff */
[----:B------:R-:W-:Y:S01]  /*1ffb0*/  @!P3 IMAD.IADD R13, R13, 0x1, -R8 ;  /* 0x000000010d0db824 */ /* 0x000fe200078e0a08 */
[----:B----4-:R-:W-:Y:S01]  /*1ffc0*/  ISETP.GE.AND P3, PT, R12, RZ, PT ;  /* 0x000000ff0c00720c */ /* 0x010fe20003f66270 */
[----:B------:R-:W1:Y:S01]  /*1ffd0*/  LDCU UR12, c[0x0][0x3b0] ;  /* 0x00007600ff0c77ac */ /* 0x000e620008000800 */
[----:B--2---:R2:W-:Y:S04]  /*1ffe0*/  STL [R1+0x12e8], R5 ;  /* 0x0012e80501007387 */ /* 0x0045e80000100800 */
[----:B------:R3:W-:Y:S04]  /*1fff0*/  STL [R1+0x774], R4 ;  /* 0x0007740401007387 */ /* 0x0007e80000100800 */
[----:B------:R-:W4:Y:S04]  /*20000*/  LDL R85, [R1+0x11b0] ;  /* 0x0011b00001557983 */ /* 0x000f280000100800 */
[----:B--2---:R-:W2:Y:S04]  /*20010*/  LDL.LU R5, [R1+0x140] ;  /* 0x0001400001057983 */ /* 0x004ea80000300800 */
[----:B---3--:R-:W3:Y:S04]  /*20020*/  LDL.LU R4, [R1+0x138] ;  /* 0x0001380001047983 */ /* 0x008ee80000300800 */
[----:B------:R-:W-:Y:S04]  /*20030*/  STL [R1+0x780], R16 ;  /* 0x0007801001007387 */ /* 0x000fe80000100800 */
[----:B------:R0:W-:Y:S04]  /*20040*/  STL [R1+0x788], R3 ;  /* 0x0007880301007387 */ /* 0x0001e80000100800 */
[----:B------:R-:W3:Y:S01]  /*20050*/  LDL R12, [R1+0x11c0] ;  /* 0x0011c000010c7983 */ /* 0x000ee20000100800 */
[----:B------:R-:W-:-:S02]  /*20060*/  LEA.HI.X.SX32 R25, R24, R6, 0x1, P6 ;  /* 0x0000000618197211 */ /* 0x000fc400030f0eff */
[----:B------:R-:W-:Y:S02]  /*20070*/  LEA.HI.X.SX32 R15, R23, R6, 0x1, P5 ;  /* 0x00000006170f7211 */ /* 0x000fe400028f0eff */
[----:B------:R-:W-:Y:S01]  /*20080*/  SEL R24, R11, R22, !P4 ;  /* 0x000000160b187207 */ /* 0x000fe20006000000 */
[----:B------:R-:W-:Y:S02]  /*20090*/  @P0 IMAD.MOV.U32 R22, RZ, RZ, R16 ;  /* 0x000000ffff160224 */ /* 0x000fe400078e0010 */
[----:B------:R-:W-:Y:S02]  /*200a0*/  @P0 IMAD.MOV.U32 R23, RZ, RZ, R25 ;  /* 0x000000ffff170224 */ /* 0x000fe400078e0019 */
[----:B------:R-:W-:-:S03]  /*200b0*/  @!P1 IMAD.IADD R14, R14, 0x1, -R8 ;  /* 0x000000010e0e9824 */ /* 0x000fc600078e0a08 */
[----:B------:R0:W3:Y:S02]  /*200c0*/  @P0 LDG.E.U8 R93, desc[UR18][R22.64] ;  /* 0x00000012165d0981 */ /* 0x0000e4000c1e1100 */
[C---:B------:R-:W-:Y:S02]  /*200d0*/  ISETP.GT.U32.AND P1, PT, R8.reuse, R14, PT ;  /* 0x0000000e0800720c */ /* 0x040fe40003f24070 */
[----:B------:R-:W-:Y:S01]  /*200e0*/  ISETP.GT.U32.AND P6, PT, R8, R10, PT ;  /* 0x0000000a0800720c */ /* 0x000fe20003fc4070 */
[----:B0-----:R-:W-:Y:S02]  /*200f0*/  @P0 IMAD.MOV.U32 R22, RZ, RZ, R3 ;  /* 0x000000ffff160224 */ /* 0x001fe400078e0003 */
[----:B------:R-:W-:Y:S02]  /*20100*/  @P0 IMAD.MOV.U32 R23, RZ, RZ, R15 ;  /* 0x000000ffff170224 */ /* 0x000fe400078e000f */
[----:B------:R-:W-:Y:S01]  /*20110*/  IMAD R24, R24, UR5, RZ ;  /* 0x0000000518187c24 */ /* 0x000fe2000f8e02ff */
[----:B------:R0:W-:Y:S05]  /*20120*/  STL [R1+0x77c], R25 ;  /* 0x00077c1901007387 */ /* 0x0001ea0000100800 */
[--C-:B------:R-:W-:Y:S01]  /*20130*/  @!P1 IMAD.IADD R14, R14, 0x1, -R8.reuse ;  /* 0x000000010e0e9824 */ /* 0x100fe200078e0a08 */
[----:B------:R-:W-:Y:S01]  /*20140*/  PRMT R91, RZ, 0x7610, R91 ;  /* 0x00007610ff5b7816 */ /* 0x000fe2000000005b */
[----:B------:R-:W-:Y:S01]  /*20150*/  @!P6 IMAD.IADD R10, R10, 0x1, -R8 ;  /* 0x000000010a0ae824 */ /* 0x000fe200078e0a08 */
[----:B------:R0:W3:Y:S01]  /*20160*/  @P0 LDG.E.U8 R92, desc[UR18][R22.64] ;  /* 0x00000012165c0981 */ /* 0x0000e2000c1e1100 */
[----:B------:R-:W-:Y:S01]  /*20170*/  PRMT R90, RZ, 0x7610, R90 ;  /* 0x00007610ff5a7816 */ /* 0x000fe2000000005a */
[----:B------:R-:W1:Y:S02]  /*20180*/  LDCU UR5, c[0x0][0x3b0] ;  /* 0x00007600ff0577ac */ /* 0x000e640008000800 */
[----:B------:R-:W-:Y:S01]  /*20190*/  STL [R1+0x784], R15 ;  /* 0x0007840f01007387 */ /* 0x000fe20000100800 */
[----:B0-----:R-:W-:-:S04]  /*201a0*/  IMAD.MOV.U32 R22, RZ, RZ, R13 ;  /* 0x000000ffff167224 */ /* 0x001fc800078e000d */
[----:B------:R-:W-:Y:S01]  /*201b0*/  @!P3 IMAD.MOV R22, RZ, RZ, -R22 ;  /* 0x000000ffff16b224 */ /* 0x000fe200078e0a16 */
[----:B------:R-:W-:-:S04]  /*201c0*/  IADD3 R3, P3, PT, R24, R7, RZ ;  /* 0x0000000718037210 */ /* 0x000fc80007f7e0ff */
[----:B------:R-:W-:Y:S02]  /*201d0*/  SEL R23, R11, R22, !P4 ;  /* 0x000000160b177207 */ /* 0x000fe40006000000 */
[----:B------:R-:W-:Y:S01]  /*201e0*/  LEA.HI.X.SX32 R13, R24, R6, 0x1, P3 ;  /* 0x00000006180d7211 */ /* 0x000fe200018f0eff */
[----:B------:R-:W-:Y:S02]  /*201f0*/  IMAD.MOV.U32 R22, RZ, RZ, R14 ;  /* 0x000000ffff167224 */ /* 0x000fe400078e000e */
[----:B------:R-:W-:Y:S01]  /*20200*/  IMAD R23, R23, UR13, RZ ;  /* 0x0000000d17177c24 */ /* 0x000fe2000f8e02ff */
[----:B------:R-:W-:Y:S01]  /*20210*/  ISETP.GT.U32.AND P6, PT, R8, R10, PT ;  /* 0x0000000a0800720c */ /* 0x000fe20003fc4070 */
[----:B------:R-:W-:Y:S01]  /*20220*/  @P0 IMAD.MOV.U32 R25, RZ, RZ, R13 ;  /* 0x000000ffff190224 */ /* 0x000fe200078e000d */
[----:B------:R-:W-:Y:S01]  /*20230*/  PRMT R89, RZ, 0x7610, R89 ;  /* 0x00007610ff597816 */ /* 0x000fe20000000059 */
[----:B------:R-:W-:Y:S01]  /*20240*/  @P0 IMAD.MOV.U32 R24, RZ, RZ, R3 ;  /* 0x000000ffff180224 */ /* 0x000fe200078e0003 */
[----:B------:R-:W-:Y:S01]  /*20250*/  PRMT R88, RZ, 0x7610, R88 ;  /* 0x00007610ff587816 */ /* 0x000fe20000000058 */
[----:B------:R-:W0:Y:S03]  /*20260*/  LDCU UR13, c[0x0][0x3b0] ;  /* 0x00007600ff0d77ac */ /* 0x000e260008000800 */
[----:B------:R0:W3:Y:S05]  /*20270*/  @P0 LDG.E.U8 R91, desc[UR18][R24.64] ;  /* 0x00000012185b0981 */ /* 0x0000ea000c1e1100 */
[----:B------:R-:W-:Y:S01]  /*20280*/  @!P6 IMAD.IADD R10, R10, 0x1, -R8 ;  /* 0x000000010a0ae824 */ /* 0x000fe200078e0a08 */
[----:B----4-:R-:W-:-:S02]  /*20290*/  ISETP.GE.AND P5, PT, R85, RZ, PT ;  /* 0x000000ff5500720c */ /* 0x010fc40003fa6270 */
[----:B------:R-:W4:Y:S01]  /*202a0*/  LDL.LU R85, [R1+0x134] ;  /* 0x0001340001557983 */ /* 0x000f220000300800 */
[----:B--2---:R-:W-:-:S03]  /*202b0*/  ISETP.GT.U32.AND P1, PT, R8, R5, PT ;  /* 0x000000050800720c */ /* 0x004fc60003f24070 */
[----:B------:R2:W-:Y:S04]  /*202c0*/  STL [R1+0x790], R3 ;  /* 0x0007900301007387 */ /* 0x0005e80000100800 */
[----:B------:R0:W-:Y:S03]  /*202d0*/  STL [R1+0x78c], R13 ;  /* 0x00078c0d01007387 */ /* 0x0001e60000100800 */
[----:B------:R-:W-:Y:S01]  /*202e0*/  @!P5 IMAD.MOV R22, RZ, RZ, -R22 ;  /* 0x000000ffff16d224 */ /* 0x000fe200078e0a16 */
[----:B--2---:R-:W-:Y:S01]  /*202f0*/  IADD3 R3, P5, PT, R23, R7, RZ ;  /* 0x0000000717037210 */ /* 0x004fe20007fbe0ff */
[----:B0-----:R-:W2:Y:S01]  /*20300*/  LDL R13, [R1+0x11cc] ;  /* 0x0011cc00010d7983 */ /* 0x001ea20000100800 */
[----:B------:R-:W-:Y:S01]  /*20310*/  @!P1 IMAD.IADD R5, R5, 0x1, -R8 ;  /* 0x0000000105059824 */ /* 0x000fe200078e0a08 */
[----:B---3--:R-:W-:-:S02]  /*20320*/  ISETP.GE.AND P1, PT, R12, RZ, PT ;  /* 0x000000ff0c00720c */ /* 0x008fc40003f26270 */
[----:B------:R-:W3:Y:S01]  /*20330*/  LDL.LU R15, [R1+0x130] ;  /* 0x00013000010f7983 */ /* 0x000ee20000300800 */
[----:B------:R-:W-:-:S03]  /*20340*/  SEL R22, R11, R22, !P4 ;  /* 0x000000160b167207 */ /* 0x000fc60006000000 */
[----:B------:R-:W3:Y:S01]  /*20350*/  LDL R14, [R1+0x11f8] ;  /* 0x0011f800010e7983 */ /* 0x000ee20000100800 */
[----:B------:R-:W-:Y:S01]  /*20360*/  LEA.HI.X.SX32 R12, R23, R6, 0x1, P5 ;  /* 0x00000006170c7211 */ /* 0x000fe200028f0eff */
[----:B------:R-:W-:Y:S02]  /*20370*/  IMAD R24, R22, UR4, RZ ;  /* 0x0000000416187c24 */ /* 0x000fe4000f8e02ff */
[----:B------:R0:W-:Y:S01]  /*20380*/  STL [R1+0x798], R3 ;  /* 0x0007980301007387 */ /* 0x0001e20000100800 */
[----:B------:R-:W-:Y:S01]  /*20390*/  @P0 IMAD.MOV.U32 R22, RZ, RZ, R3 ;  /* 0x000000ffff160224 */ /* 0x000fe200078e0003 */
[C---:B------:R-:W-:Y:S01]  /*203a0*/  ISETP.GT.U32.AND P3, PT, R8.reuse, R4, PT ;  /* 0x000000040800720c */ /* 0x040fe20003f64070 */
[----:B------:R-:W-:Y:S01]  /*203b0*/  @P0 IMAD.MOV.U32 R23, RZ, RZ, R12 ;  /* 0x000000ffff170224 */ /* 0x000fe200078e000c */
[----:B------:R-:W3:Y:S01]  /*203c0*/  LDL.LU R16, [R1+0x128] ;  /* 0x0001280001107983 */ /* 0x000ee20000300800 */
[----:B------:R-:W-:Y:S01]  /*203d0*/  ISETP.GT.U32.AND P5, PT, R8, R5, PT ;  /* 0x000000050800720c */ /* 0x000fe20003fa4070 */
[----:B------:R-:W1:Y:S02]  /*203e0*/  LDCU UR4, c[0x0][0x3b0] ;  /* 0x00007600ff0477ac */ /* 0x000e640008000800 */
[----:B------:R0:W3:Y:S04]  /*203f0*/  @P0 LDG.E.U8 R90, desc[UR18][R22.64] ;  /* 0x00000012165a0981 */ /* 0x0000e8000c1e1100 */
[----:B------:R1:W-:Y:S01]  /*20400*/  STL [R1+0x794], R12 ;  /* 0x0007940c01007387 */ /* 0x0003e20000100800 */
[----:B0-----:R-:W-:-:S03]  /*20410*/  IMAD.MOV.U32 R22, RZ, RZ, R10 ;  /* 0x000000ffff167224 */ /* 0x001fc600078e000a */
[----:B------:R-:W3:Y:S01]  /*20420*/  LDL R10, [R1+0x11f4] ;  /* 0x0011f400010a7983 */ /* 0x000ee20000100800 */
[----:B------:R-:W-:-:S04]  /*20430*/  IADD3 R3, P6, PT, R24, R7, RZ ;  /* 0x0000000718037210 */ /* 0x000fc80007fde0ff */
[----:B-1----:R-:W-:Y:S01]  /*20440*/  LEA.HI.X.SX32 R12, R24, R6, 0x1, P6 ;  /* 0x00000006180c7211 */ /* 0x002fe200030f0eff */
[----:B------:R-:W-:Y:S04]  /*20450*/  STL [R1+0x7a0], R3 ;  /* 0x0007a00301007387 */ /* 0x000fe80000100800 */
[----:B------:R0:W-:Y:S01]  /*20460*/  STL [R1+0x79c], R12 ;  /* 0x00079c0c01007387 */ /* 0x0001e20000100800 */
[----:B------:R-:W-:-:S03]  /*20470*/  @P0 IMAD.MOV.U32 R23, RZ, RZ, R12 ;  /* 0x000000ffff170224 */ /* 0x000fc600078e000c */
[----:B0-----:R-:W3:Y:S01]  /*20480*/  LDL R12, [R1+0x11dc] ;  /* 0x0011dc00010c7983 */ /* 0x001ee20000100800 */
[----:B------:R-:W-:Y:S02]  /*20490*/  @!P3 IMAD.IADD R4, R4, 0x1, -R8 ;  /* 0x000000010404b824 */ /* 0x000fe400078e0a08 */
[----:B------:R-:W-:-:S03]  /*204a0*/  @!P1 IMAD.MOV R22, RZ, RZ, -R22 ;  /* 0x000000ffff169224 */ /* 0x000fc600078e0a16 */
[----:B------:R-:W-:Y:S02]  /*204b0*/  ISETP.GT.U32.AND P3, PT, R8, R4, PT ;  /* 0x000000040800720c */ /* 0x000fe40003f64070 */
[----:B------:R-:W-:Y:S01]  /*204c0*/  SEL R24, R11, R22, !P4 ;  /* 0x000000160b187207 */ /* 0x000fe20006000000 */
[----:B------:R-:W-:Y:S02]  /*204d0*/  @P0 IMAD.MOV.U32 R22, RZ, RZ, R3 ;  /* 0x000000ffff160224 */ /* 0x000fe400078e0003 */
[--C-:B------:R-:W-:Y:S02]  /*204e0*/  @!P5 IMAD.IADD R5, R5, 0x1, -R8.reuse ;  /* 0x000000010505d824 */ /* 0x100fe400078e0a08 */
[----:B------:R-:W-:Y:S01]  /*204f0*/  IMAD R24, R24, UR5, RZ ;  /* 0x0000000518187c24 */ /* 0x000fe2000f8e02ff */
[----:B------:R0:W3:Y:S01]  /*20500*/  @P0 LDG.E.U8 R89, desc[UR18][R22.64] ;  /* 0x0000001216590981 */ /* 0x0000e2000c1e1100 */
[----:B------:R-:W1:Y:S04]  /*20510*/  LDCU UR5, c[0x0][0x3b0] ;  /* 0x00007600ff0577ac */ /* 0x000e680008000800 */
[----:B------:R-:W-:Y:S01]  /*20520*/  @!P3 IMAD.IADD R4, R4, 0x1, -R8 ;  /* 0x000000010404b824 */ /* 0x000fe200078e0a08 */
[----:B------:R-:W-:Y:S01]  /*20530*/  IADD3 R3, P3, PT, R24, R7, RZ ;  /* 0x0000000718037210 */ /* 0x000fe20007f7e0ff */
[----:B0-----:R-:W-:-:S03]  /*20540*/  IMAD.MOV.U32 R23, RZ, RZ, R5 ;  /* 0x000000ffff177224 */ /* 0x001fc600078e0005 */
[----:B------:R-:W-:Y:S01]  /*20550*/  LEA.HI.X.SX32 R5, R24, R6, 0x1, P3 ;  /* 0x0000000618057211 */ /* 0x000fe200018f0eff */
[----:B------:R-:W-:Y:S02]  /*20560*/  IMAD.MOV.U32 R22, RZ, RZ, R4 ;  /* 0x000000ffff167224 */ /* 0x000fe400078e0004 */
[----:B------:R-:W-:Y:S02]  /*20570*/  @P0 IMAD.MOV.U32 R24, RZ, RZ, R3 ;  /* 0x000000ffff180224 */ /* 0x000fe400078e0003 */
[----:B------:R-:W-:-:S05]  /*20580*/  @P0 IMAD.MOV.U32 R25, RZ, RZ, R5 ;  /* 0x000000ffff190224 */ /* 0x000fca00078e0005 */
[----:B------:R0:W3:Y:S01]  /*20590*/  @P0 LDG.E.U8 R88, desc[UR18][R24.64] ;  /* 0x0000001218580981 */ /* 0x0000e2000c1e1100 */
[----:B----4-:R-:W-:-:S13]  /*205a0*/  ISETP.GT.U32.AND P1, PT, R8, R85, PT ;  /* 0x000000550800720c */ /* 0x010fda0003f24070 */
[----:B------:R-:W-:Y:S01]  /*205b0*/  @!P1 IMAD.IADD R85, R85, 0x1, -R8 ;  /* 0x0000000155559824 */ /* 0x000fe200078e0a08 */
[----:B--2---:R-:W-:Y:S02]  /*205c0*/  ISETP.GE.AND P6, PT, R13, RZ, PT ;  /* 0x000000ff0d00720c */ /* 0x004fe40003fc6270 */
[----:B------:R-:W2:Y:S01]  /*205d0*/  LDL.LU R13, [R1+0x124] ;  /* 0x00012400010d7983 */ /* 0x000ea20000300800 */
[----:B---3--:R-:W-:-:S03]  /*205e0*/  ISETP.GE.AND P1, PT, R14, RZ, PT ;  /* 0x000000ff0e00720c */ /* 0x008fc60003f26270 */
[----:B------:R-:W-:Y:S07]  /*205f0*/  STL [R1+0x7b8], R3 ;  /* 0x0007b80301007387 */ /* 0x000fee0000100800 */
[----:B------:R-:W-:Y:S01]  /*20600*/  @!P6 IMAD.MOV R23, RZ, RZ, -R23 ;  /* 0x000000ffff17e224 */ /* 0x000fe200078e0a17 */
[C---:B------:R-:W-:Y:S01]  /*20610*/  ISETP.GT.U32.AND P6, PT, R8.reuse, R16, PT ;  /* 0x000000100800720c */ /* 0x040fe20003fc4070 */
[----:B------:R3:W-:Y:S03]  /*20620*/  STL [R1+0x7b4], R5 ;  /* 0x0007b40501007387 */ /* 0x0007e60000100800 */
[----:B------:R-:W-:Y:S01]  /*20630*/  SEL R23, R11, R23, !P4 ;  /* 0x000000170b177207 */ /* 0x000fe20006000000 */
[----:B------:R-:W-:Y:S01]  /*20640*/  @!P1 IMAD.MOV R22, RZ, RZ, -R22 ;  /* 0x000000ffff169224 */ /* 0x000fe200078e0a16 */
[----:B------:R-:W4:Y:S01]  /*20650*/  LDL.LU R14, [R1+0x120] ;  /* 0x00012000010e7983 */ /* 0x000f220000300800 */
[----:B------:R-:W-:-:S02]  /*20660*/  ISETP.GT.U32.AND P3, PT, R8, R85, PT ;  /* 0x000000550800720c */ /* 0x000fc40003f64070 */
[----:B0-----:R-:W-:Y:S01]  /*20670*/  IMAD R24, R23, UR4, RZ ;  /* 0x0000000417187c24 */ /* 0x001fe2000f8e02ff */
[----:B------:R-:W-:Y:S01]  /*20680*/  ISETP.GT.U32.AND P5, PT, R8, R15, PT ;  /* 0x0000000f0800720c */ /* 0x000fe20003fa4070 */
[----:B------:R-:W0:Y:S01]  /*20690*/  LDCU UR4, c[0x0][0x3b0] ;  /* 0x00007600ff0477ac */ /* 0x000e220008000800 */
[----:B------:R-:W-:Y:S02]  /*206a0*/  ISETP.GE.AND P1, PT, R10, RZ, PT ;  /* 0x000000ff0a00720c */ /* 0x000fe40003f26270 */
[----:B------:R-:W4:Y:S01]  /*206b0*/  LDL R10, [R1+0x11e0] ;  /* 0x0011e000010a7983 */ /* 0x000f220000100800 */
[----:B------:R-:W-:Y:S01]  /*206c0*/  @!P6 IMAD.IADD R16, R16, 0x1, -R8 ;  /* 0x000000011010e824 */ /* 0x000fe200078e0a08 */
[----:B------:R-:W-:-:S04]  /*206d0*/  IADD3 R4, P6, PT, R24, R7, RZ ;  /* 0x0000000718047210 */ /* 0x000fc80007fde0ff */
[----:B---3--:R-:W-:Y:S01]  /*206e0*/  LEA.HI.X.SX32 R5, R24, R6, 0x1, P6 ;  /* 0x0000000618057211 */ /* 0x008fe200030f0eff */
[----:B------:R-:W-:Y:S01]  /*206f0*/  @!P3 IMAD.IADD R85, R85, 0x1, -R8 ;  /* 0x000000015555b824 */ /* 0x000fe200078e0a08 */
[----:B------:R3:W-:Y:S04]  /*20700*/  STL [R1+0x7c0], R4 ;  /* 0x0007c00401007387 */ /* 0x0007e80000100800 */
[----:B------:R0:W-:Y:S01]  /*20710*/  STL [R1+0x7bc], R5 ;  /* 0x0007bc0501007387 */ /* 0x0001e20000100800 */
[----:B------:R-:W-:-:S03]  /*20720*/  ISETP.GE.AND P3, PT, R12, RZ, PT ;  /* 0x000000ff0c00720c */ /* 0x000fc60003f66270 */
[----:B------:R-:W4:Y:S01]  /*20730*/  LDL R12, [R1+0x11f0] ;  /* 0x0011f000010c7983 */ /* 0x000f220000100800 */
[----:B------:R-:W-:-:S05]  /*20740*/  @!P5 IMAD.IADD R15, R15, 0x1, -R8 ;  /* 0x000000010f0fd824 */ /* 0x000fca00078e0a08 */
[C---:B------:R-:W-:Y:S02]  /*20750*/  ISETP.GT.U32.AND P5, PT, R8.reuse, R15, PT ;  /* 0x0000000f0800720c */ /* 0x040fe40003fa4070 */
[----:B------:R-:W-:Y:S01]  /*20760*/  SEL R22, R11, R22, !P4 ;  /* 0x000000160b167207 */ /* 0x000fe20006000000 */
[----:B------:R-:W-:Y:S01]  /*20770*/  IMAD.MOV.U32 R23, RZ, RZ, R85 ;  /* 0x000000ffff177224 */ /* 0x000fe200078e0055 */
[----:B------:R-:W-:Y:S01]  /*20780*/  PRMT R87, RZ, 0x7610, R87 ;  /* 0x00007610ff577816 */ /* 0x000fe20000000057 */
[----:B------:R-:W-:Y:S01]  /*20790*/  @P0 IMAD.MOV.U32 R24, RZ, RZ, R4 ;  /* 0x000000ffff180224 */ /* 0x000fe200078e0004 */
[----:B------:R-:W-:Y:S01]  /*207a0*/  ISETP.GT.U32.AND P6, PT, R8, R16, PT ;  /* 0x000000100800720c */ /* 0x000fe20003fc4070 */
[----:B-1----:R-:W-:Y:S01]  /*207b0*/  IMAD R22, R22, UR5, RZ ;  /* 0x0000000516167c24 */ /* 0x002fe2000f8e02ff */
[----:B------:R-:W4:Y:S01]  /*207c0*/  LDL.LU R85, [R1+0x118] ;  /* 0x0001180001557983 */ /* 0x000f220000300800 */
[----:B------:R-:W-:Y:S01]  /*207d0*/  @!P1 IMAD.MOV R23, RZ, RZ, -R23 ;  /* 0x000000ffff179224 */ /* 0x000fe200078e0a17 */
[----:B------:R-:W-:Y:S01]  /*207e0*/  PRMT R86, RZ, 0x7610, R86 ;  /* 0x00007610ff567816 */ /* 0x000fe20000000056 */
[----:B------:R-:W-:-:S02]  /*207f0*/  @P0 IMAD.MOV.U32 R25, RZ, RZ, R5 ;  /* 0x000000ffff190224 */ /* 0x000fc400078e0005 */
[----:B------:R-:W-:Y:S01]  /*20800*/  @!P5 IMAD.IADD R15, R15, 0x1, -R8 ;  /* 0x000000010f0fd824 */ /* 0x000fe200078e0a08 */
[C---:B------:R-:W-:Y:S01]  /*20810*/  IADD3 R3, P1, PT, R22.reuse, R7, RZ ;  /* 0x0000000716037210 */ /* 0x040fe20007f3e0ff */
[----:B------:R-:W1:Y:S01]  /*20820*/  LDCU UR5, c[0x0][0x3b0] ;  /* 0x00007600ff0577ac */ /* 0x000e620008000800 */
[----:B------:R0:W4:Y:S02]  /*20830*/  @P0 LDG.E.U8 R87, desc[UR18][R24.64] ;  /* 0x0000001218570981 */ /* 0x000124000c1e1100 */
[----:B---3--:R-:W-:Y:S01]  /*20840*/  LEA.HI.X.SX32 R4, R22, R6, 0x1, P1 ;  /* 0x0000000616047211 */ /* 0x008fe200008f0eff */
[----:B------:R-:W-:Y:S01]  /*20850*/  IMAD.MOV.U32 R22, RZ, RZ, R15 ;  /* 0x000000ffff167224 */ /* 0x000fe200078e000f */
[----:B------:R-:W-:Y:S03]  /*20860*/  STL [R1+0x7c8], R3 ;  /* 0x0007c80301007387 */ /* 0x000fe60000100800 */
[----:B------:R-:W-:-:S02]  /*20870*/  @!P3 IMAD.MOV R22, RZ, RZ, -R22 ;  /* 0x000000ffff16b224 */ /* 0x000fc400078e0a16 */
[----:B0-----:R-:W-:Y:S02]  /*20880*/  @P0 IMAD.MOV.U32 R24, RZ, RZ, R3 ;  /* 0x000000ffff180224 */ /* 0x001fe400078e0003 */
[----:B------:R-:W-:Y:S01]  /*20890*/  @P0 IMAD.MOV.U32 R25, RZ, RZ, R4 ;  /* 0x000000ffff190224 */ /* 0x000fe200078e0004 */
[----:B------:R0:W-:Y:S01]  /*208a0*/  STL [R1+0x7c4], R4 ;  /* 0x0007c40401007387 */ /* 0x0001e20000100800 */
[----:B------:R-:W-:-:S03]  /*208b0*/  @!P6 IMAD.IADD R16, R16, 0x1, -R8 ;  /* 0x000000011010e824 */ /* 0x000fc600078e0a08 */
[----:B------:R3:W4:Y:S02]  /*208c0*/  @P0 LDG.E.U8 R86, desc[UR18][R24.64] ;  /* 0x0000001218560981 */ /* 0x000724000c1e1100 */
[C---:B---3--:R-:W-:Y:S02]  /*208d0*/  SEL R24, R11.reuse, R23, !P4 ;  /* 0x000000170b187207 */ /* 0x048fe40006000000 */
[----:B------:R-:W-:Y:S01]  /*208e0*/  SEL R23, R11, R22, !P4 ;  /* 0x000000160b177207 */ /* 0x000fe20006000000 */
[----:B------:R-:W-:Y:S02]  /*208f0*/  IMAD.MOV.U32 R22, RZ, RZ, R16 ;  /* 0x000000ffff167224 */ /* 0x000fe400078e0010 */
[----:B------:R-:W-:Y:S01]  /*20900*/  IMAD R24, R24, UR12, RZ ;  /* 0x0000000c18187c24 */ /* 0x000fe2000f8e02ff */
[----:B------:R-:W-:Y:S01]  /*20910*/  PRMT R84, RZ, 0x7610, R84 ;  /* 0x00007610ff547816 */ /* 0x000fe20000000054 */
[----:B------:R-:W-:Y:S01]  /*20920*/  IMAD R23, R23, UR4, RZ ;  /* 0x0000000417177c24 */ /* 0x000fe2000f8e02ff */
[----:B------:R-:W-:Y:S01]  /*20930*/  PRMT R83, RZ, 0x7610, R83 ;  /* 0x00007610ff537816 */ /* 0x000fe20000000053 */
[----:B------:R-:W3:Y:S01]  /*20940*/  LDCU UR4, c[0x0][0x3b0] ;  /* 0x00007600ff0477ac */ /* 0x000ee20008000800 */
[----:B------:R-:W-:-:S02]  /*20950*/  IADD3 R16, P6, PT, R24, R7, RZ ;  /* 0x0000000718107210 */ /* 0x000fc40007fde0ff */
[----:B------:R-:W-:Y:S01]  /*20960*/  PRMT R82, RZ, 0x7610, R82 ;  /* 0x00007610ff527816 */ /* 0x000fe20000000052 */
[----:B------:R-:W0:Y:S01]  /*20970*/  LDCU UR12, c[0x0][0x3b0] ;  /* 0x00007600ff0c77ac */ /* 0x000e220008000800 */
[----:B--2---:R-:W-:-:S13]  /*20980*/  ISETP.GT.U32.AND P5, PT, R8, R13, PT ;  /* 0x0000000d0800720c */ /* 0x004fda0003fa4070 */
[----:B------:R-:W-:-:S05]  /*20990*/  @!P5 IMAD.IADD R13, R13, 0x1, -R8 ;  /* 0x000000010d0dd824 */ /* 0x000fca00078e0a08 */
[----:B------:R-:W-:Y:S02]  /*209a0*/  ISETP.GT.U32.AND P3, PT, R8, R13, PT ;  /* 0x0000000d0800720c */ /* 0x000fe40003f64070 */
[----:B----4-:R-:W-:Y:S02]  /*209b0*/  ISETP.GE.AND P5, PT, R10, RZ, PT ;  /* 0x000000ff0a00720c */ /* 0x010fe40003fa6270 */
[----:B------:R-:W2:Y:S04]  /*209c0*/  LDL R10, [R1+0x11d4] ;  /* 0x0011d400010a7983 */ /* 0x000ea80000100800 */
[----:B------:R-:W4:Y:S05]  /*209d0*/  LDL.LU R5, [R1+0x11c] ;  /* 0x00011c0001057983 */ /* 0x000f2a0000300800 */
[----:B------:R-:W-:Y:S01]  /*209e0*/  @!P3 IMAD.IADD R13, R13, 0x1, -R8 ;  /* 0x000000010d0db824 */ /* 0x000fe200078e0a08 */
[----:B0-----:R-:W3:Y:S01]  /*209f0*/  LDL.LU R4, [R1+0x114] ;  /* 0x0001140001047983 */ /* 0x001ee20000300800 */
[----:B------:R-:W-:Y:S01]  /*20a00*/  @!P5 IMAD.MOV R22, RZ, RZ, -R22 ;  /* 0x000000ffff16d224 */ /* 0x000fe200078e0a16 */
[----:B------:R-:W-:-:S02]  /*20a10*/  IADD3 R3, P5, PT, R23, R7, RZ ;  /* 0x0000000717037210 */ /* 0x000fc40007fbe0ff */
[----:B------:R-:W-:Y:S04]  /*20a20*/  STL [R1+0x7d0], R16 ;  /* 0x0007d01001007387 */ /* 0x000fe80000100800 */
[----:B------:R0:W-:Y:S01]  /*20a30*/  STL [R1+0x7d8], R3 ;  /* 0x0007d80301007387 */ /* 0x0001e20000100800 */
[----:B------:R-:W-:-:S03]  /*20a40*/  ISETP.GE.AND P3, PT, R12, RZ, PT ;  /* 0x000000ff0c00720c */ /* 0x000fc60003f66270 */
[----:B------:R-:W3:Y:S01]  /*20a50*/  LDL R12, [R1+0x1218] ;  /* 0x00121800010c7983 */ /* 0x000ee20000100800 */
[----:B------:R-:W-:Y:S02]  /*20a60*/  ISETP.GT.U32.AND P1, PT, R8, R14, PT ;  /* 0x0000000e0800720c */ /* 0x000fe40003f24070 */
[-C--:B------:R-:W-:Y:S02]  /*20a70*/  LEA.HI.X.SX32 R25, R24, R6.reuse, 0x1, P6 ;  /* 0x0000000618197211 */ /* 0x080fe400030f0eff */
[----:B------:R-:W-:Y:S02]  /*20a80*/  LEA.HI.X.SX32 R15, R23, R6, 0x1, P5 ;  /* 0x00000006170f7211 */ /* 0x000fe400028f0eff */
[----:B------:R-:W-:Y:S01]  /*20a90*/  SEL R24, R11, R22, !P4 ;  /* 0x000000160b187207 */ /* 0x000fe20006000000 */
[----:B------:R-:W-:Y:S02]  /*20aa0*/  @P0 IMAD.MOV.U32 R22, RZ, RZ, R16 ;  /* 0x000000ffff160224 */ /* 0x000fe400078e0010 */
[----:B------:R-:W-:-:S04]  /*20ab0*/  @P0 IMAD.MOV.U32 R23, RZ, RZ, R25 ;  /* 0x000000ffff170224 */ /* 0x000fc800078e0019 */
[----:B------:R-:W-:Y:S01]  /*20ac0*/  @!P1 IMAD.IADD R14, R14, 0x1, -R8 ;  /* 0x000000010e0e9824 */ /* 0x000fe200078e0a08 */
[----:B------:R0:W3:Y:S04]  /*20ad0*/  @P0 LDG.E.U8 R84, desc[UR18][R22.64] ;  /* 0x0000001216540981 */ /* 0x0000e8000c1e1100 */
[C---:B------:R-:W-:Y:S02]  /*20ae0*/  ISETP.GT.U32.AND P1, PT, R8.reuse, R14, PT ;  /* 0x0000000e0800720c */ /* 0x040fe40003f24070 */
[----:B------:R-:W-:Y:S01]  /*20af0*/  ISETP.GT.U32.AND P6, PT, R8, R85, PT ;  /* 0x000000550800720c */ /* 0x000fe20003fc4070 */
[----:B0-----:R-:W-:Y:S02]  /*20b00*/  @P0 IMAD.MOV.U32 R22, RZ, RZ, R3 ;  /* 0x000000ffff160224 */ /* 0x001fe400078e0003 */
[----:B------:R-:W-:-:S05]  /*20b10*/  @P0 IMAD.MOV.U32 R23, RZ, RZ, R15 ;  /* 0x000000ffff170224 */ /* 0x000fca00078e000f */
[----:B------:R0:W3:Y:S01]  /*20b20*/  @P0 LDG.E.U8 R83, desc[UR18][R22.64] ;  /* 0x0000001216530981 */ /* 0x0000e2000c1e1100 */
[----:B-1----:R-:W-:Y:S01]  /*20b30*/  IMAD R24, R24, UR5, RZ ;  /* 0x0000000518187c24 */ /* 0x002fe2000f8e02ff */
[----:B------:R-:W-:Y:S02]  /*20b40*/  PRMT R81, RZ, 0x7610, R81 ;  /* 0x00007610ff517816 */ /* 0x000fe40000000051 */
[----:B------:R1:W-:Y:S01]  /*20b50*/  STL [R1+0x7cc], R25 ;  /* 0x0007cc1901007387 */ /* 0x0003e20000100800 */
[----:B------:R-:W-:Y:S01]  /*20b60*/  @!P1 IMAD.IADD R14, R14, 0x1, -R8 ;  /* 0x000000010e0e9824 */ /* 0x000fe200078e0a08 */
[----:B------:R-:W1:Y:S01]  /*20b70*/  LDCU UR5, c[0x0][0x3b0] ;  /* 0x00007600ff0577ac */ /* 0x000e620008000800 */
[----:B0-----:R-:W-:Y:S01]  /*20b80*/  IMAD.MOV.U32 R22, RZ, RZ, R13 ;  /* 0x000000ffff167224 */ /* 0x001fe200078e000d */
[----:B------:R-:W-:Y:S03]  /*20b90*/  STL [R1+0x7d4], R15 ;  /* 0x0007d40f01007387 */ /* 0x000fe60000100800 */
[----:B------:R-:W-:Y:S01]  /*20ba0*/  @!P3 IMAD.MOV R22, RZ, RZ, -R22 ;  /* 0x000000ffff16b224 */ /* 0x000fe200078e0a16 */
[----:B------:R-:W-:Y:S01]  /*20bb0*/  IADD3 R3, P3, PT, R24, R7, RZ ;  /* 0x0000000718037210 */ /* 0x000fe20007f7e0ff */
[----:B------:R-:W-:-:S03]  /*20bc0*/  @!P6 IMAD.IADD R85, R85, 0x1, -R8 ;  /* 0x000000015555e824 */ /* 0x000fc600078e0a08 */
[----:B------:R-:W-:Y:S01]  /*20bd0*/  SEL R23, R11, R22, !P4 ;  /* 0x000000160b177207 */ /* 0x000fe20006000000 */
[----:B------:R-:W-:Y:S01]  /*20be0*/  IMAD.MOV.U32 R22, RZ, RZ, R14 ;  /* 0x000000ffff167224 */ /* 0x000fe200078e000e */
[----:B------:R-:W-:-:S03]  /*20bf0*/  LEA.HI.X.SX32 R13, R24, R6, 0x1, P3 ;  /* 0x00000006180d7211 */ /* 0x000fc600018f0eff */
[----:B------:R-:W-:Y:S01]  /*20c00*/  IMAD R23, R23, UR13, RZ ;  /* 0x0000000d17177c24 */ /* 0x000fe2000f8e02ff */
[----:B------:R-:W-:Y:S01]  /*20c10*/  ISETP.GT.U32.AND P6, PT, R8, R85, PT ;  /* 0x000000550800720c */ /* 0x000fe20003fc4070 */
[----:B------:R-:W-:Y:S01]  /*20c20*/  @P0 IMAD.MOV.U32 R24, RZ, RZ, R3 ;  /* 0x000000ffff180224 */ /* 0x000fe200078e0003 */
[----:B------:R-:W-:Y:S01]  /*20c30*/  PRMT R80, RZ, 0x7610, R80 ;  /* 0x00007610ff507816 */ /* 0x000fe20000000050 */
[----:B-1----:R-:W-:Y:S01]  /*20c40*/  @P0 IMAD.MOV.U32 R25, RZ, RZ, R13 ;  /* 0x000000ffff190224 */ /* 0x002fe200078e000d */
[----:B------:R-:W-:Y:S01]  /*20c50*/  PRMT R79, RZ, 0x7610, R79 ;  /* 0x00007610ff4f7816 */ /* 0x000fe2000000004f */
[----:B------:R-:W0:Y:S03]  /*20c60*/  LDCU UR13, c[0x0][0x3b0] ;  /* 0x00007600ff0d77ac */ /* 0x000e260008000800 */
[----:B------:R1:W3:Y:S05]  /*20c70*/  @P0 LDG.E.U8 R82, desc[UR18][R24.64] ;  /* 0x0000001218520981 */ /* 0x0002ea000c1e1100 */
[----:B------:R-:W-:Y:S01]  /*20c80*/  @!P6 IMAD.IADD R85, R85, 0x1, -R8 ;  /* 0x000000015555e824 */ /* 0x000fe200078e0a08 */
[----:B--2---:R-:W-:-:S02]  /*20c90*/  ISETP.GE.AND P5, PT, R10, RZ, PT ;  /* 0x000000ff0a00720c */ /* 0x004fc40003fa6270 */
[----:B------:R-:W2:Y:S01]  /*20ca0*/  LDL.LU R10, [R1+0x10c] ;  /* 0x00010c00010a7983 */ /* 0x000ea20000300800 */
[----:B----4-:R-:W-:-:S03]  /*20cb0*/  ISETP.GT.U32.AND P1, PT, R8, R5, PT ;  /* 0x000000050800720c */ /* 0x010fc60003f24070 */
[----:B------:R4:W-:Y:S04]  /*20cc0*/  STL [R1+0x7e0], R3 ;  /* 0x0007e00301007387 */ /* 0x0009e80000100800 */
[----:B------:R0:W-:Y:S03]  /*20cd0*/  STL [R1+0x7dc], R13 ;  /* 0x0007dc0d01007387 */ /* 0x0001e60000100800 */
[----:B------:R-:W-:Y:S01]  /*20ce0*/  @!P5 IMAD.MOV R22, RZ, RZ, -R22 ;  /* 0x000000ffff16d224 */ /* 0x000fe200078e0a16 */
[----:B----4-:R-:W-:Y:S02]  /*20cf0*/  IADD3 R3, P5, PT, R23, R7, RZ ;  /* 0x0000000717037210 */ /* 0x010fe40007fbe0ff */
[----:B------:R-:W-:Y:S01]  /*20d00*/  @!P1 IMAD.IADD R5, R5, 0x1, -R8 ;  /* 0x0000000105059824 */ /* 0x000fe200078e0a08 */
[----:B0-----:R-:W4:Y:S01]  /*20d10*/  LDL R13, [R1+0x1214] ;  /* 0x00121400010d7983 */ /* 0x001f220000100800 */
[----:B---3--:R-:W-:-:S03]  /*20d20*/  ISETP.GE.AND P1, PT, R12, RZ, PT ;  /* 0x000000ff0c00720c */ /* 0x008fc60003f26270 */
[----:B------:R-:W3:Y:S01]  /*20d30*/  LDL.LU R15, [R1+0x104] ;  /* 0x00010400010f7983 */ /* 0x000ee20000300800 */
[----:B------:R-:W-:-:S03]  /*20d40*/  SEL R22, R11, R22, !P4 ;  /* 0x000000160b167207 */ /* 0x000fc60006000000 */
[----:B------:R-:W3:Y:S01]  /*20d50*/  LDL R14, [R1+0x1200] ;  /* 0x00120000010e7983 */ /* 0x000ee20000100800 */
[----:B------:R-:W-:Y:S01]  /*20d60*/  LEA.HI.X.SX32 R12, R23, R6, 0x1, P5 ;  /* 0x00000006170c7211 */ /* 0x000fe200028f0eff */
[----:B-1----:R-:W-:Y:S02]  /*20d70*/  IMAD R24, R22, UR4, RZ ;  /* 0x0000000416187c24 */ /* 0x002fe4000f8e02ff */
        /* <DEDUP_REMOVED lines=21> */
[----:B------:R-:W-:-:S04]  /*20ed0*/  @P0 IMAD.MOV.U32 R22, RZ, RZ, R3 ;  /* 0x000000ffff160224 */ /* 0x000fc800078e0003 */
[----:B------:R-:W-:Y:S01]  /*20ee0*/  IMAD R24, R24, UR5, RZ ;  /* 0x0000000518187c24 */ /* 0x000fe2000f8e02ff */
[----:B------:R0:W3:Y:S01]  /*20ef0*/  @P0 LDG.E.U8 R80, desc[UR18][R22.64] ;  /* 0x0000001216500981 */ /* 0x0000e2000c1e1100 */
[--C-:B------:R-:W-:Y:S01]  /*20f00*/  @!P5 IMAD.IADD R5, R5, 0x1, -R8.reuse ;  /* 0x000000010505d824 */ /* 0x100fe200078e0a08 */
[----:B------:R-:W1:Y:S03]  /*20f10*/  LDCU UR5, c[0x0][0x3b0] ;  /* 0x00007600ff0577ac */ /* 0x000e660008000800 */
        /* <DEDUP_REMOVED lines=8> */
[----:B--2---:R-:W-:-:S13]  /*20fa0*/  ISETP.GT.U32.AND P1, PT, R8, R10, PT ;  /* 0x0000000a0800720c */ /* 0x004fda0003f24070 */
[----:B------:R-:W-:Y:S01]  /*20fb0*/  @!P1 IMAD.IADD R10, R10, 0x1, -R8 ;  /* 0x000000010a0a9824 */ /* 0x000fe200078e0a08 */
[----:B----4-:R-:W-:Y:S02]  /*20fc0*/  ISETP.GE.AND P6, PT, R13, RZ, PT ;  /* 0x000000ff0d00720c */ /* 0x010fe40003fc6270 */
[----:B------:R-:W2:Y:S01]  /*20fd0*/  LDL.LU R13, [R1+0xfc] ;  /* 0x0000fc00010d7983 */ /* 0x000ea20000300800 */
[----:B---3--:R-:W-:-:S03]  /*20fe0*/  ISETP.GE.AND P1, PT, R14, RZ, PT ;  /* 0x000000ff0e00720c */ /* 0x008fc60003f26270 */
[----:B------:R-:W-:Y:S07]  /*20ff0*/  STL [R1+0x808], R3 ;  /* 0x0008080301007387 */ /* 0x000fee0000100800 */
[----:B------:R-:W-:Y:S01]  /*21000*/  @!P6 IMAD.MOV R23, RZ, RZ, -R23 ;  /* 0x000000ffff17e224 */ /* 0x000fe200078e0a17 */
[----:B------:R3:W-:Y:S01]  /*21010*/  STL [R1+0x804], R5 ;  /* 0x0008040501007387 */ /* 0x0007e20000100800 */
[----:B------:R-:W-:-:S03]  /*21020*/  ISETP.GT.U32.AND P6, PT, R8, R16, PT ;  /* 0x000000100800720c */ /* 0x000fc60003fc4070 */
[----:B------:R-:W4:Y:S01]  /*21030*/  LDL.LU R14, [R1+0xf8] ;  /* 0x0000f800010e7983 */ /* 0x000f220000300800 */
[----:B------:R-:W-:Y:S01]  /*21040*/  @!P1 IMAD.MOV R22, RZ, RZ, -R22 ;  /* 0x000000ffff169224 */ /* 0x000fe200078e0a16 */
[----:B------:R-:W-:Y:S02]  /*21050*/  SEL R23, R11, R23, !P4 ;  /* 0x000000170b177207 */ /* 0x000fe40006000000 */
[----:B------:R-:W-:Y:S02]  /*21060*/  ISETP.GT.U32.AND P3, PT, R8, R10, PT ;  /* 0x0000000a0800720c */ /* 0x000fe40003f64070 */
[----:B------:R-:W-:Y:S02]  /*21070*/  ISETP.GE.AND P1, PT, R85, RZ, PT ;  /* 0x000000ff5500720c */ /* 0x000fe40003f26270 */
[----:B------:R-:W4:Y:S01]  /*21080*/  LDL R85, [R1+0x11fc] ;  /* 0x0011fc0001557983 */ /* 0x000f220000100800 */
[----:B0-----:R-:W-:Y:S02]  /*21090*/  IMAD R24, R23, UR4, RZ ;  /* 0x0000000417187c24 */ /* 0x001fe4000f8e02ff */
[----:B------:R-:W-:Y:S01]  /*210a0*/  @!P6 IMAD.IADD R16, R16, 0x1, -R8 ;  /* 0x000000011010e824 */ /* 0x000fe200078e0a08 */
[----:B------:R-:W-:-:S05]  /*210b0*/  ISETP.GT.U32.AND P5, PT, R8, R15, PT ;  /* 0x0000000f0800720c */ /* 0x000fca0003fa4070 */
[----:B------:R-:W-:Y:S01]  /*210c0*/  @!P3 IMAD.IADD R10, R10, 0x1, -R8 ;  /* 0x000000010a0ab824 */ /* 0x000fe200078e0a08 */
[C---:B------:R-:W-:Y:S01]  /*210d0*/  IADD3 R4, P6, PT, R24.reuse, R7, RZ ;  /* 0x0000000718047210 */ /* 0x040fe20007fde0ff */
[----:B------:R-:W0:Y:S03]  /*210e0*/  LDCU UR4, c[0x0][0x3b0] ;  /* 0x00007600ff0477ac */ /* 0x000e260008000800 */
[----:B---3--:R-:W-:Y:S01]  /*210f0*/  LEA.HI.X.SX32 R5, R24, R6, 0x1, P6 ;  /* 0x0000000618057211 */ /* 0x008fe200030f0eff */
        /* <DEDUP_REMOVED lines=12> */
[----:B------:R-:W4:Y:S05]  /*211c0*/  LDL.LU R10, [R1+0xf0] ;  /* 0x0000f000010a7983 */ /* 0x000f2a0000300800 */
[----:B------:R-:W-:Y:S01]  /*211d0*/  @!P5 IMAD.IADD R15, R15, 0x1, -R8 ;  /* 0x000000010f0fd824 */ /* 0x000fe200078e0a08 */
[----:B------:R-:W-:Y:S01]  /*211e0*/  PRMT R77, RZ, 0x7610, R77 ;  /* 0x00007610ff4d7816 */ /* 0x000fe2000000004d */
[----:B------:R-:W-:Y:S01]  /*211f0*/  @!P1 IMAD.MOV R23, RZ, RZ, -R23 ;  /* 0x000000ffff179224 */ /* 0x000fe200078e0a17 */
[C---:B------:R-:W-:Y:S01]  /*21200*/  IADD3 R3, P1, PT, R22.reuse, R7, RZ ;  /* 0x0000000716037210 */ /* 0x040fe20007f3e0ff */
[----:B------:R-:W-:Y:S01]  /*21210*/  @P0 IMAD.MOV.U32 R25, RZ, RZ, R5 ;  /* 0x000000ffff190224 */ /* 0x000fe200078e0005 */
[----:B------:R-:W1:Y:S02]  /*21220*/  LDCU UR5, c[0x0][0x3b0] ;  /* 0x00007600ff0577ac */ /* 0x000e640008000800 */
[----:B---3--:R-:W-:Y:S01]  /*21230*/  LEA.HI.X.SX32 R4, R22, R6, 0x1, P1 ;  /* 0x0000000616047211 */ /* 0x008fe200008f0eff */
[----:B------:R-:W-:Y:S01]  /*21240*/  IMAD.MOV.U32 R22, RZ, RZ, R15 ;  /* 0x000000ffff167224 */ /* 0x000fe200078e000f */
[----:B------:R-:W-:Y:S04]  /*21250*/  STL [R1+0x818], R3 ;  /* 0x0008180301007387 */ /* 0x000fe80000100800 */
[----:B------:R3:W4:Y:S01]  /*21260*/  @P0 LDG.E.U8 R78, desc[UR18][R24.64] ;  /* 0x00000012184e0981 */ /* 0x000722000c1e1100 */
[----:B------:R-:W-:-:S03]  /*21270*/  @!P3 IMAD.MOV R22, RZ, RZ, -R22 ;  /* 0x000000ffff16b224 */ /* 0x000fc600078e0a16 */
[----:B------:R0:W-:Y:S01]  /*21280*/  STL [R1+0x814], R4 ;  /* 0x0008140401007387 */ /* 0x0001e20000100800 */
[----:B---3--:R-:W-:Y:S02]  /*21290*/  @P0 IMAD.MOV.U32 R24, RZ, RZ, R3 ;  /* 0x000000ffff180224 */ /* 0x008fe400078e0003 */
[----:B------:R-:W-:Y:S02]  /*212a0*/  @P0 IMAD.MOV.U32 R25, RZ, RZ, R4 ;  /* 0x000000ffff190224 */ /* 0x000fe400078e0004 */
[----:B------:R-:W-:-:S03]  /*212b0*/  @!P6 IMAD.IADD R16, R16, 0x1, -R8 ;  /* 0x000000011010e824 */ /* 0x000fc600078e0a08 */
[----:B------:R3:W4:Y:S02]  /*212c0*/  @P0 LDG.E.U8 R77, desc[UR18][R24.64] ;  /* 0x00000012184d0981 */ /* 0x000724000c1e1100 */
[C---:B---3--:R-:W-:Y:S02]  /*212d0*/  SEL R24, R11.reuse, R23, !P4 ;  /* 0x000000170b187207 */ /* 0x048fe40006000000 */
[----:B------:R-:W-:Y:S01]  /*212e0*/  SEL R23, R11, R22, !P4 ;  /* 0x000000160b177207 */ /* 0x000fe20006000000 */
[----:B------:R-:W-:Y:S02]  /*212f0*/  IMAD.MOV.U32 R22, RZ, RZ, R16 ;  /* 0x000000ffff167224 */ /* 0x000fe400078e0010 */
[----:B------:R-:W-:Y:S01]  /*21300*/  IMAD R24, R24, UR12, RZ ;  /* 0x0000000c18187c24 */ /* 0x000fe2000f8e02ff */
[----:B------:R-:W-:Y:S01]  /*21310*/  PRMT R76, RZ, 0x7610, R76 ;  /* 0x00007610ff4c7816 */ /* 0x000fe2000000004c */
[----:B0-----:R-:W-:Y:S01]  /*21320*/  IMAD R23, R23, UR4, RZ ;  /* 0x0000000417177c24 */ /* 0x001fe2000f8e02ff */
[----:B------:R-:W-:Y:S01]  /*21330*/  PRMT R75, RZ, 0x7610, R75 ;  /* 0x00007610ff4b7816 */ /* 0x000fe2000000004b */
[----:B------:R-:W0:Y:S01]  /*21340*/  LDCU UR4, c[0x0][0x3b0] ;  /* 0x00007600ff0477ac */ /* 0x000e220008000800 */
[----:B------:R-:W-:-:S02]  /*21350*/  IADD3 R16, P6, PT, R24, R7, RZ ;  /* 0x0000000718107210 */ /* 0x000fc40007fde0ff */
[----:B------:R-:W-:Y:S01]  /*21360*/  PRMT R74, RZ, 0x7610, R74 ;  /* 0x00007610ff4a7816 */ /* 0x000fe2000000004a */
[----:B------:R-:W3:Y:S01]  /*21370*/  LDCU UR12, c[0x0][0x3b0] ;  /* 0x00007600ff0c77ac */ /* 0x000ee20008000800 */
[----:B--2---:R-:W-:-:S13]  /*21380*/  ISETP.GT.U32.AND P5, PT, R8, R13, PT ;  /* 0x0000000d0800720c */ /* 0x004fda0003fa4070 */
[----:B------:R-:W-:-:S05]  /*21390*/  @!P5 IMAD.IADD R13, R13, 0x1, -R8 ;  /* 0x000000010d0dd824 */ /* 0x000fca00078e0a08 */
[----:B------:R-:W-:Y:S02]  /*213a0*/  ISETP.GT.U32.AND P3, PT, R8, R13, PT ;  /* 0x0000000d0800720c */ /* 0x000fe40003f64070 */
[----:B----4-:R-:W-:Y:S02]  /*213b0*/  ISETP.GE.AND P5, PT, R85, RZ, PT ;  /* 0x000000ff5500720c */ /* 0x010fe40003fa6270 */
[----:B------:R-:W2:Y:S04]  /*213c0*/  LDL R85, [R1+0x1224] ;  /* 0x0012240001557983 */ /* 0x000ea80000100800 */
[----:B------:R-:W4:Y:S05]  /*213d0*/  LDL.LU R5, [R1+0xf4] ;  /* 0x0000f40001057983 */ /* 0x000f2a0000300800 */
[----:B------:R-:W-:Y:S01]  /*213e0*/  @!P3 IMAD.IADD R13, R13, 0x1, -R8 ;  /* 0x000000010d0db824 */ /* 0x000fe200078e0a08 */
[----:B------:R-:W3:Y:S01]  /*213f0*/  LDL.LU R4, [R1+0xec] ;  /* 0x0000ec0001047983 */ /* 0x000ee20000300800 */
        /* <DEDUP_REMOVED lines=14> */
[----:B------:R-:W-:Y:S01]  /*214e0*/  ISETP.GT.U32.AND P1, PT, R8, R14, PT ;  /* 0x0000000e0800720c */ /* 0x000fe20003f24070 */
[----:B0-----:R-:W-:Y:S02]  /*214f0*/  @P0 IMAD.MOV.U32 R22, RZ, RZ, R3 ;  /* 0x000000ffff160224 */ /* 0x001fe400078e0003 */
[----:B------:R-:W-:Y:S01]  /*21500*/  @P0 IMAD.MOV.U32 R23, RZ, RZ, R15 ;  /* 0x000000ffff170224 */ /* 0x000fe200078e000f */
[----:B------:R0:W-:Y:S01]  /*21510*/  STL [R1+0x81c], R25 ;  /* 0x00081c1901007387 */ /* 0x0001e20000100800 */
[----:B-1----:R-:W-:Y:S01]  /*21520*/  IMAD R24, R24, UR5, RZ ;  /* 0x0000000518187c24 */ /* 0x002fe2000f8e02ff */
[----:B------:R-:W-:Y:S01]  /*21530*/  ISETP.GT.U32.AND P6, PT, R8, R10, PT ;  /* 0x0000000a0800720c */ /* 0x000fe20003fc4070 */
[----:B------:R-:W1:Y:S01]  /*21540*/  LDCU UR5, c[0x0][0x3b0] ;  /* 0x00007600ff0577ac */ /* 0x000e620008000800 */
[----:B------:R0:W3:Y:S04]  /*21550*/  @P0 LDG.E.U8 R75, desc[UR18][R22.64] ;  /* 0x00000012164b0981 */ /* 0x0000e8000c1e1100 */
[----:B------:R1:W-:Y:S01]  /*21560*/  STL [R1+0x834], R15 ;  /* 0x0008340f01007387 */ /* 0x0003e20000100800 */
[----:B0-----:R-:W-:-:S04]  /*21570*/  IMAD.MOV.U32 R22, RZ, RZ, R13 ;  /* 0x000000ffff167224 */ /* 0x001fc800078e000d */
[----:B------:R-:W-:Y:S01]  /*21580*/  @!P3 IMAD.MOV R22, RZ, RZ, -R22 ;  /* 0x000000ffff16b224 */ /* 0x000fe200078e0a16 */
[----:B------:R-:W-:Y:S01]  /*21590*/  IADD3 R3, P3, PT, R24, R7, RZ ;  /* 0x0000000718037210 */ /* 0x000fe20007f7e0ff */
[----:B------:R-:W-:-:S03]  /*215a0*/  @!P1 IMAD.IADD R14, R14, 0x1, -R8 ;  /* 0x000000010e0e9824 */ /* 0x000fc600078e0a08 */
[----:B------:R-:W-:Y:S02]  /*215b0*/  LEA.HI.X.SX32 R13, R24, R6, 0x1, P3 ;  /* 0x00000006180d7211 */ /* 0x000fe400018f0eff */
[----:B------:R-:W-:Y:S01]  /*215c0*/  SEL R23, R11, R22, !P4 ;  /* 0x000000160b177207 */ /* 0x000fe20006000000 */
[----:B------:R-:W-:Y:S02]  /*215d0*/  IMAD.MOV.U32 R22, RZ, RZ, R14 ;  /* 0x000000ffff167224 */ /* 0x000fe400078e000e */
[----:B------:R-:W-:Y:S02]  /*215e0*/  @P0 IMAD.MOV.U32 R25, RZ, RZ, R13 ;  /* 0x000000ffff190224 */ /* 0x000fe400078e000d */
[----:B------:R-:W-:Y:S01]  /*215f0*/  IMAD R23, R23, UR13, RZ ;  /* 0x0000000d17177c24 */ /* 0x000fe2000f8e02ff */
[----:B------:R-:W-:Y:S01]  /*21600*/  PRMT R73, RZ, 0x7610, R73 ;  /* 0x00007610ff497816 */ /* 0x000fe20000000049 */
[----:B------:R-:W-:Y:S01]  /*21610*/  @P0 IMAD.MOV.U32 R24, RZ, RZ, R3 ;  /* 0x000000ffff180224 */ /* 0x000fe200078e0003 */
[----:B------:R-:W-:Y:S01]  /*21620*/  PRMT R72, RZ, 0x7610, R72 ;  /* 0x00007610ff487816 */ /* 0x000fe20000000048 */
[----:B------:R-:W-:Y:S01]  /*21630*/  @!P6 IMAD.IADD R10, R10, 0x1, -R8 ;  /* 0x000000010a0ae824 */ /* 0x000fe200078e0a08 */
[----:B------:R-:W-:Y:S01]  /*21640*/  PRMT R71, RZ, 0x7610, R71 ;  /* 0x00007610ff477816 */ /* 0x000fe20000000047 */
[----:B------:R-:W0:Y:S01]  /*21650*/  LDCU UR13, c[0x0][0x3b0] ;  /* 0x00007600ff0d77ac */ /* 0x000e220008000800 */
[----:B------:R0:W3:Y:S02]  /*21660*/  @P0 LDG.E.U8 R74, desc[UR18][R24.64] ;  /* 0x00000012184a0981 */ /* 0x0000e4000c1e1100 */
[----:B------:R-:W-:-:S13]  /*21670*/  ISETP.GT.U32.AND P6, PT, R8, R10, PT ;  /* 0x0000000a0800720c */ /* 0x000fda0003fc4070 */
[----:B------:R-:W-:Y:S01]  /*21680*/  @!P6 IMAD.IADD R10, R10, 0x1, -R8 ;  /* 0x000000010a0ae824 */ /* 0x000fe200078e0a08 */
[----:B--2---:R-:W-:Y:S02]  /*21690*/  ISETP.GE.AND P5, PT, R85, RZ, PT ;  /* 0x000000ff5500720c */ /* 0x004fe40003fa6270 */
[----:B------:R-:W2:Y:S01]  /*216a0*/  LDL.LU R85, [R1+0xe4] ;  /* 0x0000e40001557983 */ /* 0x000ea20000300800 */
[----:B----4-:R-:W-:-:S03]  /*216b0*/  ISETP.GT.U32.AND P1, PT, R8, R5, PT ;  /* 0x000000050800720c */ /* 0x010fc60003f24070 */
[----:B------:R-:W-:Y:S04]  /*216c0*/  STL [R1+0x840], R3 ;  /* 0x0008400301007387 */ /* 0x000fe80000100800 */
[----:B------:R4:W-:Y:S04]  /*216d0*/  STL [R1+0x83c], R13 ;  /* 0x00083c0d01007387 */ /* 0x0009e80000100800 */
[----:B------:R-:W2:Y:S04]  /*216e0*/  LDL R14, [R1+0x1230] ;  /* 0x00123000010e7983 */ /* 0x000ea80000100800 */
[----:B-1----:R-:W2:Y:S01]  /*216f0*/  LDL.LU R15, [R1+0xe8] ;  /* 0x0000e800010f7983 */ /* 0x002ea20000300800 */
[----:B------:R-:W-:-:S03]  /*21700*/  @!P5 IMAD.MOV R22, RZ, RZ, -R22 ;  /* 0x000000ffff16d224 */ /* 0x000fc600078e0a16 */
[----:B----4-:R-:W4:Y:S01]  /*21710*/  LDL R13, [R1+0x1220] ;  /* 0x00122000010d7983 */ /* 0x010f220000100800 */
[----:B------:R-:W-:Y:S01]  /*21720*/  IADD3 R3, P5, PT, R23, R7, RZ ;  /* 0x0000000717037210 */ /* 0x000fe20007fbe0ff */
[----:B------:R-:W-:Y:S01]  /*21730*/  @!P1 IMAD.IADD R5, R5, 0x1, -R8 ;  /* 0x0000000105059824 */ /* 0x000fe200078e0a08 */
[----:B---3--:R-:W-:Y:S02]  /*21740*/  ISETP.GE.AND P1, PT, R12, RZ, PT ;  /* 0x000000ff0c00720c */ /* 0x008fe40003f26270 */
[----:B------:R-:W-:Y:S01]  /*21750*/  LEA.HI.X.SX32 R12, R23, R6, 0x1, P5 ;  /* 0x00000006170c7211 */ /* 0x000fe200028f0eff */
[----:B------:R-:W-:Y:S04]  /*21760*/  STL [R1+0x848], R3 ;  /* 0x0008480301007387 */ /* 0x000fe80000100800 */
[----:B------:R-:W3:Y:S01]  /*21770*/  LDL.LU R16, [R1+0xdc] ;  /* 0x0000dc0001107983 */ /* 0x000ee20000300800 */
[----:B------:R-:W-:-:S03]  /*21780*/  @P0 IMAD.MOV.U32 R23, RZ, RZ, R12 ;  /* 0x000000ffff170224 */ /* 0x000fc600078e000c */
[----:B------:R1:W-:Y:S01]  /*21790*/  STL [R1+0x844], R12 ;  /* 0x0008440c01007387 */ /* 0x0003e20000100800 */
[----:B------:R-:W-:-:S03]  /*217a0*/  SEL R22, R11, R22, !P4 ;  /* 0x000000160b167207 */ /* 0x000fc60006000000 */
[----:B-1----:R-:W3:Y:S02]  /*217b0*/  LDL R12, [R1+0x121c] ;  /* 0x00121c00010c7983 */ /* 0x002ee40000100800 */
[----:B0-----:R-:W-:Y:S01]  /*217c0*/  IMAD R24, R22, UR4, RZ ;  /* 0x0000000416187c24 */ /* 0x001fe2000f8e02ff */
[C---:B------:R-:W-:Y:S01]  /*217d0*/  ISETP.GT.U32.AND P3, PT, R8.reuse, R4, PT ;  /* 0x000000040800720c */ /* 0x040fe20003f64070 */
[----:B------:R-:W-:Y:S01]  /*217e0*/  @P0 IMAD.MOV.U32 R22, RZ, RZ, R3 ;  /* 0x000000ffff160224 */ /* 0x000fe200078e0003 */
[----:B------:R-:W-:Y:S01]  /*217f0*/  ISETP.GT.U32.AND P5, PT, R8, R5, PT ;  /* 0x000000050800720c */ /* 0x000fe20003fa4070 */
[----:B------:R-:W0:Y:S01]  /*21800*/  LDCU UR4, c[0x0][0x3b0] ;  /* 0x00007600ff0477ac */ /* 0x000e220008000800 */
[C---:B------:R-:W-:Y:S02]  /*21810*/  IADD3 R3, P6, PT, R24.reuse, R7, RZ ;  /* 0x0000000718037210 */ /* 0x040fe40007fde0ff */
[----:B------:R1:W3:Y:S04]  /*21820*/  @P0 LDG.E.U8 R73, desc[UR18][R22.64] ;  /* 0x0000001216490981 */ /* 0x0002e8000c1e1100 */
[----:B------:R-:W-:Y:S01]  /*21830*/  STL [R1+0x850], R3 ;  /* 0x0008500301007387 */ /* 0x000fe20000100800 */
[----:B-1----:R-:W-:Y:S01]  /*21840*/  IMAD.MOV.U32 R22, RZ, RZ, R10 ;  /* 0x000000ffff167224 */ /* 0x002fe200078e000a */
[----:B------:R-:W-:-:S05]  /*21850*/  LEA.HI.X.SX32 R10, R24, R6, 0x1, P6 ;  /* 0x00000006180a7211 */ /* 0x000fca00030f0eff */
[----:B------:R1:W-:Y:S01]  /*21860*/  STL [R1+0x84c], R10 ;  /* 0x00084c0a01007387 */ /* 0x0003e20000100800 */
[----:B------:R-:W-:-:S03]  /*21870*/  @P0 IMAD.MOV.U32 R23, RZ, RZ, R10 ;  /* 0x000000ffff170224 */ /* 0x000fc600078e000a */
[----:B-1----:R-:W3:Y:S01]  /*21880*/  LDL R10, [R1+0x1274] ;  /* 0x00127400010a7983 */ /* 0x002ee20000100800 */
        /* <DEDUP_REMOVED lines=8> */
[----:B------:R-:W0:Y:S03]  /*21910*/  LDCU UR5, c[0x0][0x3b0] ;  /* 0x00007600ff0577ac */ /* 0x000e260008000800 */
[----:B------:R-:W-:Y:S01]  /*21920*/  @!P3 IMAD.IADD R4, R4, 0x1, -R8 ;  /* 0x000000010404b824 */ /* 0x000fe200078e0a08 */
[----:B------:R-:W-:Y:S01]  /*21930*/  IADD3 R3, P3, PT, R24, R7, RZ ;  /* 0x0000000718037210 */ /* 0x000fe20007f7e0ff */
[----:B-1----:R-:W-:-:S03]  /*21940*/  IMAD.MOV.U32 R23, RZ, RZ, R5 ;  /* 0x000000ffff177224 */ /* 0x002fc600078e0005 */
[----:B------:R-:W-:Y:S01]  /*21950*/  LEA.HI.X.SX32 R5, R24, R6, 0x1, P3 ;  /* 0x0000000618057211 */ /* 0x000fe200018f0eff */
[----:B------:R-:W-:Y:S02]  /*21960*/  IMAD.MOV.U32 R22, RZ, RZ, R4 ;  /* 0x000000ffff167224 */ /* 0x000fe400078e0004 */
[----:B------:R-:W-:Y:S02]  /*21970*/  @P0 IMAD.MOV.U32 R24, RZ, RZ, R3 ;  /* 0x000000ffff180224 */ /* 0x000fe400078e0003 */
[----:B------:R-:W-:-:S05]  /*21980*/  @P0 IMAD.MOV.U32 R25, RZ, RZ, R5 ;  /* 0x000000ffff190224 */ /* 0x000fca00078e0005 */
[----:B------:R0:W3:Y:S01]  /*21990*/  @P0 LDG.E.U8 R71, desc[UR18][R24.64] ;  /* 0x0000001218470981 */ /* 0x0000e2000c1e1100 */
[----:B--2---:R-:W-:Y:S02]  /*219a0*/  ISETP.GT.U32.AND P1, PT, R8, R85, PT ;  /* 0x000000550800720c */ /* 0x004fe40003f24070 */
[----:B------:R-:W-:-:S11]  /*219b0*/  ISETP.GE.AND P6, PT, R14, RZ, PT ;  /* 0x000000ff0e00720c */ /* 0x000fd60003fc6270 */
[----:B------:R-:W-:Y:S01]  /*219c0*/  @!P1 IMAD.IADD R85, R85, 0x1, -R8 ;  /* 0x0000000155559824 */ /* 0x000fe200078e0a08 */
[----:B------:R-:W2:Y:S01]  /*219d0*/  LDL.LU R14, [R1+0xd8] ;  /* 0x0000d800010e7983 */ /* 0x000ea20000300800 */
[----:B----4-:R-:W-:-:S03]  /*219e0*/  ISETP.GE.AND P1, PT, R13, RZ, PT ;  /* 0x000000ff0d00720c */ /* 0x010fc60003f26270 */
[----:B------:R-:W-:Y:S04]  /*219f0*/  STL [R1+0x858], R3 ;  /* 0x0008580301007387 */ /* 0x000fe80000100800 */
[----:B------:R1:W-:Y:S01]  /*21a00*/  STL [R1+0x854], R5 ;  /* 0x0008540501007387 */ /* 0x0003e20000100800 */
[----:B------:R-:W-:-:S03]  /*21a10*/  @!P6 IMAD.MOV R23, RZ, RZ, -R23 ;  /* 0x000000ffff17e224 */ /* 0x000fc600078e0a17 */
[----:B------:R-:W4:Y:S02]  /*21a20*/  LDL.LU R13, [R1+0xd0] ;  /* 0x0000d000010d7983 */ /* 0x000f240000300800 */
[----:B------:R-:W-:Y:S01]  /*21a30*/  @!P1 IMAD.MOV R22, RZ, RZ, -R22 ;  /* 0x000000ffff169224 */ /* 0x000fe200078e0a16 */
[----:B---3--:R-:W-:Y:S02]  /*21a40*/  ISETP.GT.U32.AND P6, PT, R8, R16, PT ;  /* 0x000000100800720c */ /* 0x008fe40003fc4070 */
[----:B------:R-:W-:Y:S02]  /*21a50*/  SEL R23, R11, R23, !P4 ;  /* 0x000000170b177207 */ /* 0x000fe40006000000 */
[----:B------:R-:W-:Y:S02]  /*21a60*/  ISETP.GE.AND P1, PT, R12, RZ, PT ;  /* 0x000000ff0c00720c */ /* 0x000fe40003f26270 */
[----:B------:R-:W3:Y:S01]  /*21a70*/  LDL R12, [R1+0x124c] ;  /* 0x00124c00010c7983 */ /* 0x000ee20000100800 */
[C---:B------:R-:W-:Y:S01]  /*21a80*/  ISETP.GT.U32.AND P3, PT, R8.reuse, R85, PT ;  /* 0x000000550800720c */ /* 0x040fe20003f64070 */
[----:B0-----:R-:W-:Y:S01]  /*21a90*/  IMAD R24, R23, UR4, RZ ;  /* 0x0000000417187c24 */ /* 0x001fe2000f8e02ff */
[----:B------:R-:W-:-:S04]  /*21aa0*/  ISETP.GT.U32.AND P5, PT, R8, R15, PT ;  /* 0x0000000f0800720c */ /* 0x000fc80003fa4070 */
[----:B------:R-:W-:Y:S01]  /*21ab0*/  @!P6 IMAD.IADD R16, R16, 0x1, -R8 ;  /* 0x000000011010e824 */ /* 0x000fe200078e0a08 */
[----:B------:R-:W-:Y:S01]  /*21ac0*/  SEL R22, R11, R22, !P4 ;  /* 0x000000160b167207 */ /* 0x000fe20006000000 */
[----:B------:R-:W0:Y:S01]  /*21ad0*/  LDCU UR4, c[0x0][0x3b0] ;  /* 0x00007600ff0477ac */ /* 0x000e220008000800 */
[----:B------:R-:W-:-:S04]  /*21ae0*/  IADD3 R4, P6, PT, R24, R7, RZ ;  /* 0x0000000718047210 */ /* 0x000fc80007fde0ff */
[----:B-1----:R-:W-:Y:S01]  /*21af0*/  LEA.HI.X.SX32 R5, R24, R6, 0x1, P6 ;  /* 0x0000000618057211 */ /* 0x002fe200030f0eff */
[----:B------:R1:W-:Y:S01]  /*21b00*/  STL [R1+0x860], R4 ;  /* 0x0008600401007387 */ /* 0x0003e20000100800 */
[----:B------:R-:W-:-:S03]  /*21b10*/  @!P3 IMAD.IADD R85, R85, 0x1, -R8 ;  /* 0x000000015555b824 */ /* 0x000fc600078e0a08 */
[----:B------:R0:W-:Y:S01]  /*21b20*/  STL [R1+0x85c], R5 ;  /* 0x00085c0501007387 */ /* 0x0001e20000100800 */
[----:B------:R-:W-:-:S03]  /*21b30*/  ISETP.GE.AND P3, PT, R10, RZ, PT ;  /* 0x000000ff0a00720c */ /* 0x000fc60003f66270 */
[----:B------:R-:W4:Y:S01]  /*21b40*/  LDL R10, [R1+0x1250] ;  /* 0x00125000010a7983 */ /* 0x000f220000100800 */
[----:B------:R-:W-:-:S05]  /*21b50*/  @!P5 IMAD.IADD R15, R15, 0x1, -R8 ;  /* 0x000000010f0fd824 */ /* 0x000fca00078e0a08 */
[----:B------:R-:W-:Y:S01]  /*21b60*/  ISETP.GT.U32.AND P5, PT, R8, R15, PT ;  /* 0x0000000f0800720c */ /* 0x000fe20003fa4070 */
[----:B------:R-:W-:Y:S02]  /*21b70*/  IMAD.MOV.U32 R23, RZ, RZ, R85 ;  /* 0x000000ffff177224 */ /* 0x000fe400078e0055 */
[----:B------:R-:W-:Y:S01]  /*21b80*/  IMAD R22, R22, UR5, RZ ;  /* 0x0000000516167c24 */ /* 0x000fe2000f8e02ff */
[----:B------:R-:W4:Y:S01]  /*21b90*/  LDL.LU R85, [R1+0xcc] ;  /* 0x0000cc0001557983 */ /* 0x000f220000300800 */
[----:B------:R-:W-:Y:S02]  /*21ba0*/  @!P1 IMAD.MOV R23, RZ, RZ, -R23 ;  /* 0x000000ffff179224 */ /* 0x000fe400078e0a17 */
[----:B------:R-:W-:-:S06]  /*21bb0*/  @P0 IMAD.MOV.U32 R24, RZ, RZ, R4 ;  /* 0x000000ffff180224 */ /* 0x000fcc00078e0004 */
[----:B------:R-:W-:Y:S01]  /*21bc0*/  @!P5 IMAD.IADD R15, R15, 0x1, -R8 ;  /* 0x000000010f0fd824 */ /* 0x000fe200078e0a08 */
[C---:B------:R-:W-:Y:S01]  /*21bd0*/  IADD3 R3, P1, PT, R22.reuse, R7, RZ ;  /* 0x0000000716037210 */ /* 0x040fe20007f3e0ff */
[----:B------:R-:W-:Y:S01]  /*21be0*/  @P0 IMAD.MOV.U32 R25, RZ, RZ, R5 ;  /* 0x000000ffff190224 */ /* 0x000fe200078e0005 */
[----:B------:R-:W-:Y:S01]  /*21bf0*/  PRMT R70, RZ, 0x7610, R70 ;  /* 0x00007610ff467816 */ /* 0x000fe20000000046 */
[----:B------:R-:W0:Y:S01]  /*21c00*/  LDCU UR5, c[0x0][0x3b0] ;  /* 0x00007600ff0577ac */ /* 0x000e220008000800 */
[----:B-1----:R-:W-:Y:S01]  /*21c10*/  LEA.HI.X.SX32 R4, R22, R6, 0x1, P1 ;  /* 0x0000000616047211 */ /* 0x002fe200008f0eff */
[----:B------:R1:W-:Y:S01]  /*21c20*/  STL [R1+0x878], R3 ;  /* 0x0008780301007387 */ /* 0x0003e20000100800 */
[----:B------:R-:W-:Y:S01]  /*21c30*/  ISETP.GT.U32.AND P6, PT, R8, R16, PT ;  /* 0x000000100800720c */ /* 0x000fe20003fc4070 */
[----:B------:R-:W-:Y:S02]  /*21c40*/  IMAD.MOV.U32 R22, RZ, RZ, R15 ;  /* 0x000000ffff167224 */ /* 0x000fe400078e000f */
[----:B------:R0:W-:Y:S01]  /*21c50*/  STL [R1+0x874], R4 ;  /* 0x0008740401007387 */ /* 0x0001e20000100800 */
[----:B------:R-:W-:-:S03]  /*21c60*/  PRMT R69, RZ, 0x7610, R69 ;  /* 0x00007610ff457816 */ /* 0x000fc60000000045 */
[----:B------:R0:W4:Y:S01]  /*21c70*/  @P0 LDG.E.U8 R70, desc[UR18][R24.64] ;  /* 0x0000001218460981 */ /* 0x000122000c1e1100 */
[----:B------:R-:W-:Y:S02]  /*21c80*/  @!P3 IMAD.MOV R22, RZ, RZ, -R22 ;  /* 0x000000ffff16b224 */ /* 0x000fe400078e0a16 */
[----:B0-----:R-:W-:Y:S02]  /*21c90*/  @P0 IMAD.MOV.U32 R24, RZ, RZ, R3 ;  /* 0x000000ffff180224 */ /* 0x001fe400078e0003 */
[----:B------:R-:W-:Y:S02]  /*21ca0*/  @P0 IMAD.MOV.U32 R25, RZ, RZ, R4 ;  /* 0x000000ffff190224 */ /* 0x000fe400078e0004 */
[----:B------:R-:W-:-:S03]  /*21cb0*/  @!P6 IMAD.IADD R16, R16, 0x1, -R8 ;  /* 0x000000011010e824 */ /* 0x000fc600078e0a08 */
[----:B------:R0:W4:Y:S02]  /*21cc0*/  @P0 LDG.E.U8 R69, desc[UR18][R24.64] ;  /* 0x0000001218450981 */ /* 0x000124000c1e1100 */
[C---:B0-----:R-:W-:Y:S02]  /*21cd0*/  SEL R24, R11.reuse, R23, !P4 ;  /* 0x000000170b187207 */ /* 0x041fe40006000000 */
[----:B------:R-:W-:Y:S01]  /*21ce0*/  SEL R23, R11, R22, !P4 ;  /* 0x000000160b177207 */ /* 0x000fe20006000000 */
[----:B------:R-:W-:Y:S02]  /*21cf0*/  IMAD.MOV.U32 R22, RZ, RZ, R16 ;  /* 0x000000ffff167224 */ /* 0x000fe400078e0010 */
[----:B------:R-:W-:Y:S01]  /*21d00*/  IMAD R24, R24, UR12, RZ ;  /* 0x0000000c18187c24 */ /* 0x000fe2000f8e02ff */
[----:B------:R-:W-:Y:S01]  /*21d10*/  PRMT R68, RZ, 0x7610, R68 ;  /* 0x00007610ff447816 */ /* 0x000fe20000000044 */
[----:B------:R-:W-:Y:S01]  /*21d20*/  IMAD R23, R23, UR4, RZ ;  /* 0x0000000417177c24 */ /* 0x000fe2000f8e02ff */
[----:B------:R-:W-:Y:S01]  /*21d30*/  PRMT R67, RZ, 0x7610, R67 ;  /* 0x00007610ff437816 */ /* 0x000fe20000000043 */
[----:B------:R-:W0:Y:S01]  /*21d40*/  LDCU UR4, c[0x0][0x3b0] ;  /* 0x00007600ff0477ac */ /* 0x000e220008000800 */
[----:B------:R-:W-:-:S02]  /*21d50*/  IADD3 R16, P6, PT, R24, R7, RZ ;  /* 0x0000000718107210 */ /* 0x000fc40007fde0ff */
[----:B------:R-:W-:Y:S01]  /*21d60*/  PRMT R66, RZ, 0x7610, R66 ;  /* 0x00007610ff427816 */ /* 0x000fe20000000042 */
[----:B------:R-:W0:Y:S01]  /*21d70*/  LDCU UR12, c[0x0][0x3b0] ;  /* 0x00007600ff0c77ac */ /* 0x000e220008000800 */
[----:B--2---:R-:W-:-:S13]  /*21d80*/  ISETP.GT.U32.AND P5, PT, R8, R14, PT ;  /* 0x0000000e0800720c */ /* 0x004fda0003fa4070 */
[----:B------:R-:W-:-:S05]  /*21d90*/  @!P5 IMAD.IADD R14, R14, 0x1, -R8 ;  /* 0x000000010e0ed824 */ /* 0x000fca00078e0a08 */
[----:B------:R-:W-:Y:S02]  /*21da0*/  ISETP.GT.U32.AND P3, PT, R8, R14, PT ;  /* 0x0000000e0800720c */ /* 0x000fe40003f64070 */
[----:B---3--:R-:W-:Y:S02]  /*21db0*/  ISETP.GE.AND P5, PT, R12, RZ, PT ;  /* 0x000000ff0c00720c */ /* 0x008fe40003fa6270 */
[----:B------:R-:W2:Y:S04]  /*21dc0*/  LDL R12, [R1+0x1238] ;  /* 0x00123800010c7983 */ /* 0x000ea80000100800 */
[----:B------:R-:W3:Y:S05]  /*21dd0*/  LDL.LU R5, [R1+0xc8] ;  /* 0x0000c80001057983 */ /* 0x000eea0000300800 */
[----:B------:R-:W-:Y:S01]  /*21de0*/  @!P3 IMAD.IADD R14, R14, 0x1, -R8 ;  /* 0x000000010e0eb824 */ /* 0x000fe200078e0a08 */
[----:B------:R-:W3:Y:S01]  /*21df0*/  LDL.LU R15, [R1+0xc4] ;  /* 0x0000c400010f7983 */ /* 0x000ee20000300800 */
[----:B------:R-:W-:Y:S01]  /*21e00*/  @!P5 IMAD.MOV R22, RZ, RZ, -R22 ;  /* 0x000000ffff16d224 */ /* 0x000fe200078e0a16 */
[----:B-1----:R-:W-:-:S02]  /*21e10*/  IADD3 R3, P5, PT, R23, R7, RZ ;  /* 0x0000000717037210 */ /* 0x002fc40007fbe0ff */
[----:B------:R-:W-:Y:S04]  /*21e20*/  STL [R1+0x880], R16 ;  /* 0x0008801001007387 */ /* 0x000fe80000100800 */
[----:B------:R1:W-:Y:S01]  /*21e30*/  STL [R1+0x888], R3 ;  /* 0x0008880301007387 */ /* 0x0003e20000100800 */
[----:B----4-:R-:W-:-:S03]  /*21e40*/  ISETP.GE.AND P3, PT, R10, RZ, PT ;  /* 0x000000ff0a00720c */ /* 0x010fc60003f66270 */
[----:B------:R-:W4:Y:S01]  /*21e50*/  LDL R10, [R1+0x1248] ;  /* 0x00124800010a7983 */ /* 0x000f220000100800 */
[----:B------:R-:W-:Y:S02]  /*21e60*/  ISETP.GT.U32.AND P1, PT, R8, R13, PT ;  /* 0x0000000d0800720c */ /* 0x000fe40003f24070 */
[-C--:B------:R-:W-:Y:S02]  /*21e70*/  LEA.HI.X.SX32 R25, R24, R6.reuse, 0x1, P6 ;  /* 0x0000000618197211 */ /* 0x080fe400030f0eff */
[----:B------:R-:W-:Y:S02]  /*21e80*/  LEA.HI.X.SX32 R4, R23, R6, 0x1, P5 ;  /* 0x0000000617047211 */ /* 0x000fe400028f0eff */
[----:B------:R-:W-:Y:S01]  /*21e90*/  SEL R24, R11, R22, !P4 ;  /* 0x000000160b187207 */ /* 0x000fe20006000000 */
[----:B------:R-:W-:Y:S02]  /*21ea0*/  @P0 IMAD.MOV.U32 R22, RZ, RZ, R16 ;  /* 0x000000ffff160224 */ /* 0x000fe400078e0010 */
[----:B------:R-:W-:-:S04]  /*21eb0*/  @P0 IMAD.MOV.U32 R23, RZ, RZ, R25 ;  /* 0x000000ffff170224 */ /* 0x000fc800078e0019 */
[----:B------:R-:W-:Y:S01]  /*21ec0*/  @!P1 IMAD.IADD R13, R13, 0x1, -R8 ;  /* 0x000000010d0d9824 */ /* 0x000fe200078e0a08 */
[----:B------:R0:W4:Y:S01]  /*21ed0*/  @P0 LDG.E.U8 R68, desc[UR18][R22.64] ;  /* 0x0000001216440981 */ /* 0x000122000c1e1100 */
[----:B------:R-:W-:-:S03]  /*21ee0*/  ISETP.GT.U32.AND P6, PT, R8, R85, PT ;  /* 0x000000550800720c */ /* 0x000fc60003fc4070 */
[----:B------:R-:W-:Y:S01]  /*21ef0*/  ISETP.GT.U32.AND P1, PT, R8, R13, PT ;  /* 0x0000000d0800720c */ /* 0x000fe20003f24070 */
[----:B0-----:R-:W-:Y:S02]  /*21f00*/  @P0 IMAD.MOV.U32 R22, RZ, RZ, R3 ;  /* 0x000000ffff160224 */ /* 0x001fe400078e0003 */
[----:B------:R-:W-:Y:S02]  /*21f10*/  @P0 IMAD.MOV.U32 R23, RZ, RZ, R4 ;  /* 0x000000ffff170224 */ /* 0x000fe400078e0004 */
[----:B------:R-:W-:Y:S01]  /*21f20*/  IMAD R24, R24, UR5, RZ ;  /* 0x0000000518187c24 */ /* 0x000fe2000f8e02ff */
[----:B------:R-:W-:Y:S04]  /*21f30*/  STL [R1+0x87c], R25 ;  /* 0x00087c1901007387 */ /* 0x000fe80000100800 */
[----:B------:R-:W-:Y:S01]  /*21f40*/  @!P6 IMAD.IADD R85, R85, 0x1, -R8 ;  /* 0x000000015555e824 */ /* 0x000fe200078e0a08 */
[----:B------:R-:W-:-:S02]  /*21f50*/  PRMT R65, RZ, 0x7610, R65 ;  /* 0x00007610ff417816 */ /* 0x000fc40000000041 */
[----:B------:R-:W-:Y:S01]  /*21f60*/  @!P1 IMAD.IADD R13, R13, 0x1, -R8 ;  /* 0x000000010d0d9824 */ /* 0x000fe200078e0a08 */
[----:B------:R0:W4:Y:S01]  /*21f70*/  @P0 LDG.E.U8 R67, desc[UR18][R22.64] ;  /* 0x0000001216430981 */ /* 0x000122000c1e1100 */
[----:B------:R-:W2:Y:S03]  /*21f80*/  LDCU UR5, c[0x0][0x3b0] ;  /* 0x00007600ff0577ac */ /* 0x000ea60008000800 */
[----:B------:R1:W-:Y:S01]  /*21f90*/  STL [R1+0x884], R4 ;  /* 0x0008840401007387 */ /* 0x0003e20000100800 */
[----:B0-----:R-:W-:-:S04]  /*21fa0*/  IMAD.MOV.U32 R22, RZ, RZ, R14 ;  /* 0x000000ffff167224 */ /* 0x001fc800078e000e */
[----:B------:R-:W-:Y:S01]  /*21fb0*/  @!P3 IMAD.MOV R22, RZ, RZ, -R22 ;  /* 0x000000ffff16b224 */ /* 0x000fe200078e0a16 */
[----:B-1----:R-:W-:-:S04]  /*21fc0*/  IADD3 R3, P3, PT, R24, R7, RZ ;  /* 0x0000000718037210 */ /* 0x002fc80007f7e0ff */
        /* <DEDUP_REMOVED lines=10> */
[----:B------:R1:W4:Y:S05]  /*22070*/  @P0 LDG.E.U8 R66, desc[UR18][R24.64] ;  /* 0x0000001218420981 */ /* 0x00032a000c1e1100 */
[----:B------:R-:W-:Y:S01]  /*22080*/  @!P6 IMAD.IADD R85, R85, 0x1, -R8 ;  /* 0x000000015555e824 */ /* 0x000fe200078e0a08 */
[----:B--2---:R-:W-:-:S02]  /*22090*/  ISETP.GE.AND P5, PT, R12, RZ, PT ;  /* 0x000000ff0c00720c */ /* 0x004fc40003fa6270 */
[----:B------:R-:W2:Y:S01]  /*220a0*/  LDL.LU R12, [R1+0xbc] ;  /* 0x0000bc00010c7983 */ /* 0x000ea20000300800 */
[----:B---3--:R-:W-:-:S03]  /*220b0*/  ISETP.GT.U32.AND P1, PT, R8, R5, PT ;  /* 0x000000050800720c */ /* 0x008fc60003f24070 */
[----:B------:R3:W-:Y:S04]  /*220c0*/  STL [R1+0x890], R3 ;  /* 0x0008900301007387 */ /* 0x0007e80000100800 */
[----:B------:R0:W-:Y:S03]  /*220d0*/  STL [R1+0x88c], R4 ;  /* 0x00088c0401007387 */ /* 0x0001e60000100800 */
[----:B------:R-:W-:Y:S01]  /*220e0*/  @!P5 IMAD.MOV R22, RZ, RZ, -R22 ;  /* 0x000000ffff16d224 */ /* 0x000fe200078e0a16 */
[----:B------:R-:W2:Y:S01]  /*220f0*/  LDL R13, [R1+0x1244] ;  /* 0x00124400010d7983 */ /* 0x000ea20000100800 */
[----:B---3--:R-:W-:-:S03]  /*22100*/  IADD3 R3, P5, PT, R23, R7, RZ ;  /* 0x0000000717037210 */ /* 0x008fc60007fbe0ff */
[----:B------:R-:W3:Y:S01]  /*22110*/  LDL.LU R14, [R1+0xc0] ;  /* 0x0000c000010e7983 */ /* 0x000ee20000300800 */
[----:B------:R-:W-:-:S03]  /*22120*/  SEL R22, R11, R22, !P4 ;  /* 0x000000160b167207 */ /* 0x000fc60006000000 */
[----:B------:R-:W3:Y:S01]  /*22130*/  LDL R16, [R1+0x127c] ;  /* 0x00127c0001107983 */ /* 0x000ee20000100800 */
[----:B0-----:R-:W-:Y:S01]  /*22140*/  LEA.HI.X.SX32 R4, R23, R6, 0x1, P5 ;  /* 0x0000000617047211 */ /* 0x001fe200028f0eff */
[----:B-1----:R-:W-:Y:S01]  /*22150*/  IMAD R24, R22, UR4, RZ ;  /* 0x0000000416187c24 */ /* 0x002fe2000f8e02ff */
[----:B------:R-:W-:Y:S01]  /*22160*/  ISETP.GT.U32.AND P3, PT, R8, R15, PT ;  /* 0x0000000f0800720c */ /* 0x000fe20003f64070 */
[----:B------:R-:W-:Y:S01]  /*22170*/  @P0 IMAD.MOV.U32 R22, RZ, RZ, R3 ;  /* 0x000000ffff160224 */ /* 0x000fe200078e0003 */
[----:B------:R0:W-:Y:S01]  /*22180*/  STL [R1+0x898], R3 ;  /* 0x0008980301007387 */ /* 0x0001e20000100800 */
[----:B------:R-:W-:Y:S01]  /*22190*/  @P0 IMAD.MOV.U32 R23, RZ, RZ, R4 ;  /* 0x000000ffff170224 */ /* 0x000fe200078e0004 */
[----:B------:R-:W1:Y:S01]  /*221a0*/  LDCU UR4, c[0x0][0x3b0] ;  /* 0x00007600ff0477ac */ /* 0x000e620008000800 */
[----:B------:R-:W-:-:S03]  /*221b0*/  @!P1 IMAD.IADD R5, R5, 0x1, -R8 ;  /* 0x0000000105059824 */ /* 0x000fc600078e0a08 */
[----:B------:R0:W3:Y:S01]  /*221c0*/  @P0 LDG.E.U8 R65, desc[UR18][R22.64] ;  /* 0x0000001216410981 */ /* 0x0000e2000c1e1100 */
[----:B----4-:R-:W-:-:S03]  /*221d0*/  ISETP.GE.AND P1, PT, R10, RZ, PT ;  /* 0x000000ff0a00720c */ /* 0x010fc60003f26270 */
[----:B------:R-:W4:Y:S04]  /*221e0*/  LDL.LU R10, [R1+0xb8] ;  /* 0x0000b800010a7983 */ /* 0x000f280000300800 */
[----:B------:R1:W-:Y:S01]  /*221f0*/  STL [R1+0x894], R4 ;  /* 0x0008940401007387 */ /* 0x0003e20000100800 */
[----:B0-----:R-:W-:-:S03]  /*22200*/  IMAD.MOV.U32 R22, RZ, RZ, R85 ;  /* 0x000000ffff167224 */ /* 0x001fc600078e0055 */
[----:B------:R-:W4:Y:S01]  /*22210*/  LDL R85, [R1+0x1270] ;  /* 0x0012700001557983 */ /* 0x000f220000100800 */
[----:B------:R-:W-:Y:S02]  /*22220*/  @!P3 IMAD.IADD R15, R15, 0x1, -R8 ;  /* 0x000000010f0fb824 */ /* 0x000fe400078e0a08 */
[----:B------:R-:W-:Y:S01]  /*22230*/  @!P1 IMAD.MOV R22, RZ, RZ, -R22 ;  /* 0x000000ffff169224 */ /* 0x000fe200078e0a16 */
[----:B------:R-:W-:Y:S02]  /*22240*/  ISETP.GT.U32.AND P5, PT, R8, R5, PT ;  /* 0x000000050800720c */ /* 0x000fe40003fa4070 */
[----:B------:R-:W-:Y:S02]  /*22250*/  IADD3 R3, P6, PT, R24, R7, RZ ;  /* 0x0000000718037210 */ /* 0x000fe40007fde0ff */
[----:B------:R-:W-:Y:S02]  /*22260*/  ISETP.GT.U32.AND P3, PT, R8, R15, PT ;  /* 0x0000000f0800720c */ /* 0x000fe40003f64070 */
[----:B-1----:R-:W-:-:S02]  /*22270*/  LEA.HI.X.SX32 R4, R24, R6, 0x1, P6 ;  /* 0x0000000618047211 */ /* 0x002fc400030f0eff */
[----:B------:R-:W-:Y:S01]  /*22280*/  SEL R24, R11, R22, !P4 ;  /* 0x000000160b187207 */ /* 0x000fe20006000000 */
[----:B------:R-:W-:Y:S01]  /*22290*/  STL [R1+0x8a0], R3 ;  /* 0x0008a00301007387 */ /* 0x000fe20000100800 */
[----:B------:R-:W-:Y:S02]  /*222a0*/  @P0 IMAD.MOV.U32 R22, RZ, RZ, R3 ;  /* 0x000000ffff160224 */ /* 0x000fe400078e0003 */
[----:B------:R-:W-:Y:S01]  /*222b0*/  @P0 IMAD.MOV.U32 R23, RZ, RZ, R4 ;  /* 0x000000ffff170224 */ /* 0x000fe200078e0004 */
[----:B------:R0:W-:Y:S01]  /*222c0*/  STL [R1+0x89c], R4 ;  /* 0x00089c0401007387 */ /* 0x0001e20000100800 */
[----:B------:R-:W-:Y:S01]  /*222d0*/  IMAD R24, R24, UR5, RZ ;  /* 0x0000000518187c24 */ /* 0x000fe2000f8e02ff */
[----:B------:R-:W1:Y:S01]  /*222e0*/  LDCU UR5, c[0x0][0x3b0] ;  /* 0x00007600ff0577ac */ /* 0x000e620008000800 */
[--C-:B------:R-:W-:Y:S01]  /*222f0*/  @!P5 IMAD.IADD R5, R5, 0x1, -R8.reuse ;  /* 0x000000010505d824 */ /* 0x100fe200078e0a08 */
[----:B------:R0:W4:Y:S01]  /*22300*/  @P0 LDG.E.U8 R64, desc[UR18][R22.64] ;  /* 0x0000001216400981 */ /* 0x000122000c1e1100 */
[----:B------:R-:W-:Y:S01]  /*22310*/  @!P3 IMAD.IADD R15, R15, 0x1, -R8 ;  /* 0x000000010f0fb824 */ /* 0x000fe200078e0a08 */
[----:B0-----:R-:W-:Y:S01]  /*22320*/  IADD3 R4, P3, PT, R24, R7, RZ ;  /* 0x0000000718047210 */ /* 0x001fe20007f7e0ff */
[----:B------:R-:W-:-:S03]  /*22330*/  IMAD.MOV.U32 R23, RZ, RZ, R5 ;  /* 0x000000ffff177224 */ /* 0x000fc600078e0005 */
[----:B------:R-:W-:Y:S01]  /*22340*/  LEA.HI.X.SX32 R5, R24, R6, 0x1, P3 ;  /* 0x0000000618057211 */ /* 0x000fe200018f0eff */
[----:B------:R-:W-:Y:S02]  /*22350*/  IMAD.MOV.U32 R22, RZ, RZ, R15 ;  /* 0x000000ffff167224 */ /* 0x000fe400078e000f */
[----:B------:R-:W-:Y:S02]  /*22360*/  @P0 IMAD.MOV.U32 R24, RZ, RZ, R4 ;  /* 0x000000ffff180224 */ /* 0x000fe400078e0004 */
[----:B------:R-:W-:-:S05]  /*22370*/  @P0 IMAD.MOV.U32 R25, RZ, RZ, R5 ;  /* 0x000000ffff190224 */ /* 0x000fca00078e0005 */
[----:B------:R0:W4:Y:S01]  /*22380*/  @P0 LDG.E.U8 R63, desc[UR18][R24.64] ;  /* 0x00000012183f0981 */ /* 0x000122000c1e1100 */
[----:B--2---:R-:W-:Y:S02]  /*22390*/  ISETP.GT.U32.AND P1, PT, R8, R12, PT ;  /* 0x0000000c0800720c */ /* 0x004fe40003f24070 */
[----:B------:R-:W-:-:S11]  /*223a0*/  ISETP.GE.AND P6, PT, R13, RZ, PT ;  /* 0x000000ff0d00720c */ /* 0x000fd60003fc6270 */
[----:B------:R-:W-:Y:S01]  /*223b0*/  @!P1 IMAD.IADD R12, R12, 0x1, -R8 ;  /* 0x000000010c0c9824 */ /* 0x000fe200078e0a08 */
[----:B------:R-:W2:Y:S04]  /*223c0*/  LDL R13, [R1+0x1280] ;  /* 0x00128000010d7983 */ /* 0x000ea80000100800 */
[----:B------:R-:W2:Y:S01]  /*223d0*/  LDL.LU R3, [R1+0xac] ;  /* 0x0000ac0001037983 */ /* 0x000ea20000300800 */
[----:B---3--:R-:W-:Y:S02]  /*223e0*/  ISETP.GE.AND P1, PT, R16, RZ, PT ;  /* 0x000000ff1000720c */ /* 0x008fe40003f26270 */
[----:B------:R-:W-:Y:S01]  /*223f0*/  ISETP.GT.U32.AND P3, PT, R8, R12, PT ;  /* 0x0000000c0800720c */ /* 0x000fe20003f64070 */
[----:B------:R-:W-:Y:S01]  /*22400*/  @!P6 IMAD.MOV R23, RZ, RZ, -R23 ;  /* 0x000000ffff17e224 */ /* 0x000fe200078e0a17 */
[----:B------:R-:W-:Y:S04]  /*22410*/  STL [R1+0x8b8], R4 ;  /* 0x0008b80401007387 */ /* 0x000fe80000100800 */
[----:B------:R3:W-:Y:S01]  /*22420*/  STL [R1+0x8b4], R5 ;  /* 0x0008b40501007387 */ /* 0x0007e20000100800 */
[----:B------:R-:W-:-:S04]  /*22430*/  SEL R23, R11, R23, !P4 ;  /* 0x000000170b177207 */ /* 0x000fc80006000000 */
[----:B------:R-:W-:Y:S01]  /*22440*/  @!P1 IMAD.MOV R22, RZ, RZ, -R22 ;  /* 0x000000ffff169224 */ /* 0x000fe200078e0a16 */
[----:B------:R-:W2:Y:S01]  /*22450*/  LDL.LU R16, [R1+0xa8] ;  /* 0x0000a80001107983 */ /* 0x000ea20000300800 */
[C---:B----4-:R-:W-:Y:S01]  /*22460*/  ISETP.GT.U32.AND P6, PT, R8.reuse, R10, PT ;  /* 0x0000000a0800720c */ /* 0x050fe20003fc4070 */
[----:B0-----:R-:W-:Y:S01]  /*22470*/  IMAD R24, R23, UR4, RZ ;  /* 0x0000000417187c24 */ /* 0x001fe2000f8e02ff */
[----:B------:R-:W-:Y:S01]  /*22480*/  ISETP.GT.U32.AND P5, PT, R8, R14, PT ;  /* 0x0000000e0800720c */ /* 0x000fe20003fa4070 */
[--C-:B------:R-:W-:Y:S01]  /*22490*/  @!P3 IMAD.IADD R12, R12, 0x1, -R8.reuse ;  /* 0x000000010c0cb824 */ /* 0x100fe200078e0a08 */
[----:B------:R-:W-:Y:S01]  /*224a0*/  ISETP.GE.AND P1, PT, R85, RZ, PT ;  /* 0x000000ff5500720c */ /* 0x000fe20003f26270 */
[----:B------:R-:W0:Y:S01]  /*224b0*/  LDCU UR4, c[0x0][0x3b0] ;  /* 0x00007600ff0477ac */ /* 0x000e220008000800 */
[----:B------:R-:W4:Y:S07]  /*224c0*/  LDL R85, [R1+0x1258] ;  /* 0x0012580001557983 */ /* 0x000f2e0000100800 */
[----:B------:R-:W-:Y:S01]  /*224d0*/  @!P6 IMAD.IADD R10, R10, 0x1, -R8 ;  /* 0x000000010a0ae824 */ /* 0x000fe200078e0a08 */
[----:B---3--:R-:W-:Y:S01]  /*224e0*/  IADD3 R5, P6, PT, R24, R7, RZ ;  /* 0x0000000718057210 */ /* 0x008fe20007fde0ff */
[----:B------:R-:W-:-:S03]  /*224f0*/  IMAD.MOV.U32 R23, RZ, RZ, R12 ;  /* 0x000000ffff177224 */ /* 0x000fc600078e000c */
[----:B------:R-:W-:Y:S01]  /*22500*/  LEA.HI.X.SX32 R12, R24, R6, 0x1, P6 ;  /* 0x00000006180c7211 */ /* 0x000fe200030f0eff */
[----:B------:R-:W-:Y:S04]  /*22510*/  STL [R1+0x8c0], R5 ;  /* 0x0008c00501007387 */ /* 0x000fe80000100800 */
[----:B------:R3:W-:Y:S01]  /*22520*/  STL [R1+0x8bc], R12 ;  /* 0x0008bc0c01007387 */ /* 0x0007e20000100800 */
[----:B------:R-:W-:-:S03]  /*22530*/  @P0 IMAD.MOV.U32 R25, RZ, RZ, R12 ;  /* 0x000000ffff190224 */ /* 0x000fc600078e000c */
[----:B---3--:R-:W3:Y:S01]  /*22540*/  LDL R12, [R1+0x126c] ;  /* 0x00126c00010c7983 */ /* 0x008ee20000100800 */
[----:B------:R-:W-:-:S05]  /*22550*/  @!P5 IMAD.IADD R14, R14, 0x1, -R8 ;  /* 0x000000010e0ed824 */ /* 0x000fca00078e0a08 */
[----:B------:R-:W-:Y:S02]  /*22560*/  ISETP.GT.U32.AND P5, PT, R8, R14, PT ;  /* 0x0000000e0800720c */ /* 0x000fe40003fa4070 */
[----:B------:R-:W-:Y:S01]  /*22570*/  SEL R22, R11, R22, !P4 ;  /* 0x000000160b167207 */ /* 0x000fe20006000000 */
[----:B------:R-:W-:-:S04]  /*22580*/  @!P1 IMAD.MOV R23, RZ, RZ, -R23 ;  /* 0x000000ffff179224 */ /* 0x000fc800078e0a17 */
[----:B-1----:R-:W-:Y:S01]  /*22590*/  IMAD R22, R22, UR5, RZ ;  /* 0x0000000516167c24 */ /* 0x002fe2000f8e02ff */
[----:B------:R-:W-:Y:S01]  /*225a0*/  PRMT R62, RZ, 0x7610, R62 ;  /* 0x00007610ff3e7816 */ /* 0x000fe2000000003e */
[----:B------:R-:W-:Y:S01]  /*225b0*/  @P0 IMAD.MOV.U32 R24, RZ, RZ, R5 ;  /* 0x000000ffff180224 */ /* 0x000fe200078e0005 */
[----:B------:R-:W-:Y:S01]  /*225c0*/  ISETP.GT.U32.AND P6, PT, R8, R10, PT ;  /* 0x0000000a0800720c */ /* 0x000fe20003fc4070 */
[----:B------:R-:W1:Y:S02]  /*225d0*/  LDCU UR5, c[0x0][0x3b0] ;  /* 0x00007600ff0577ac */ /* 0x000e640008000800 */
[----:B------:R-:W-:Y:S01]  /*225e0*/  @!P5 IMAD.IADD R14, R14, 0x1, -R8 ;  /* 0x000000010e0ed824 */ /* 0x000fe200078e0a08 */
[C---:B------:R-:W-:Y:S01]  /*225f0*/  IADD3 R4, P1, PT, R22.reuse, R7, RZ ;  /* 0x0000000716047210 */ /* 0x040fe20007f3e0ff */
[----:B------:R0:W3:Y:S03]  /*22600*/  @P0 LDG.E.U8 R62, desc[UR18][R24.64] ;  /* 0x00000012183e0981 */ /* 0x0000e6000c1e1100 */
[----:B------:R-:W-:Y:S01]  /*22610*/  LEA.HI.X.SX32 R5, R22, R6, 0x1, P1 ;  /* 0x0000000616057211 */ /* 0x000fe200008f0eff */
[----:B------:R-:W-:Y:S01]  /*22620*/  IMAD.MOV.U32 R22, RZ, RZ, R14 ;  /* 0x000000ffff167224 */ /* 0x000fe200078e000e */
[----:B------:R-:W-:Y:S01]  /*22630*/  PRMT R61, RZ, 0x7610, R61 ;  /* 0x00007610ff3d7816 */ /* 0x000fe2000000003d */
[----:B0-----:R-:W-:-:S02]  /*22640*/  @P0 IMAD.MOV.U32 R24, RZ, RZ, R4 ;  /* 0x000000ffff180224 */ /* 0x001fc400078e0004 */
[----:B------:R-:W-:Y:S02]  /*22650*/  @P0 IMAD.MOV.U32 R25, RZ, RZ, R5 ;  /* 0x000000ffff190224 */ /* 0x000fe400078e0005 */
[----:B------:R-:W-:-:S03]  /*22660*/  @!P6 IMAD.IADD R10, R10, 0x1, -R8 ;  /* 0x000000010a0ae824 */ /* 0x000fc600078e0a08 */
[----:B------:R0:W3:Y:S02]  /*22670*/  @P0 LDG.E.U8 R61, desc[UR18][R24.64] ;  /* 0x00000012183d0981 */ /* 0x0000e4000c1e1100 */
[----:B0-----:R-:W-:-:S05]  /*22680*/  SEL R24, R11, R23, !P4 ;  /* 0x000000170b187207 */ /* 0x001fca0006000000 */
[----:B------:R-:W-:Y:S01]  /*22690*/  IMAD R24, R24, UR12, RZ ;  /* 0x0000000c18187c24 */ /* 0x000fe2000f8e02ff */
[----:B------:R-:W-:Y:S01]  /*226a0*/  PRMT R60, RZ, 0x7610, R60 ;  /* 0x00007610ff3c7816 */ /* 0x000fe2000000003c */
[----:B------:R-:W0:Y:S01]  /*226b0*/  LDCU UR12, c[0x0][0x3b0] ;  /* 0x00007600ff0c77ac */ /* 0x000e220008000800 */
[----:B--2---:R-:W-:Y:S02]  /*226c0*/  ISETP.GE.AND P3, PT, R13, RZ, PT ;  /* 0x000000ff0d00720c */ /* 0x004fe40003f66270 */
[----:B------:R-:W2:Y:S01]  /*226d0*/  LDL.LU R13, [R1+0xa4] ;  /* 0x0000a400010d7983 */ /* 0x000ea20000300800 */
[----:B------:R-:W-:-:S03]  /*226e0*/  ISETP.GT.U32.AND P5, PT, R8, R3, PT ;  /* 0x000000030800720c */ /* 0x000fc60003fa4070 */
[----:B------:R0:W-:Y:S04]  /*226f0*/  STL [R1+0x8c8], R4 ;  /* 0x0008c80401007387 */ /* 0x0001e80000100800 */
[----:B------:R0:W-:Y:S03]  /*22700*/  STL [R1+0x8c4], R5 ;  /* 0x0008c40501007387 */ /* 0x0001e60000100800 */
[----:B------:R-:W-:Y:S01]  /*22710*/  @!P3 IMAD.MOV R22, RZ, RZ, -R22 ;  /* 0x000000ffff16b224 */ /* 0x000fe200078e0a16 */
[----:B------:R-:W2:Y:S02]  /*22720*/  LDL R14, [R1+0x1278] ;  /* 0x00127800010e7983 */ /* 0x000ea40000100800 */
[----:B------:R-:W-:-:S02]  /*22730*/  @!P5 IMAD.IADD R3, R3, 0x1, -R8 ;  /* 0x000000010303d824 */ /* 0x000fc400078e0a08 */
[----:B------:R-:W-:-:S03]  /*22740*/  SEL R23, R11, R22, !P4 ;  /* 0x000000160b177207 */ /* 0x000fc60006000000 */
[----:B------:R-:W-:Y:S02]  /*22750*/  ISETP.GT.U32.AND P3, PT, R8, R3, PT ;  /* 0x000000030800720c */ /* 0x000fe40003f64070 */
[----:B----4-:R-:W-:Y:S02]  /*22760*/  ISETP.GE.AND P5, PT, R85, RZ, PT ;  /* 0x000000ff5500720c */ /* 0x010fe40003fa6270 */
[----:B------:R-:W4:Y:S01]  /*22770*/  LDL.LU R85, [R1+0xa0] ;  /* 0x0000a00001557983 */ /* 0x000f220000300800 */
[----:B------:R-:W-:Y:S02]  /*22780*/  IMAD.MOV.U32 R22, RZ, RZ, R10 ;  /* 0x000000ffff167224 */ /* 0x000fe400078e000a */
[----:B------:R-:W-:Y:S01]  /*22790*/  IMAD R23, R23, UR4, RZ ;  /* 0x0000000417177c24 */ /* 0x000fe2000f8e02ff */
[-C--:B------:R-:W-:Y:S01]  /*227a0*/  IADD3 R10, P6, PT, R24, R7.reuse, RZ ;  /* 0x00000007180a7210 */ /* 0x080fe20007fde0ff */
[----:B0-----:R-:W4:Y:S04]  /*227b0*/  LDL.LU R4, [R1+0x9c] ;  /* 0x00009c0001047983 */ /* 0x001f280000300800 */
[----:B------:R-:W-:Y:S01]  /*227c0*/  @!P3 IMAD.IADD R3, R3, 0x1, -R8 ;  /* 0x000000010303b824 */ /* 0x000fe200078e0a08 */
[----:B------:R-:W-:Y:S01]  /*227d0*/  ISETP.GT.U32.AND P1, PT, R8, R16, PT ;  /* 0x000000100800720c */ /* 0x000fe20003f24070 */
[----:B------:R-:W0:Y:S01]  /*227e0*/  LDCU UR4, c[0x0][0x3b0] ;  /* 0x00007600ff0477ac */ /* 0x000e220008000800 */
[----:B------:R-:W-:Y:S01]  /*227f0*/  @!P5 IMAD.MOV R22, RZ, RZ, -R22 ;  /* 0x000000ffff16d224 */ /* 0x000fe200078e0a16 */
[----:B------:R-:W-:Y:S01]  /*22800*/  IADD3 R5, P5, PT, R23, R7, RZ ;  /* 0x0000000717057210 */ /* 0x000fe20007fbe0ff */
[----:B------:R-:W-:Y:S04]  /*22810*/  STL [R1+0x8d0], R10 ;  /* 0x0008d00a01007387 */ /* 0x000fe80000100800 */
[----:B------:R-:W-:Y:S01]  /*22820*/  STL [R1+0x8d8], R5 ;  /* 0x0008d80501007387 */ /* 0x000fe20000100800 */
[----:B---3--:R-:W-:-:S03]  /*22830*/  ISETP.GE.AND P3, PT, R12, RZ, PT ;  /* 0x000000ff0c00720c */ /* 0x008fc60003f66270 */
[----:B------:R-:W3:Y:S01]  /*22840*/  LDL R12, [R1+0x12a8] ;  /* 0x0012a800010c7983 */ /* 0x000ee20000100800 */
[-C--:B------:R-:W-:Y:S02]  /*22850*/  LEA.HI.X.SX32 R15, R24, R6.reuse, 0x1, P6 ;  /* 0x00000006180f7211 */ /* 0x080fe400030f0eff */
[----:B------:R-:W-:Y:S02]  /*22860*/  LEA.HI.X.SX32 R25, R23, R6, 0x1, P5 ;  /* 0x0000000617197211 */ /* 0x000fe400028f0eff */
[----:B------:R-:W-:Y:S01]  /*22870*/  SEL R24, R11, R22, !P4 ;  /* 0x000000160b187207 */ /* 0x000fe20006000000 */
[----:B------:R-:W-:Y:S02]  /*22880*/  @P0 IMAD.MOV.U32 R22, RZ, RZ, R10 ;  /* 0x000000ffff160224 */ /* 0x000fe400078e000a */
[----:B------:R-:W-:Y:S02]  /*22890*/  @P0 IMAD.MOV.U32 R23, RZ, RZ, R15 ;  /* 0x000000ffff170224 */ /* 0x000fe400078e000f */
[----:B------:R-:W-:Y:S01]  /*228a0*/  @!P1 IMAD.IADD R16, R16, 0x1, -R8 ;  /* 0x0000000110109824 */ /* 0x000fe200078e0a08 */
[----:B------:R-:W-:-:S02]  /*228b0*/  PRMT R59, RZ, 0x7610, R59 ;  /* 0x00007610ff3b7816 */ /* 0x000fc4000000003b */
[----:B------:R0:W3:Y:S02]  /*228c0*/  @P0 LDG.E.U8 R60, desc[UR18][R22.64] ;  /* 0x00000012163c0981 */ /* 0x0000e4000c1e1100 */
[----:B------:R-:W-:Y:S01]  /*228d0*/  ISETP.GT.U32.AND P1, PT, R8, R16, PT ;  /* 0x000000100800720c */ /* 0x000fe20003f24070 */
[----:B0-----:R-:W-:Y:S02]  /*228e0*/  @P0 IMAD.MOV.U32 R22, RZ, RZ, R5 ;  /* 0x000000ffff160224 */ /* 0x001fe400078e0005 */
[----:B------:R-:W-:-:S05]  /*228f0*/  @P0 IMAD.MOV.U32 R23, RZ, RZ, R25 ;  /* 0x000000ffff170224 */ /* 0x000fca00078e0019 */
[----:B------:R0:W3:Y:S01]  /*22900*/  @P0 LDG.E.U8 R59, desc[UR18][R22.64] ;  /* 0x00000012163b0981 */ /* 0x0000e2000c1e1100 */
[----:B-1----:R-:W-:Y:S01]  /*22910*/  IMAD R24, R24, UR5, RZ ;  /* 0x0000000518187c24 */ /* 0x002fe2000f8e02ff */
[----:B------:R-:W-:-:S03]  /*22920*/  PRMT R58, RZ, 0x7610, R58 ;  /* 0x00007610ff3a7816 */ /* 0x000fc6000000003a */
[----:B------:R-:W-:Y:S01]  /*22930*/  @!P1 IMAD.IADD R16, R16, 0x1, -R8 ;  /* 0x0000000110109824 */ /* 0x000fe200078e0a08 */
[----:B------:R1:W-:Y:S01]  /*22940*/  STL [R1+0x8cc], R15 ;  /* 0x0008cc0f01007387 */ /* 0x0003e20000100800 */
[----:B------:R-:W-:Y:S01]  /*22950*/  PRMT R57, RZ, 0x7610, R57 ;  /* 0x00007610ff397816 */ /* 0x000fe20000000039 */
[----:B------:R-:W2:Y:S01]  /*22960*/  LDCU UR5, c[0x0][0x3b0] ;  /* 0x00007600ff0577ac */ /* 0x000ea20008000800 */
[----:B0-----:R-:W-:-:S04]  /*22970*/  IMAD.MOV.U32 R22, RZ, RZ, R3 ;  /* 0x000000ffff167224 */ /* 0x001fc800078e0003 */
[----:B------:R-:W-:Y:S01]  /*22980*/  @!P3 IMAD.MOV R22, RZ, RZ, -R22 ;  /* 0x000000ffff16b224 */ /* 0x000fe200078e0a16 */
[C---:B------:R-:W-:Y:S01]  /*22990*/  IADD3 R3, P3, PT, R24.reuse, R7, RZ ;  /* 0x0000000718037210 */ /* 0x040fe20007f7e0ff */
[----:B-1----:R-:W3:Y:S03]  /*229a0*/  LDL.LU R15, [R1+0x1304] ;  /* 0x00130400010f7983 */ /* 0x002ee60000300800 */
[----:B------:R-:W-:Y:S01]  /*229b0*/  SEL R23, R11, R22, !P4 ;  /* 0x000000160b177207 */ /* 0x000fe20006000000 */
[----:B------:R-:W-:Y:S01]  /*229c0*/  IMAD.MOV.U32 R22, RZ, RZ, R16 ;  /* 0x000000ffff167224 */ /* 0x000fe200078e0010 */
[----:B------:R-:W3:Y:S01]  /*229d0*/  LDL.LU R10, [R1+0x1300] ;  /* 0x00130000010a7983 */ /* 0x000ee20000300800 */
[----:B------:R-:W-:Y:S02]  /*229e0*/  LEA.HI.X.SX32 R5, R24, R6, 0x1, P3 ;  /* 0x0000000618057211 */ /* 0x000fe400018f0eff */
[----:B------:R-:W-:Y:S01]  /*229f0*/  IMAD R23, R23, UR13, RZ ;  /* 0x0000000d17177c24 */ /* 0x000fe2000f8e02ff */
[----:B------:R0:W-:Y:S01]  /*22a00*/  STL [R1+0x8d4], R25 ;  /* 0x0008d41901007387 */ /* 0x0001e20000100800 */
[----:B------:R-:W-:Y:S01]  /*22a10*/  @P0 IMAD.MOV.U32 R24, RZ, RZ, R3 ;  /* 0x000000ffff180224 */ /* 0x000fe200078e0003 */
[----:B------:R-:W-:Y:S01]  /*22a20*/  PRMT R56, RZ, 0x7610, R56 ;  /* 0x00007610ff387816 */ /* 0x000fe20000000038 */
[----:B------:R-:W1:Y:S01]  /*22a30*/  LDCU UR13, c[0x0][0x3b0] ;  /* 0x00007600ff0d77ac */ /* 0x000e620008000800 */
[----:B0-----:R-:W-:-:S05]  /*22a40*/  @P0 IMAD.MOV.U32 R25, RZ, RZ, R5 ;  /* 0x000000ffff190224 */ /* 0x001fca00078e0005 */
[----:B------:R0:W3:Y:S01]  /*22a50*/  @P0 LDG.E.U8 R58, desc[UR18][R24.64] ;  /* 0x00000012183a0981 */ /* 0x0000e2000c1e1100 */
[----:B--2---:R-:W-:Y:S02]  /*22a60*/  ISETP.GT.U32.AND P6, PT, R8, R13, PT ;  /* 0x0000000d0800720c */ /* 0x004fe40003fc4070 */
[----:B------:R-:W-:-:S11]  /*22a70*/  ISETP.GE.AND P5, PT, R14, RZ, PT ;  /* 0x000000ff0e00720c */ /* 0x000fd60003fa6270 */
[----:B------:R-:W-:Y:S01]  /*22a80*/  @!P6 IMAD.IADD R13, R13, 0x1, -R8 ;  /* 0x000000010d0de824 */ /* 0x000fe200078e0a08 */
[----:B------:R-:W2:Y:S04]  /*22a90*/  LDL.LU R14, [R1+0x98] ;  /* 0x00009800010e7983 */ /* 0x000ea80000300800 */
[C---:B------:R-:W-:Y:S01]  /*22aa0*/  ISETP.GT.U32.AND P6, PT, R8.reuse, R13, PT ;  /* 0x0000000d0800720c */ /* 0x040fe20003fc4070 */
[----:B------:R0:W-:Y:S01]  /*22ab0*/  STL [R1+0x8e0], R3 ;  /* 0x0008e00301007387 */ /* 0x0001e20000100800 */
[----:B------:R-:W-:Y:S01]  /*22ac0*/  @!P5 IMAD.MOV R22, RZ, RZ, -R22 ;  /* 0x000000ffff16d224 */ /* 0x000fe200078e0a16 */
[----:B----4-:R-:W-:Y:S02]  /*22ad0*/  ISETP.GT.U32.AND P1, PT, R8, R85, PT ;  /* 0x000000550800720c */ /* 0x010fe40003f24070 */
[----:B0-----:R-:W-:Y:S01]  /*22ae0*/  IADD3 R3, P5, PT, R23, R7, RZ ;  /* 0x0000000717037210 */ /* 0x001fe20007fbe0ff */
[----:B------:R0:W-:Y:S01]  /*22af0*/  STL [R1+0x8dc], R5 ;  /* 0x0008dc0501007387 */ /* 0x0001e20000100800 */
[----:B------:R-:W-:-:S06]  /*22b00*/  SEL R22, R11, R22, !P4 ;  /* 0x000000160b167207 */ /* 0x000fcc0006000000 */
[--C-:B------:R-:W-:Y:S01]  /*22b10*/  @!P6 IMAD.IADD R13, R13, 0x1, -R8.reuse ;  /* 0x000000010d0de824 */ /* 0x100fe200078e0a08 */
[----:B------:R-:W4:Y:S01]  /*22b20*/  LDL.LU R16, [R1+0x94] ;  /* 0x0000940001107983 */ /* 0x000f220000300800 */
[----:B------:R-:W-:Y:S01]  /*22b30*/  IMAD R24, R22, UR4, RZ ;  /* 0x0000000416187c24 */ /* 0x000fe2000f8e02ff */
[----:B------:R-:W-:Y:S02]  /*22b40*/  ISETP.GT.U32.AND P3, PT, R8, R4, PT ;  /* 0x000000040800720c */ /* 0x000fe40003f64070 */
[----:B0-----:R-:W-:Y:S01]  /*22b50*/  LEA.HI.X.SX32 R5, R23, R6, 0x1, P5 ;  /* 0x0000000617057211 */ /* 0x001fe200028f0eff */
[----:B------:R-:W-:Y:S01]  /*22b60*/  @!P1 IMAD.IADD R85, R85, 0x1, -R8 ;  /* 0x0000000155559824 */ /* 0x000fe200078e0a08 */
[----:B------:R-:W4:Y:S01]  /*22b70*/  LDL R25, [R1+0x12a4] ;  /* 0x0012a40001197983 */ /* 0x000f220000100800 */
[----:B------:R-:W-:Y:S01]  /*22b80*/  @P0 IMAD.MOV.U32 R22, RZ, RZ, R3 ;  /* 0x000000ffff160224 */ /* 0x000fe200078e0003 */
[----:B------:R-:W0:Y:S01]  /*22b90*/  LDCU UR4, c[0x0][0x3b0] ;  /* 0x00007600ff0477ac */ /* 0x000e220008000800 */
[----:B------:R-:W-:Y:S01]  /*22ba0*/  @P0 IMAD.MOV.U32 R23, RZ, RZ, R5 ;  /* 0x000000ffff170224 */ /* 0x000fe200078e0005 */
[----:B---3--:R-:W-:-:S04]  /*22bb0*/  ISETP.GE.AND P1, PT, R12, RZ, PT ;  /* 0x000000ff0c00720c */ /* 0x008fc80003f26270 */
[----:B------:R3:W4:Y:S04]  /*22bc0*/  @P0 LDG.E.U8 R57, desc[UR18][R22.64] ;  /* 0x0000001216390981 */ /* 0x000728000c1e1100 */
[----:B------:R-:W4:Y:S04]  /*22bd0*/  LDL.LU R12, [R1+0x84] ;  /* 0x00008400010c7983 */ /* 0x000f280000300800 */
[----:B------:R0:W-:Y:S01]  /*22be0*/  STL [R1+0x8f8], R3 ;  /* 0x0008f80301007387 */ /* 0x0001e20000100800 */
[----:B---3--:R-:W-:-:S03]  /*22bf0*/  IMAD.MOV.U32 R22, RZ, RZ, R13 ;  /* 0x000000ffff167224 */ /* 0x008fc600078e000d */
[----:B------:R3:W-:Y:S01]  /*22c00*/  STL [R1+0x8f4], R5 ;  /* 0x0008f40501007387 */ /* 0x0007e20000100800 */
[----:B------:R-:W-:-:S03]  /*22c10*/  @!P1 IMAD.MOV R22, RZ, RZ, -R22 ;  /* 0x000000ffff169224 */ /* 0x000fc600078e0a16 */
[----:B------:R-:W4:Y:S01]  /*22c20*/  LDL R13, [R1+0x1288] ;  /* 0x00128800010d7983 */ /* 0x000f220000100800 */
[----:B0-----:R-:W-:-:S04]  /*22c30*/  IADD3 R3, P6, PT, R24, R7, RZ ;  /* 0x0000000718037210 */ /* 0x001fc80007fde0ff */
[----:B---3--:R-:W-:Y:S02]  /*22c40*/  LEA.HI.X.SX32 R5, R24, R6, 0x1, P6 ;  /* 0x0000000618057211 */ /* 0x008fe400030f0eff */
[----:B------:R-:W-:Y:S01]  /*22c50*/  SEL R24, R11, R22, !P4 ;  /* 0x000000160b187207 */ /* 0x000fe20006000000 */
[----:B------:R-:W-:Y:S02]  /*22c60*/  @P0 IMAD.MOV.U32 R22, RZ, RZ, R3 ;  /* 0x000000ffff160224 */ /* 0x000fe400078e0003 */
[----:B------:R-:W-:Y:S01]  /*22c70*/  @P0 IMAD.MOV.U32 R23, RZ, RZ, R5 ;  /* 0x000000ffff170224 */ /* 0x000fe200078e0005 */
[----:B------:R0:W-:Y:S04]  /*22c80*/  STL [R1+0x900], R3 ;  /* 0x0009000301007387 */ /* 0x0001e80000100800 */
[----:B------:R3:W-:Y:S04]  /*22c90*/  STL [R1+0x8fc], R5 ;  /* 0x0008fc0501007387 */ /* 0x0007e80000100800 */
[----:B------:R1:W4:Y:S04]  /*22ca0*/  @P0 LDG.E.U8 R56, desc[UR18][R22.64] ;  /* 0x0000001216380981 */ /* 0x000328000c1e1100 */
[----:B0-----:R-:W4:Y:S04]  /*22cb0*/  LDL R3, [R1+0x12a0] ;  /* 0x0012a00001037983 */ /* 0x001f280000100800 */
[----:B---3--:R-:W3:Y:S04]  /*22cc0*/  LDL.LU R5, [R1+0x88] ;  /* 0x0000880001057983 */ /* 0x008ee80000300800 */
[----:B------:R-:W3:Y:S01]  /*22cd0*/  LDL R22, [R1+0x1284] ;  /* 0x0012840001167983 */ /* 0x000ee20000100800 */
[----:B------:R-:W-:Y:S01]  /*22ce0*/  @!P3 IMAD.IADD R4, R4, 0x1, -R8 ;  /* 0x000000010404b824 */ /* 0x000fe200078e0a08 */
[----:B------:R-:W-:-:S04]  /*22cf0*/  ISETP.GT.U32.AND P5, PT, R8, R85, PT ;  /* 0x000000550800720c */ /* 0x000fc80003fa4070 */
[----:B------:R-:W-:Y:S01]  /*22d00*/  ISETP.GT.U32.AND P3, PT, R8, R4, PT ;  /* 0x000000040800720c */ /* 0x000fe20003f64070 */
[----:B------:R-:W-:Y:S01]  /*22d10*/  IMAD R24, R24, UR5, RZ ;  /* 0x0000000518187c24 */ /* 0x000fe2000f8e02ff */
[----:B------:R-:W-:Y:S01]  /*22d20*/  PRMT R55, RZ, 0x7610, R55 ;  /* 0x00007610ff377816 */ /* 0x000fe20000000037 */
[----:B------:R-:W0:Y:S06]  /*22d30*/  LDCU UR5, c[0x0][0x3b0] ;  /* 0x00007600ff0577ac */ /* 0x000e2c0008000800 */
[----:B------:R-:W-:-:S04]  /*22d40*/  @!P5 IMAD.IADD R85, R85, 0x1, -R8 ;  /* 0x000000015555d824 */ /* 0x000fc800078e0a08 */
[----:B------:R-:W-:Y:S02]  /*22d50*/  @!P3 IMAD.IADD R4, R4, 0x1, -R8 ;  /* 0x000000010404b824 */ /* 0x000fe400078e0a08 */
[----:B-1----:R-:W-:Y:S02]  /*22d60*/  IMAD.MOV.U32 R23, RZ, RZ, R85 ;  /* 0x000000ffff177224 */ /* 0x002fe400078e0055 */
[----:B------:R-:W3:Y:S01]  /*22d70*/  LDL.LU R85, [R1+0x12fc] ;  /* 0x0012fc0001557983 */ /* 0x000ee20000300800 */
[----:B--2---:R-:W-:-:S13]  /*22d80*/  ISETP.GT.U32.AND P1, PT, R8, R14, PT ;  /* 0x0000000e0800720c */ /* 0x004fda0003f24070 */
[----:B------:R-:W-:Y:S01]  /*22d90*/  @!P1 IMAD.IADD R14, R14, 0x1, -R8 ;  /* 0x000000010e0e9824 */ /* 0x000fe200078e0a08 */
[----:B----4-:R-:W-:Y:S02]  /*22da0*/  ISETP.GE.AND P6, PT, R25, RZ, PT ;  /* 0x000000ff1900720c */ /* 0x010fe40003fc6270 */
[----:B------:R-:W-:-:S05]  /*22db0*/  IADD3 R25, P3, PT, R24, R7, RZ ;  /* 0x0000000718197210 */ /* 0x000fca0007f7e0ff */
[----:B------:R1:W-:Y:S06]  /*22dc0*/  STL [R1+0x908], R25 ;  /* 0x0009081901007387 */ /* 0x0003ec0000100800 */
[----:B------:R-:W-:Y:S01]  /*22dd0*/  @!P6 IMAD.MOV R23, RZ, RZ, -R23 ;  /* 0x000000ffff17e224 */ /* 0x000fe200078e0a17 */
[----:B------:R-:W-:-:S04]  /*22de0*/  ISETP.GT.U32.AND P6, PT, R8, R12, PT ;  /* 0x0000000c0800720c */ /* 0x000fc80003fc4070 */
[----:B------:R-:W-:-:S09]  /*22df0*/  SEL R23, R11, R23, !P4 ;  /* 0x000000170b177207 */ /* 0x000fd20006000000 */
[----:B------:R-:W-:Y:S01]  /*22e00*/  @!P6 IMAD.IADD R12, R12, 0x1, -R8 ;  /* 0x000000010c0ce824 */ /* 0x000fe200078e0a08 */
[----:B---3--:R-:W-:Y:S02]  /*22e10*/  ISETP.GE.AND P1, PT, R22, RZ, PT ;  /* 0x000000ff1600720c */ /* 0x008fe40003f26270 */
[----:B------:R-:W-:Y:S01]  /*22e20*/  LEA.HI.X.SX32 R22, R24, R6, 0x1, P3 ;  /* 0x0000000618167211 */ /* 0x000fe200018f0eff */
[----:B------:R-:W-:Y:S01]  /*22e30*/  @P0 IMAD.MOV.U32 R24, RZ, RZ, R25 ;  /* 0x000000ffff180224 */ /* 0x000fe200078e0019 */
[----:B------:R-:W-:-:S03]  /*22e40*/  ISETP.GT.U32.AND P3, PT, R8, R14, PT ;  /* 0x0000000e0800720c */ /* 0x000fc60003f64070 */
[----:B------:R2:W-:Y:S01]  /*22e50*/  STL [R1+0x904], R22 ;  /* 0x0009041601007387 */ /* 0x0005e20000100800 */
[----:B-1----:R-:W-:-:S05]  /*22e60*/  @P0 IMAD.MOV.U32 R25, RZ, RZ, R22 ;  /* 0x000000ffff190224 */ /* 0x002fca00078e0016 */
[----:B------:R1:W3:Y:S01]  /*22e70*/  @P0 LDG.E.U8 R55, desc[UR18][R24.64] ;  /* 0x0000001218370981 */ /* 0x0002e2000c1e1100 */
[----:B--2---:R-:W-:-:S04]  /*22e80*/  IMAD.MOV.U32 R22, RZ, RZ, R4 ;  /* 0x000000ffff167224 */ /* 0x004fc800078e0004 */
[----:B------:R-:W-:Y:S01]  /*22e90*/  @!P1 IMAD.MOV R22, RZ, RZ, -R22 ;  /* 0x000000ffff169224 */ /* 0x000fe200078e0a16 */
[----:B------:R-:W-:Y:S02]  /*22ea0*/  ISETP.GE.AND P1, PT, R13, RZ, PT ;  /* 0x000000ff0d00720c */ /* 0x000fe40003f26270 */
[----:B------:R-:W2:Y:S01]  /*22eb0*/  LDL R13, [R1+0x1268] ;  /* 0x00126800010d7983 */ /* 0x000ea20000100800 */
[----:B-1----:R-:W-:Y:S02]  /*22ec0*/  IMAD R24, R23, UR4, RZ ;  /* 0x0000000417187c24 */ /* 0x002fe4000f8e02ff */
[----:B------:R-:W-:Y:S01]  /*22ed0*/  @!P3 IMAD.IADD R14, R14, 0x1, -R8 ;  /* 0x000000010e0eb824 */ /* 0x000fe200078e0a08 */
[----:B------:R-:W-:Y:S01]  /*22ee0*/  ISETP.GT.U32.AND P5, PT, R8, R16, PT ;  /* 0x000000100800720c */ /* 0x000fe20003fa4070 */
[----:B------:R-:W1:Y:S01]  /*22ef0*/  LDCU UR4, c[0x0][0x3b0] ;  /* 0x00007600ff0477ac */ /* 0x000e620008000800 */
[----:B------:R-:W-:Y:S01]  /*22f00*/  IADD3 R4, P6, PT, R24, R7, RZ ;  /* 0x0000000718047210 */ /* 0x000fe20007fde0ff */
[----:B------:R-:W-:-:S03]  /*22f10*/  IMAD.MOV.U32 R23, RZ, RZ, R14 ;  /* 0x000000ffff177224 */ /* 0x000fc600078e000e */
[----:B------:R-:W-:Y:S01]  /*22f20*/  LEA.HI.X.SX32 R14, R24, R6, 0x1, P6 ;  /* 0x00000006180e7211 */ /* 0x000fe200030f0eff */
[----:B------:R-:W-:Y:S04]  /*22f30*/  STL [R1+0x910], R4 ;  /* 0x0009100401007387 */ /* 0x000fe80000100800 */
[----:B------:R4:W-:Y:S01]  /*22f40*/  STL [R1+0x90c], R14 ;  /* 0x00090c0e01007387 */ /* 0x0009e20000100800 */
[----:B------:R-:W-:-:S03]  /*22f50*/  @P0 IMAD.MOV.U32 R25, RZ, RZ, R14 ;  /* 0x000000ffff190224 */ /* 0x000fc600078e000e */
[----:B----4-:R-:W4:Y:S01]  /*22f60*/  LDL R14, [R1+0x12b4] ;  /* 0x0012b400010e7983 */ /* 0x010f220000100800 */
[----:B------:R-:W-:Y:S01]  /*22f70*/  @!P5 IMAD.IADD R16, R16, 0x1, -R8 ;  /* 0x000000011010d824 */ /* 0x000fe200078e0a08 */
[----:B------:R-:W-:-:S04]  /*22f80*/  SEL R22, R11, R22, !P4 ;  /* 0x000000160b167207 */ /* 0x000fc80006000000 */
[----:B------:R-:W-:Y:S01]  /*22f90*/  ISETP.GT.U32.AND P5, PT, R8, R16, PT ;  /* 0x000000100800720c */ /* 0x000fe20003fa4070 */
[----:B0-----:R-:W-:Y:S01]  /*22fa0*/  IMAD R22, R22, UR5, RZ ;  /* 0x0000000516167c24 */ /* 0x001fe2000f8e02ff */
[----:B------:R-:W-:Y:S01]  /*22fb0*/  ISETP.GE.AND P3, PT, R3, RZ, PT ;  /* 0x000000ff0300720c */ /* 0x000fe20003f66270 */
[----:B------:R-:W-:Y:S01]  /*22fc0*/  @!P1 IMAD.MOV R23, RZ, RZ, -R23 ;  /* 0x000000ffff179224 */ /* 0x000fe200078e0a17 */
[----:B------:R-:W-:Y:S01]  /*22fd0*/  PRMT R54, RZ, 0x7610, R54 ;  /* 0x00007610ff367816 */ /* 0x000fe20000000036 */
[----:B------:R-:W-:Y:S01]  /*22fe0*/  @P0 IMAD.MOV.U32 R24, RZ, RZ, R4 ;  /* 0x000000ffff180224 */ /* 0x000fe200078e0004 */
[----:B------:R-:W-:Y:S01]  /*22ff0*/  IADD3 R3, P1, PT, R22, R7, RZ ;  /* 0x0000000716037210 */ /* 0x000fe20007f3e0ff */
[----:B------:R-:W0:Y:S06]  /*23000*/  LDCU UR5, c[0x0][0x3b0] ;  /* 0x00007600ff0577ac */ /* 0x000e2c0008000800 */
[----:B------:R-:W-:Y:S01]  /*23010*/  @!P5 IMAD.IADD R16, R16, 0x1, -R8 ;  /* 0x000000011010d824 */ /* 0x000fe200078e0a08 */
[----:B------:R-:W-:Y:S01]  /*23020*/  ISETP.GT.U32.AND P5, PT, R8, R5, PT ;  /* 0x000000050800720c */ /* 0x000fe20003fa4070 */
[----:B------:R0:W3:Y:S01]  /*23030*/  @P0 LDG.E.U8 R54, desc[UR18][R24.64] ;  /* 0x0000001218360981 */ /* 0x0000e2000c1e1100 */
[----:B------:R-:W-:-:S02]  /*23040*/  LEA.HI.X.SX32 R4, R22, R6, 0x1, P1 ;  /* 0x0000000616047211 */ /* 0x000fc400008f0eff */
[----:B------:R-:W-:Y:S01]  /*23050*/  ISETP.GT.U32.AND P6, PT, R8, R12, PT ;  /* 0x0000000c0800720c */ /* 0x000fe20003fc4070 */
[----:B------:R-:W-:Y:S01]  /*23060*/  IMAD.MOV.U32 R22, RZ, RZ, R16 ;  /* 0x000000ffff167224 */ /* 0x000fe200078e0010 */
[----:B------:R-:W-:Y:S01]  /*23070*/  PRMT R53, RZ, 0x7610, R53 ;  /* 0x00007610ff357816 */ /* 0x000fe20000000035 */
[----:B0-----:R-:W-:Y:S02]  /*23080*/  @P0 IMAD.MOV.U32 R24, RZ, RZ, R3 ;  /* 0x000000ffff180224 */ /* 0x001fe400078e0003 */
[----:B------:R-:W-:-:S04]  /*23090*/  @P0 IMAD.MOV.U32 R25, RZ, RZ, R4 ;  /* 0x000000ffff190224 */ /* 0x000fc800078e0004 */
[----:B------:R-:W-:Y:S02]  /*230a0*/  @!P5 IMAD.IADD R5, R5, 0x1, -R8 ;  /* 0x000000010505d824 */ /* 0x000fe400078e0a08 */
[----:B------:R-:W-:Y:S01]  /*230b0*/  @!P3 IMAD.MOV R22, RZ, RZ, -R22 ;  /* 0x000000ffff16b224 */ /* 0x000fe200078e0a16 */
[----:B------:R0:W3:Y:S01]  /*230c0*/  @P0 LDG.E.U8 R53, desc[UR18][R24.64] ;  /* 0x0000001218350981 */ /* 0x0000e2000c1e1100 */
[----:B------:R-:W-:Y:S01]  /*230d0*/  @!P6 IMAD.IADD R12, R12, 0x1, -R8 ;  /* 0x000000010c0ce824 */ /* 0x000fe200078e0a08 */
[----:B------:R-:W-:Y:S02]  /*230e0*/  ISETP.GT.U32.AND P3, PT, R8, R5, PT ;  /* 0x000000050800720c */ /* 0x000fe40003f64070 */
[C---:B0-----:R-:W-:Y:S02]  /*230f0*/  SEL R24, R11.reuse, R23, !P4 ;  /* 0x000000170b187207 */ /* 0x041fe40006000000 */
[----:B------:R-:W-:-:S03]  /*23100*/  SEL R23, R11, R22, !P4 ;  /* 0x000000160b177207 */ /* 0x000fc60006000000 */
[----:B------:R-:W-:Y:S01]  /*23110*/  IMAD R24, R24, UR12, RZ ;  /* 0x0000000c18187c24 */ /* 0x000fe2000f8e02ff */
[----:B------:R0:W-:Y:S01]  /*23120*/  STL [R1+0x918], R3 ;  /* 0x0009180301007387 */ /* 0x0001e20000100800 */
[----:B------:R-:W-:Y:S01]  /*23130*/  IMAD.MOV.U32 R22, RZ, RZ, R12 ;  /* 0x000000ffff167224 */ /* 0x000fe200078e000c */
[----:B------:R-:W-:Y:S01]  /*23140*/  ISETP.GT.U32.AND P1, PT, R8, R85, PT ;  /* 0x000000550800720c */ /* 0x000fe20003f24070 */
[----:B-1----:R-:W-:Y:S01]  /*23150*/  IMAD R23, R23, UR4, RZ ;  /* 0x0000000417177c24 */ /* 0x002fe2000f8e02ff */
[C---:B------:R-:W-:Y:S01]  /*23160*/  IADD3 R12, P6, PT, R24.reuse, R7, RZ ;  /* 0x00000007180c7210 */ /* 0x040fe20007fde0ff */
[----:B------:R1:W-:Y:S01]  /*23170*/  STL [R1+0x914], R4 ;  /* 0x0009140401007387 */ /* 0x0003e20000100800 */
[----:B------:R-:W-:Y:S01]  /*23180*/  @!P3 IMAD.IADD R5, R5, 0x1, -R8 ;  /* 0x000000010505b824 */ /* 0x000fe200078e0a08 */
[----:B------:R-:W-:Y:S01]  /*23190*/  PRMT R52, RZ, 0x7610, R52 ;  /* 0x00007610ff347816 */ /* 0x000fe20000000034 */
[----:B------:R-:W2:Y:S01]  /*231a0*/  LDCU UR4, c[0x0][0x3b0] ;  /* 0x00007600ff0477ac */ /* 0x000ea20008000800 */
[----:B------:R-:W-:Y:S01]  /*231b0*/  LEA.HI.X.SX32 R16, R24, R6, 0x1, P6 ;  /* 0x0000000618107211 */ /* 0x000fe200030f0eff */
[----:B0-----:R-:W3:Y:S01]  /*231c0*/  LDL R3, [R1+0xf84] ;  /* 0x000f840001037983 */ /* 0x001ee20000100800 */
[----:B------:R-:W-:Y:S01]  /*231d0*/  PRMT R51, RZ, 0x7610, R51 ;  /* 0x00007610ff337816 */ /* 0x000fe20000000033 */
[----:B------:R-:W0:Y:S02]  /*231e0*/  LDCU UR12, c[0x0][0x3b0] ;  /* 0x00007600ff0c77ac */ /* 0x000e240008000800 */
[----:B-1----:R-:W3:Y:S04]  /*231f0*/  LDL R4, [R1+0xf30] ;  /* 0x000f300001047983 */ /* 0x002ee80000100800 */
[----:B------:R-:W-:Y:S01]  /*23200*/  STL [R1+0x920], R12 ;  /* 0x0009200c01007387 */ /* 0x000fe20000100800 */
[----:B--2---:R-:W-:-:S13]  /*23210*/  ISETP.GE.AND P5, PT, R13, RZ, PT ;  /* 0x000000ff0d00720c */ /* 0x004fda0003fa6270 */
[----:B------:R-:W-:Y:S01]  /*23220*/  @!P5 IMAD.MOV R22, RZ, RZ, -R22 ;  /* 0x000000ffff16d224 */ /* 0x000fe200078e0a16 */
[----:B------:R-:W-:-:S04]  /*23230*/  IADD3 R13, P5, PT, R23, R7, RZ ;  /* 0x00000007170d7210 */ /* 0x000fc80007fbe0ff */
[----:B------:R-:W-:Y:S01]  /*23240*/  SEL R24, R11, R22, !P4 ;  /* 0x000000160b187207 */ /* 0x000fe20006000000 */
[----:B------:R-:W-:Y:S01]  /*23250*/  STL [R1+0x938], R13 ;  /* 0x0009380d01007387 */ /* 0x000fe20000100800 */
[----:B------:R-:W-:-:S03]  /*23260*/  @P0 IMAD.MOV.U32 R22, RZ, RZ, R12 ;  /* 0x000000ffff160224 */ /* 0x000fc600078e000c */
[----:B------:R1:W-:Y:S01]  /*23270*/  STL [R1+0x91c], R16 ;  /* 0x00091c1001007387 */ /* 0x0003e20000100800 */
[----:B----4-:R-:W-:Y:S02]  /*23280*/  ISETP.GE.AND P3, PT, R14, RZ, PT ;  /* 0x000000ff0e00720c */ /* 0x010fe40003f66270 */
[----:B------:R-:W-:Y:S01]  /*23290*/  LEA.HI.X.SX32 R14, R23, R6, 0x1, P5 ;  /* 0x00000006170e7211 */ /* 0x000fe200028f0eff */
[----:B------:R-:W-:Y:S02]  /*232a0*/  @P0 IMAD.MOV.U32 R23, RZ, RZ, R16 ;  /* 0x000000ffff170224 */ /* 0x000fe400078e0010 */
[----:B-1----:R-:W2:Y:S04]  /*232b0*/  LDL.LU R16, [R1+0x12f8] ;  /* 0x0012f80001107983 */ /* 0x002ea80000300800 */
[----:B------:R-:W4:Y:S01]  /*232c0*/  LDL.LU R12, [R1+0x12f4] ;  /* 0x0012f400010c7983 */ /* 0x000f220000300800 */
[----:B------:R-:W-:-:S03]  /*232d0*/  @!P1 IMAD.IADD R85, R85, 0x1, -R8 ;  /* 0x0000000155559824 */ /* 0x000fc600078e0a08 */
[----:B------:R1:W2:Y:S02]  /*232e0*/  @P0 LDG.E.U8 R52, desc[UR18][R22.64] ;  /* 0x0000001216340981 */ /* 0x0002a4000c1e1100 */
[C---:B------:R-:W-:Y:S01]  /*232f0*/  ISETP.GT.U32.AND P1, PT, R8.reuse, R85, PT ;  /* 0x000000550800720c */ /* 0x040fe20003f24070 */
[----:B-1----:R-:W-:Y:S02]  /*23300*/  @P0 IMAD.MOV.U32 R22, RZ, RZ, R13 ;  /* 0x000000ffff160224 */ /* 0x002fe400078e000d */
[----:B------:R-:W-:Y:S01]  /*23310*/  @P0 IMAD.MOV.U32 R23, RZ, RZ, R14 ;  /* 0x000000ffff170224 */ /* 0x000fe200078e000e */
[----:B------:R-:W-:-:S04]  /*23320*/  ISETP.GT.U32.AND P6, PT, R8, R10, PT ;  /* 0x0000000a0800720c */ /* 0x000fc80003fc4070 */
[----:B------:R1:W2:Y:S01]  /*23330*/  @P0 LDG.E.U8 R51, desc[UR18][R22.64] ;  /* 0x0000001216330981 */ /* 0x0002a2000c1e1100 */
[----:B------:R-:W-:Y:S01]  /*23340*/  IMAD R24, R24, UR5, RZ ;  /* 0x0000000518187c24 */ /* 0x000fe2000f8e02ff */
[----:B------:R-:W-:-:S03]  /*23350*/  PRMT R50, RZ, 0x7610, R50 ;  /* 0x00007610ff327816 */ /* 0x000fc60000000032 */
[----:B------:R-:W-:Y:S01]  /*23360*/  @!P1 IMAD.IADD R85, R85, 0x1, -R8 ;  /* 0x0000000155559824 */ /* 0x000fe200078e0a08 */
[----:B------:R0:W-:Y:S01]  /*23370*/  STL [R1+0x934], R14 ;  /* 0x0009340e01007387 */ /* 0x0001e20000100800 */
[----:B------:R-:W-:Y:S01]  /*23380*/  PRMT R49, RZ, 0x7610, R49 ;  /* 0x00007610ff317816 */ /* 0x000fe20000000031 */
[----:B------:R-:W2:Y:S01]  /*23390*/  LDCU UR5, c[0x0][0x3b0] ;  /* 0x00007600ff0577ac */ /* 0x000ea20008000800 */
[----:B-1----:R-:W-:-:S04]  /*233a0*/  IMAD.MOV.U32 R22, RZ, RZ, R5 ;  /* 0x000000ffff167224 */ /* 0x002fc800078e0005 */
[----:B------:R-:W-:Y:S01]  /*233b0*/  @!P3 IMAD.MOV R22, RZ, RZ, -R22 ;  /* 0x000000ffff16b224 */ /* 0x000fe200078e0a16 */
[----:B0-----:R-:W2:Y:S04]  /*233c0*/  LDL.LU R14, [R1+0x12f0] ;  /* 0x0012f000010e7983 */ /* 0x001ea80000300800 */
[----:B------:R-:W-:Y:S01]  /*233d0*/  SEL R22, R11, R22, !P4 ;  /* 0x000000160b167207 */ /* 0x000fe20006000000 */
[----:B------:R-:W2:Y:S01]  /*233e0*/  LDL.LU R13, [R1+0x12ec] ;  /* 0x0012ec00010d7983 */ /* 0x000ea20000300800 */
[----:B------:R-:W-:Y:S01]  /*233f0*/  @!P6 IMAD.IADD R10, R10, 0x1, -R8 ;  /* 0x000000010a0ae824 */ /* 0x000fe200078e0a08 */
[----:B---3--:R-:W-:Y:S02]  /*23400*/  ISETP.GE.AND P5, PT, R3, RZ, PT ;  /* 0x000000ff0300720c */ /* 0x008fe40003fa6270 */
[----:B------:R-:W-:-:S04]  /*23410*/  IADD3 R3, P3, PT, R24, R7, RZ ;  /* 0x0000000718037210 */ /* 0x000fc80007f7e0ff */
[----:B------:R-:W-:Y:S01]  /*23420*/  LEA.HI.X.SX32 R5, R24, R6, 0x1, P3 ;  /* 0x0000000618057211 */ /* 0x000fe200018f0eff */
[----:B------:R-:W-:Y:S01]  /*23430*/  IMAD R24, R22, UR13, RZ ;  /* 0x0000000d16187c24 */ /* 0x000fe2000f8e02ff */
[----:B------:R0:W-:Y:S01]  /*23440*/  STL [R1+0x940], R3 ;  /* 0x0009400301007387 */ /* 0x0001e20000100800 */
[----:B------:R-:W-:Y:S01]  /*23450*/  @P0 IMAD.MOV.U32 R22, RZ, RZ, R3 ;  /* 0x000000ffff160224 */ /* 0x000fe200078e0003 */
[----:B------:R-:W-:-:S03]  /*23460*/  ISETP.GT.U32.AND P6, PT, R8, R10, PT ;  /* 0x0000000a0800720c */ /* 0x000fc60003fc4070 */
[----:B------:R-:W-:Y:S01]  /*23470*/  @!P5 IMAD.MOV R85, RZ, RZ, -R85 ;  /* 0x000000ffff55d224 */ /* 0x000fe200078e0a55 */
[----:B------:R-:W-:Y:S01]  /*23480*/  PRMT R48, RZ, 0x7610, R48 ;  /* 0x00007610ff307816 */ /* 0x000fe20000000030 */
[----:B------:R-:W-:Y:S01]  /*23490*/  @P0 IMAD.MOV.U32 R23, RZ, RZ, R5 ;  /* 0x000000ffff170224 */ /* 0x000fe200078e0005 */
[----:B------:R-:W-:Y:S01]  /*234a0*/  PRMT R46, RZ, 0x7610, R46 ;  /* 0x00007610ff2e7816 */ /* 0x000fe2000000002e */
[----:B------:R-:W1:Y:S01]  /*234b0*/  LDCU UR13, c[0x0][0x3b0] ;  /* 0x00007600ff0d77ac */ /* 0x000e620008000800 */
[----:B0-----:R-:W-:Y:S02]  /*234c0*/  IADD3 R3, P5, PT, R24, R7, RZ ;  /* 0x0000000718037210 */ /* 0x001fe40007fbe0ff */
[----:B------:R-:W-:Y:S01]  /*234d0*/  SEL R85, R11, R85, !P4 ;  /* 0x000000550b557207 */ /* 0x000fe20006000000 */
[----:B------:R0:W3:Y:S04]  /*234e0*/  @P0 LDG.E.U8 R50, desc[UR18][R22.64] ;  /* 0x0000001216320981 */ /* 0x0000e8000c1e1100 */
[----:B------:R-:W-:Y:S01]  /*234f0*/  IMAD R85, R85, UR4, RZ ;  /* 0x0000000455557c24 */ /* 0x000fe2000f8e02ff */
[----:B------:R-:W-:Y:S01]  /*23500*/  STL [R1+0x93c], R5 ;  /* 0x00093c0501007387 */ /* 0x000fe20000100800 */
[----:B------:R-:W-:Y:S01]  /*23510*/  @!P6 IMAD.IADD R10, R10, 0x1, -R8 ;  /* 0x000000010a0ae824 */ /* 0x000fe200078e0a08 */
[----:B------:R-:W1:Y:S01]  /*23520*/  LDCU UR4, c[0x0][0x3b0] ;  /* 0x00007600ff0477ac */ /* 0x000e620008000800 */
[----:B0-----:R-:W-:Y:S01]  /*23530*/  @P0 IMAD.MOV.U32 R22, RZ, RZ, R3 ;  /* 0x000000ffff160224 */ /* 0x001fe200078e0003 */
[----:B------:R0:W-:Y:S01]  /*23540*/  STL [R1+0x948], R3 ;  /* 0x0009480301007387 */ /* 0x0001e20000100800 */
[----:B----4-:R-:W-:-:S13]  /*23550*/  ISETP.GT.U32.AND P1, PT, R8, R12, PT ;  /* 0x0000000c0800720c */ /* 0x010fda0003f24070 */
[----:B------:R-:W-:Y:S01]  /*23560*/  @!P1 IMAD.IADD R12, R12, 0x1, -R8 ;  /* 0x000000010c0c9824 */ /* 0x000fe200078e0a08 */
[----:B------:R-:W-:Y:S02]  /*23570*/  ISETP.GE.AND P1, PT, R4, RZ, PT ;  /* 0x000000ff0400720c */ /* 0x000fe40003f26270 */
[----:B------:R-:W-:-:S05]  /*23580*/  LEA.HI.X.SX32 R4, R24, R6, 0x1, P5 ;  /* 0x0000000618047211 */ /* 0x000fca00028f0eff */
[----:B------:R-:W-:Y:S01]  /*23590*/  @P0 IMAD.MOV.U32 R23, RZ, RZ, R4 ;  /* 0x000000ffff170224 */ /* 0x000fe200078e0004 */
[----:B------:R4:W-:Y:S04]  /*235a0*/  STL [R1+0x944], R4 ;  /* 0x0009440401007387 */ /* 0x0009e80000100800 */
[----:B------:R1:W3:Y:S04]  /*235b0*/  @P0 LDG.E.U8 R49, desc[UR18][R22.64] ;  /* 0x0000001216310981 */ /* 0x0002e8000c1e1100 */
[----:B0-----:R-:W3:Y:S01]  /*235c0*/  LDL R3, [R1+0xf38] ;  /* 0x000f380001037983 */ /* 0x001ee20000100800 */
[----:B----4-:R-:W-:-:S03]  /*235d0*/  IADD3 R4, P6, PT, R85, R7, RZ ;  /* 0x0000000755047210 */ /* 0x010fc60007fde0ff */
[----:B------:R-:W4:Y:S01]  /*235e0*/  LDL R23, [R1+0xf34] ;  /* 0x000f340001177983 */ /* 0x000f220000100800 */
[----:B------:R-:W-:-:S03]  /*235f0*/  LEA.HI.X.SX32 R5, R85, R6, 0x1, P6 ;  /* 0x0000000655057211 */ /* 0x000fc600030f0eff */
[----:B------:R0:W-:Y:S04]  /*23600*/  STL [R1+0x950], R4 ;  /* 0x0009500401007387 */ /* 0x0001e80000100800 */
[----:B------:R-:W3:Y:S01]  /*23610*/  LDL R85, [R1+0xf3c] ;  /* 0x000f3c0001557983 */ /* 0x000ee20000100800 */
[----:B-1----:R-:W-:-:S03]  /*23620*/  @P0 IMAD.MOV.U32 R22, RZ, RZ, R4 ;  /* 0x000000ffff160224 */ /* 0x002fc600078e0004 */
[----:B------:R1:W-:Y:S04]  /*23630*/  STL [R1+0x94c], R5 ;  /* 0x00094c0501007387 */ /* 0x0003e80000100800 */
[----:B0-----:R-:W3:Y:S01]  /*23640*/  LDL R4, [R1+0xf40] ;  /* 0x000f400001047983 */ /* 0x001ee20000100800 */
[C---:B--2---:R-:W-:Y:S01]  /*23650*/  ISETP.GT.U32.AND P3, PT, R8.reuse, R13, PT ;  /* 0x0000000d0800720c */ /* 0x044fe20003f64070 */
[----:B------:R-:W-:Y:S01]  /*23660*/  @!P1 IMAD.MOV R10, RZ, RZ, -R10 ;  /* 0x000000ffff0a9224 */ /* 0x000fe200078e0a0a */
[C---:B------:R-:W-:Y:S02]  /*23670*/  ISETP.GT.U32.AND P1, PT, R8.reuse, R14, PT ;  /* 0x0000000e0800720c */ /* 0x040fe40003f24070 */
[----:B------:R-:W-:-:S09]  /*23680*/  ISETP.GT.U32.AND P5, PT, R8, R12, PT ;  /* 0x0000000c0800720c */ /* 0x000fd20003fa4070 */
[----:B------:R-:W-:Y:S01]  /*23690*/  @!P3 IMAD.IADD R13, R13, 0x1, -R8 ;  /* 0x000000010d0db824 */ /* 0x000fe200078e0a08 */
[----:B------:R-:W-:-:S04]  /*236a0*/  SEL R10, R11, R10, !P4 ;  /* 0x0000000a0b0a7207 */ /* 0x000fc80006000000 */
[----:B------:R-:W-:Y:S01]  /*236b0*/  ISETP.GT.U32.AND P3, PT, R8, R13, PT ;  /* 0x0000000d0800720c */ /* 0x000fe20003f64070 */
[--C-:B------:R-:W-:Y:S02]  /*236c0*/  @!P1 IMAD.IADD R14, R14, 0x1, -R8.reuse ;  /* 0x000000010e0e9824 */ /* 0x100fe400078e0a08 */
[----:B------:R-:W-:Y:S01]  /*236d0*/  IMAD R10, R10, UR5, RZ ;  /* 0x000000050a0a7c24 */ /* 0x000fe2000f8e02ff */
[----:B------:R-:W0:Y:S01]  /*236e0*/  LDCU UR5, c[0x0][0x3b0] ;  /* 0x00007600ff0577ac */ /* 0x000e220008000800 */
[----:B------:R-:W-:-:S08]  /*236f0*/  @!P5 IMAD.IADD R12, R12, 0x1, -R8 ;  /* 0x000000010c0cd824 */ /* 0x000fd000078e0a08 */
[----:B------:R-:W-:Y:S01]  /*23700*/  @!P3 IMAD.IADD R13, R13, 0x1, -R8 ;  /* 0x000000010d0db824 */ /* 0x000fe200078e0a08 */
[----:B----4-:R-:W-:Y:S01]  /*23710*/  ISETP.GE.AND P6, PT, R23, RZ, PT ;  /* 0x000000ff1700720c */ /* 0x010fe20003fc6270 */
[----:B------:R-:W-:Y:S01]  /*23720*/  @P0 IMAD.MOV.U32 R23, RZ, RZ, R5 ;  /* 0x000000ffff170224 */ /* 0x000fe200078e0005 */
[C---:B-1----:R-:W-:Y:S02]  /*23730*/  IADD3 R5, P3, PT, R10.reuse, R7, RZ ;  /* 0x000000070a057210 */ /* 0x042fe40007f7e0ff */
[----:B---3--:R-:W-:Y:S02]  /*23740*/  ISETP.GE.AND P1, PT, R85, RZ, PT ;  /* 0x000000ff5500720c */ /* 0x008fe40003f26270 */
[----:B------:R1:W2:Y:S01]  /*23750*/  @P0 LDG.E.U8 R48, desc[UR18][R22.64] ;  /* 0x0000001216300981 */ /* 0x0002a2000c1e1100 */
[----:B------:R-:W-:-:S06]  /*23760*/  LEA.HI.X.SX32 R10, R10, R6, 0x1, P3 ;  /* 0x000000060a0a7211 */ /* 0x000fcc00018f0eff */
[----:B------:R-:W-:Y:S01]  /*23770*/  @!P6 IMAD.MOV R12, RZ, RZ, -R12 ;  /* 0x000000ffff0ce224 */ /* 0x000fe200078e0a0c */
[C---:B------:R-:W-:Y:S01]  /*23780*/  ISETP.GT.U32.AND P6, PT, R8.reuse, R15, PT ;  /* 0x0000000f0800720c */ /* 0x040fe20003fc4070 */
[----:B------:R3:W-:Y:S01]  /*23790*/  STL [R1+0x958], R5 ;  /* 0x0009580501007387 */ /* 0x0007e20000100800 */
[----:B------:R-:W-:Y:S02]  /*237a0*/  ISETP.GT.U32.AND P3, PT, R8, R14, PT ;  /* 0x0000000e0800720c */ /* 0x000fe40003f64070 */
[----:B------:R-:W-:Y:S01]  /*237b0*/  SEL R12, R11, R12, !P4 ;  /* 0x0000000c0b0c7207 */ /* 0x000fe20006000000 */
[----:B------:R0:W-:Y:S01]  /*237c0*/  STL [R1+0x954], R10 ;  /* 0x0009540a01007387 */ /* 0x0001e20000100800 */
[----:B------:R-:W-:Y:S01]  /*237d0*/  @!P1 IMAD.MOV R13, RZ, RZ, -R13 ;  /* 0x000000ffff0d9224 */ /* 0x000fe200078e0a0d */
[----:B------:R-:W-:Y:S02]  /*237e0*/  ISETP.GE.AND P1, PT, R3, RZ, PT ;  /* 0x000000ff0300720c */ /* 0x000fe40003f26270 */
[----:B------:R-:W4:Y:S01]  /*237f0*/  LDL R3, [R1+0xf2c] ;  /* 0x000f2c0001037983 */ /* 0x000f220000100800 */
[----:B------:R-:W-:Y:S01]  /*23800*/  IMAD R12, R12, UR4, RZ ;  /* 0x000000040c0c7c24 */ /* 0x000fe2000f8e02ff */
[----:B------:R-:W-:Y:S01]  /*23810*/  SEL R13, R11, R13, !P4 ;  /* 0x0000000d0b0d7207 */ /* 0x000fe20006000000 */
[----:B-1----:R-:W-:Y:S01]  /*23820*/  @P0 IMAD.MOV.U32 R22, RZ, RZ, R5 ;  /* 0x000000ffff160224 */ /* 0x002fe200078e0005 */
[----:B------:R-:W-:Y:S01]  /*23830*/  ISETP.GT.U32.AND P5, PT, R8, R16, PT ;  /* 0x000000100800720c */ /* 0x000fe20003fa4070 */
[----:B------:R-:W-:Y:S01]  /*23840*/  @!P6 IMAD.IADD R15, R15, 0x1, -R8 ;  /* 0x000000010f0fe824 */ /* 0x000fe200078e0a08 */
[----:B---3--:R-:W-:Y:S01]  /*23850*/  IADD3 R5, P6, PT, R12, R7, RZ ;  /* 0x000000070c057210 */ /* 0x008fe20007fde0ff */
[----:B------:R-:W-:Y:S01]  /*23860*/  @P0 IMAD.MOV.U32 R23, RZ, RZ, R10 ;  /* 0x000000ffff170224 */ /* 0x000fe200078e000a */
[----:B------:R-:W1:Y:S01]  /*23870*/  LDCU UR4, c[0x0][0x3b0] ;  /* 0x00007600ff0477ac */ /* 0x000e620008000800 */
[----:B------:R-:W-:-:S02]  /*23880*/  @!P3 IMAD.IADD R14, R14, 0x1, -R8 ;  /* 0x000000010e0eb824 */ /* 0x000fc400078e0a08 */
[----:B0-----:R-:W-:Y:S01]  /*23890*/  IMAD R10, R13, UR5, RZ ;  /* 0x000000050d0a7c24 */ /* 0x001fe2000f8e02ff */
[-C--:B------:R-:W-:Y:S01]  /*238a0*/  LEA.HI.X.SX32 R12, R12, R6.reuse, 0x1, P6 ;  /* 0x000000060c0c7211 */ /* 0x080fe200030f0eff */
[----:B------:R-:W-:Y:S01]  /*238b0*/  @!P1 IMAD.MOV R14, RZ, RZ, -R14 ;  /* 0x000000ffff0e9224 */ /* 0x000fe200078e0a0e */
[----:B------:R-:W-:Y:S01]  /*238c0*/  ISETP.GE.AND P3, PT, R4, RZ, PT ;  /* 0x000000ff0400720c */ /* 0x000fe20003f66270 */
[----:B------:R-:W-:Y:S01]  /*238d0*/  STL [R1+0x960], R5 ;  /* 0x0009600501007387 */ /* 0x000fe20000100800 */
[C---:B------:R-:W-:Y:S01]  /*238e0*/  IADD3 R4, P1, PT, R10.reuse, R7, RZ ;  /* 0x000000070a047210 */ /* 0x040fe20007f3e0ff */
[----:B------:R-:W-:Y:S01]  /*238f0*/  @P0 IMAD.MOV.U32 R13, RZ, RZ, R12 ;  /* 0x000000ffff0d0224 */ /* 0x000fe200078e000c */
[----:B------:R-:W-:Y:S01]  /*23900*/  PRMT R45, RZ, 0x7610, R45 ;  /* 0x00007610ff2d7816 */ /* 0x000fe2000000002d */
[----:B------:R0:W-:Y:S01]  /*23910*/  STL [R1+0x95c], R12 ;  /* 0x00095c0c01007387 */ /* 0x0001e20000100800 */
[----:B------:R-:W-:Y:S01]  /*23920*/  LEA.HI.X.SX32 R10, R10, R6, 0x1, P1 ;  /* 0x000000060a0a7211 */ /* 0x000fe200008f0eff */
[----:B------:R-:W-:Y:S01]  /*23930*/  @!P5 IMAD.IADD R16, R16, 0x1, -R8 ;  /* 0x000000011010d824 */ /* 0x000fe200078e0a08 */
[----:B------:R-:W3:Y:S01]  /*23940*/  LDCU UR5, c[0x0][0x3b0] ;  /* 0x00007600ff0577ac */ /* 0x000ee20008000800 */
[----:B0-----:R-:W-:-:S02]  /*23950*/  @P0 IMAD.MOV.U32 R12, RZ, RZ, R5 ;  /* 0x000000ffff0c0224 */ /* 0x001fc400078e0005 */
[----:B------:R-:W2:Y:S04]  /*23960*/  LDL R5, [R1+0xf28] ;  /* 0x000f280001057983 */ /* 0x000ea80000100800 */
[----:B------:R0:W3:Y:S04]  /*23970*/  @P0 LDG.E.U8 R46, desc[UR18][R12.64] ;  /* 0x000000120c2e0981 */ /* 0x0000e8000c1e1100 */
[----:B------:R1:W-:Y:S04]  /*23980*/  STL [R1+0x978], R4 ;  /* 0x0009780401007387 */ /* 0x0003e80000100800 */
[----:B------:R4:W-:Y:S01]  /*23990*/  STL [R1+0x974], R10 ;  /* 0x0009740a01007387 */ /* 0x0009e20000100800 */
[----:B0-----:R-:W-:-:S03]  /*239a0*/  @P0 IMAD.MOV.U32 R12, RZ, RZ, R4 ;  /* 0x000000ffff0c0224 */ /* 0x001fc600078e0004 */
[----:B-1----:R-:W3:Y:S01]  /*239b0*/  LDL R4, [R1+0xf24] ;  /* 0x000f240001047983 */ /* 0x002ee20000100800 */
[C---:B------:R-:W-:Y:S02]  /*239c0*/  ISETP.GT.U32.AND P5, PT, R8.reuse, R16, PT ;  /* 0x000000100800720c */ /* 0x040fe40003fa4070 */
[----:B------:R-:W-:-:S11]  /*239d0*/  ISETP.GT.U32.AND P6, PT, R8, R15, PT ;  /* 0x0000000f0800720c */ /* 0x000fd60003fc4070 */
[----:B------:R-:W-:Y:S01]  /*239e0*/  @!P5 IMAD.IADD R16, R16, 0x1, -R8 ;  /* 0x000000011010d824 */ /* 0x000fe200078e0a08 */
[----:B------:R-:W-:-:S03]  /*239f0*/  ISETP.GT.U32.AND P5, PT, R8, R17, PT ;  /* 0x000000110800720c */ /* 0x000fc60003fa4070 */
[----:B------:R-:W-:Y:S01]  /*23a00*/  @!P3 IMAD.MOV R16, RZ, RZ, -R16 ;  /* 0x000000ffff10b224 */ /* 0x000fe200078e0a10 */
[----:B------:R-:W-:Y:S01]  /*23a10*/  SEL R14, R11, R14, !P4 ;  /* 0x0000000e0b0e7207 */ /* 0x000fe20006000000 */
[----:B------:R-:W-:-:S03]  /*23a20*/  @P0 IMAD.MOV.U32 R13, RZ, RZ, R10 ;  /* 0x000000ffff0d0224 */ /* 0x000fc600078e000a */
[----:B------:R-:W-:-:S05]  /*23a30*/  SEL R16, R11, R16, !P4 ;  /* 0x000000100b107207 */ /* 0x000fca0006000000 */
[--C-:B------:R-:W-:Y:S01]  /*23a40*/  @!P5 IMAD.IADD R17, R17, 0x1, -R8.reuse ;  /* 0x000000011111d824 */ /* 0x100fe200078e0a08 */
[----:B------:R0:W3:Y:S01]  /*23a50*/  @P0 LDG.E.U8 R45, desc[UR18][R12.64] ;  /* 0x000000120c2d0981 */ /* 0x0000e2000c1e1100 */
[----:B------:R-:W-:Y:S01]  /*23a60*/  IMAD R14, R14, UR12, RZ ;  /* 0x0000000c0e0e7c24 */ /* 0x000fe2000f8e02ff */
[C---:B------:R-:W-:Y:S01]  /*23a70*/  ISETP.GT.U32.AND P1, PT, R8.reuse, R18, PT ;  /* 0x000000120800720c */ /* 0x040fe20003f24070 */
[----:B------:R-:W-:Y:S01]  /*23a80*/  @!P6 IMAD.IADD R15, R15, 0x1, -R8 ;  /* 0x000000010f0fe824 */ /* 0x000fe200078e0a08 */
[----:B------:R-:W-:Y:S01]  /*23a90*/  ISETP.GT.U32.AND P3, PT, R8, R17, PT ;  /* 0x000000110800720c */ /* 0x000fe20003f64070 */
[----:B------:R-:W-:Y:S01]  /*23aa0*/  IMAD R16, R16, UR4, RZ ;  /* 0x0000000410107c24 */ /* 0x000fe2000f8e02ff */
[----:B------:R-:W-:Y:S01]  /*23ab0*/  PRMT R44, RZ, 0x7610, R44 ;  /* 0x00007610ff2c7816 */ /* 0x000fe2000000002c */
[----:B------:R-:W1:Y:S01]  /*23ac0*/  LDCU UR4, c[0x0][0x3b0] ;  /* 0x00007600ff0477ac */ /* 0x000e620008000800 */
[C---:B0-----:R-:W-:Y:S01]  /*23ad0*/  IADD3 R12, P6, PT, R14.reuse, R7, RZ ;  /* 0x000000070e0c7210 */ /* 0x041fe20007fde0ff */
[----:B------:R-:W0:Y:S03]  /*23ae0*/  LDCU UR12, c[0x0][0x3b0] ;  /* 0x00007600ff0c77ac */ /* 0x000e260008000800 */
[----:B------:R-:W-:Y:S01]  /*23af0*/  LEA.HI.X.SX32 R13, R14, R6, 0x1, P6 ;  /* 0x000000060e0d7211 */ /* 0x000fe200030f0eff */
[----:B------:R0:W-:Y:S04]  /*23b00*/  STL [R1+0x980], R12 ;  /* 0x0009800c01007387 */ /* 0x0001e80000100800 */
[--C-:B------:R-:W-:Y:S01]  /*23b10*/  @!P3 IMAD.IADD R17, R17, 0x1, -R8.reuse ;  /* 0x000000011111b824 */ /* 0x100fe200078e0a08 */
[----:B----4-:R-:W-:Y:S01]  /*23b20*/  ISETP.GE.AND P5, PT, R3, RZ, PT ;  /* 0x000000ff0300720c */ /* 0x010fe20003fa6270 */
[----:B------:R-:W-:Y:S01]  /*23b30*/  @!P1 IMAD.IADD R18, R18, 0x1, -R8 ;  /* 0x0000000112129824 */ /* 0x000fe200078e0a08 */
[----:B------:R-:W-:Y:S01]  /*23b40*/  ISETP.GT.U32.AND P6, PT, R8, R19, PT ;  /* 0x000000130800720c */ /* 0x000fe20003fc4070 */
[----:B------:R0:W4:Y:S10]  /*23b50*/  @P0 LDG.E.U8 R44, desc[UR18][R12.64] ;  /* 0x000000120c2c0981 */ /* 0x000134000c1e1100 */
[----:B------:R-:W-:Y:S01]  /*23b60*/  @!P5 IMAD.MOV R15, RZ, RZ, -R15 ;  /* 0x000000ffff0fd224 */ /* 0x000fe200078e0a0f */
[----:B------:R-:W-:-:S04]  /*23b70*/  IADD3 R3, P5, PT, R16, R7, RZ ;  /* 0x0000000710037210 */ /* 0x000fc80007fbe0ff */
[----:B------:R-:W-:Y:S01]  /*23b80*/  LEA.HI.X.SX32 R10, R16, R6, 0x1, P5 ;  /* 0x00000006100a7211 */ /* 0x000fe200028f0eff */
[----:B------:R0:W-:Y:S01]  /*23b90*/  STL [R1+0x988], R3 ;  /* 0x0009880301007387 */ /* 0x0001e20000100800 */
[----:B--2---:R-:W-:-:S03]  /*23ba0*/  ISETP.GE.AND P3, PT, R5, RZ, PT ;  /* 0x000000ff0500720c */ /* 0x004fc60003f66270 */
[----:B------:R-:W2:Y:S04]  /*23bb0*/  LDL R5, [R1+0xf20] ;  /* 0x000f200001057983 */ /* 0x000ea80000100800 */
[----:B------:R0:W-:Y:S04]  /*23bc0*/  STL [R1+0x97c], R13 ;  /* 0x00097c0d01007387 */ /* 0x0001e80000100800 */
[----:B------:R0:W-:Y:S01]  /*23bd0*/  STL [R1+0x984], R10 ;  /* 0x0009840a01007387 */ /* 0x0001e20000100800 */
[----:B---3--:R-:W-:-:S03]  /*23be0*/  ISETP.GE.AND P5, PT, R4, RZ, PT ;  /* 0x000000ff0400720c */ /* 0x008fc60003fa6270 */
[----:B------:R-:W3:Y:S01]  /*23bf0*/  LDL R4, [R1+0xf1c] ;  /* 0x000f1c0001047983 */ /* 0x000ee20000100800 */
[----:B------:R-:W-:Y:S01]  /*23c00*/  ISETP.GT.U32.AND P1, PT, R8, R18, PT ;  /* 0x000000120800720c */ /* 0x000fe20003f24070 */
[----:B------:R-:W-:Y:S01]  /*23c10*/  @!P3 IMAD.MOV R17, RZ, RZ, -R17 ;  /* 0x000000ffff11b224 */ /* 0x000fe200078e0a11 */
[----:B------:R-:W-:Y:S01]  /*23c20*/  SEL R15, R11, R15, !P4 ;  /* 0x0000000f0b0f7207 */ /* 0x000fe20006000000 */
[----:B------:R-:W-:Y:S01]  /*23c30*/  @!P6 IMAD.IADD R19, R19, 0x1, -R8 ;  /* 0x000000011313e824 */ /* 0x000fe200078e0a08 */
[----:B------:R-:W-:Y:S02]  /*23c40*/  PRMT R43, RZ, 0x7610, R43 ;  /* 0x00007610ff2b7816 */ /* 0x000fe4000000002b */
[----:B------:R-:W-:Y:S01]  /*23c50*/  SEL R17, R11, R17, !P4 ;  /* 0x000000110b117207 */ /* 0x000fe20006000000 */
[----:B------:R-:W-:-:S06]  /*23c60*/  IMAD R15, R15, UR5, RZ ;  /* 0x000000050f0f7c24 */ /* 0x000fcc000f8e02ff */
[----:B------:R-:W-:Y:S01]  /*23c70*/  @!P1 IMAD.IADD R18, R18, 0x1, -R8 ;  /* 0x0000000112129824 */ /* 0x000fe200078e0a08 */
[C---:B------:R-:W-:Y:S01]  /*23c80*/  ISETP.GT.U32.AND P1, PT, R8.reuse, R20, PT ;  /* 0x000000140800720c */ /* 0x040fe20003f24070 */
[----:B0-----:R-:W-:Y:S01]  /*23c90*/  @P0 IMAD.MOV.U32 R12, RZ, RZ, R3 ;  /* 0x000000ffff0c0224 */ /* 0x001fe200078e0003 */
[----:B------:R-:W-:Y:S01]  /*23ca0*/  IADD3 R3, P3, PT, R15, R7, RZ ;  /* 0x000000070f037210 */ /* 0x000fe20007f7e0ff */
[----:B------:R-:W-:Y:S01]  /*23cb0*/  @P0 IMAD.MOV.U32 R13, RZ, RZ, R10 ;  /* 0x000000ffff0d0224 */ /* 0x000fe200078e000a */
[----:B------:R-:W-:Y:S01]  /*23cc0*/  ISETP.GT.U32.AND P6, PT, R8, R19, PT ;  /* 0x000000130800720c */ /* 0x000fe20003fc4070 */
[----:B------:R-:W-:Y:S01]  /*23cd0*/  IMAD R17, R17, UR13, RZ ;  /* 0x0000000d11117c24 */ /* 0x000fe2000f8e02ff */
[----:B------:R-:W-:Y:S01]  /*23ce0*/  LEA.HI.X.SX32 R10, R15, R6, 0x1, P3 ;  /* 0x000000060f0a7211 */ /* 0x000fe200018f0eff */
[----:B------:R0:W-:Y:S01]  /*23cf0*/  STL [R1+0x990], R3 ;  /* 0x0009900301007387 */ /* 0x0001e20000100800 */
[----:B------:R-:W-:Y:S01]  /*23d00*/  @!P5 IMAD.MOV R18, RZ, RZ, -R18 ;  /* 0x000000ffff12d224 */ /* 0x000fe200078e0a12 */
[----:B------:R-:W-:Y:S01]  /*23d10*/  PRMT R42, RZ, 0x7610, R42 ;  /* 0x00007610ff2a7816 */ /* 0x000fe2000000002a */
[----:B------:R-:W1:Y:S01]  /*23d20*/  LDCU UR5, c[0x0][0x3b0] ;  /* 0x00007600ff0577ac */ /* 0x000e620008000800 */
[----:B------:R0:W4:Y:S02]  /*23d30*/  @P0 LDG.E.U8 R43, desc[UR18][R12.64] ;  /* 0x000000120c2b0981 */ /* 0x000124000c1e1100 */
[----:B------:R-:W-:Y:S01]  /*23d40*/  @!P1 IMAD.IADD R20, R20, 0x1, -R8 ;  /* 0x0000000114149824 */ /* 0x000fe200078e0a08 */
[----:B------:R-:W-:Y:S01]  /*23d50*/  PRMT R41, RZ, 0x7610, R41 ;  /* 0x00007610ff297816 */ /* 0x000fe20000000029 */
[----:B------:R1:W-:Y:S01]  /*23d60*/  STL [R1+0x98c], R10 ;  /* 0x00098c0a01007387 */ /* 0x0003e20000100800 */
[----:B------:R-:W-:Y:S01]  /*23d70*/  PRMT R36, RZ, 0x7610, R36 ;  /* 0x00007610ff247816 */ /* 0x000fe20000000024 */
[----:B------:R-:W-:Y:S01]  /*23d80*/  @!P6 IMAD.IADD R19, R19, 0x1, -R8 ;  /* 0x000000011313e824 */ /* 0x000fe200078e0a08 */
[----:B------:R-:W-:Y:S01]  /*23d90*/  PRMT R35, RZ, 0x7610, R35 ;  /* 0x00007610ff237816 */ /* 0x000fe20000000023 */
[----:B------:R-:W2:Y:S01]  /*23da0*/  LDCU UR13, c[0x0][0x3b0] ;  /* 0x00007600ff0d77ac */ /* 0x000ea20008000800 */
[----:B0-----:R-:W-:Y:S01]  /*23db0*/  @P0 IMAD.MOV.U32 R12, RZ, RZ, R3 ;  /* 0x000000ffff0c0224 */ /* 0x001fe200078e0003 */
[----:B------:R-:W-:Y:S01]  /*23dc0*/  IADD3 R3, P5, PT, R17, R7, RZ ;  /* 0x0000000711037210 */ /* 0x000fe20007fbe0ff */
[----:B------:R-:W-:-:S02]  /*23dd0*/  @P0 IMAD.MOV.U32 R13, RZ, RZ, R10 ;  /* 0x000000ffff0d0224 */ /* 0x000fc400078e000a */
[----:B-1----:R-:W4:Y:S04]  /*23de0*/  LDL R10, [R1+0xf18] ;  /* 0x000f1800010a7983 */ /* 0x002f280000100800 */
[----:B------:R0:W-:Y:S01]  /*23df0*/  STL [R1+0x998], R3 ;  /* 0x0009980301007387 */ /* 0x0001e20000100800 */
[----:B------:R-:W-:Y:S02]  /*23e00*/  ISETP.GT.U32.AND P3, PT, R8, R21, PT ;  /* 0x000000150800720c */ /* 0x000fe40003f64070 */
[----:B------:R-:W-:Y:S01]  /*23e10*/  SEL R18, R11, R18, !P4 ;  /* 0x000000120b127207 */ /* 0x000fe20006000000 */
[----:B------:R1:W4:Y:S01]  /*23e20*/  @P0 LDG.E.U8 R42, desc[UR18][R12.64] ;  /* 0x000000120c2a0981 */ /* 0x000322000c1e1100 */
[----:B--2---:R-:W-:Y:S02]  /*23e30*/  ISETP.GE.AND P1, PT, R5, RZ, PT ;  /* 0x000000ff0500720c */ /* 0x004fe40003f26270 */
[----:B------:R-:W-:-:S05]  /*23e40*/  LEA.HI.X.SX32 R5, R17, R6, 0x1, P5 ;  /* 0x0000000611057211 */ /* 0x000fca00028f0eff */
[----:B------:R2:W-:Y:S01]  /*23e50*/  STL [R1+0x994], R5 ;  /* 0x0009940501007387 */ /* 0x0005e20000100800 */
[----:B---3--:R-:W-:-:S03]  /*23e60*/  ISETP.GE.AND P6, PT, R4, RZ, PT ;  /* 0x000000ff0400720c */ /* 0x008fc60003fc6270 */
[----:B------:R-:W3:Y:S01]  /*23e70*/  LDL R4, [R1+0xf14] ;  /* 0x000f140001047983 */ /* 0x000ee20000100800 */
[----:B------:R-:W-:Y:S01]  /*23e80*/  ISETP.GT.U32.AND P5, PT, R8, R20, PT ;  /* 0x000000140800720c */ /* 0x000fe20003fa4070 */
[----:B------:R-:W-:Y:S01]  /*23e90*/  IMAD R18, R18, UR4, RZ ;  /* 0x0000000412127c24 */ /* 0x000fe2000f8e02ff */
[----:B------:R-:W4:Y:S01]  /*23ea0*/  LDCU UR4, c[0x0][0x3b0] ;  /* 0x00007600ff0477ac */ /* 0x000f220008000800 */
[----:B-1----:R-:W-:Y:S02]  /*23eb0*/  @P0 IMAD.MOV.U32 R12, RZ, RZ, R3 ;  /* 0x000000ffff0c0224 */ /* 0x002fe400078e0003 */
[----:B------:R-:W-:Y:S01]  /*23ec0*/  @!P3 IMAD.IADD R21, R21, 0x1, -R8 ;  /* 0x000000011515b824 */ /* 0x000fe200078e0a08 */
[----:B0-----:R-:W-:Y:S01]  /*23ed0*/  IADD3 R3, P3, PT, R18, R7, RZ ;  /* 0x0000000712037210 */ /* 0x001fe20007f7e0ff */
[----:B------:R-:W-:-:S06]  /*23ee0*/  @P0 IMAD.MOV.U32 R13, RZ, RZ, R5 ;  /* 0x000000ffff0d0224 */ /* 0x000fcc00078e0005 */
[----:B------:R-:W-:Y:S01]  /*23ef0*/  @!P5 IMAD.IADD R20, R20, 0x1, -R8 ;  /* 0x000000011414d824 */ /* 0x000fe200078e0a08 */
[----:B------:R-:W-:Y:S01]  /*23f00*/  ISETP.GT.U32.AND P5, PT, R8, R39, PT ;  /* 0x000000270800720c */ /* 0x000fe20003fa4070 */
[----:B------:R-:W-:Y:S01]  /*23f10*/  STL [R1+0x9a0], R3 ;  /* 0x0009a00301007387 */ /* 0x000fe20000100800 */
[----:B--2---:R-:W-:Y:S02]  /*23f20*/  LEA.HI.X.SX32 R5, R18, R6, 0x1, P3 ;  /* 0x0000000612057211 */ /* 0x004fe400018f0eff */
[C---:B------:R-:W-:Y:S01]  /*23f30*/  ISETP.GT.U32.AND P3, PT, R8.reuse, R38, PT ;  /* 0x000000260800720c */ /* 0x040fe20003f64070 */
[----:B------:R-:W-:Y:S01]  /*23f40*/  @!P1 IMAD.MOV R19, RZ, RZ, -R19 ;  /* 0x000000ffff139224 */ /* 0x000fe200078e0a13 */
[----:B------:R0:W2:Y:S04]  /*23f50*/  @P0 LDG.E.U8 R41, desc[UR18][R12.64] ;  /* 0x000000120c290981 */ /* 0x0000a8000c1e1100 */
[----:B------:R1:W-:Y:S01]  /*23f60*/  STL [R1+0x99c], R5 ;  /* 0x00099c0501007387 */ /* 0x0003e20000100800 */
[----:B------:R-:W-:-:S03]  /*23f70*/  ISETP.GT.U32.AND P1, PT, R8, R21, PT ;  /* 0x000000150800720c */ /* 0x000fc60003f24070 */
[----:B------:R-:W2:Y:S01]  /*23f80*/  LDL R85, [R1+0xf10] ;  /* 0x000f100001557983 */ /* 0x000ea20000100800 */
[----:B------:R-:W-:Y:S01]  /*23f90*/  @!P5 IMAD.IADD R39, R39, 0x1, -R8 ;  /* 0x000000012727d824 */ /* 0x000fe200078e0a08 */
[----:B------:R-:W-:Y:S01]  /*23fa0*/  SEL R19, R11, R19, !P4 ;  /* 0x000000130b137207 */ /* 0x000fe20006000000 */
[----:B------:R-:W-:Y:S02]  /*23fb0*/  @!P6 IMAD.MOV R20, RZ, RZ, -R20 ;  /* 0x000000ffff14e224 */ /* 0x000fe400078e0a14 */
[--C-:B------:R-:W-:Y:S01]  /*23fc0*/  @!P3 IMAD.IADD R38, R38, 0x1, -R8.reuse ;  /* 0x000000012626b824 */ /* 0x100fe200078e0a08 */
[C---:B------:R-:W-:Y:S01]  /*23fd0*/  ISETP.GT.U32.AND P3, PT, R8.reuse, R39, PT ;  /* 0x000000270800720c */ /* 0x040fe20003f64070 */
[----:B0-----:R-:W-:Y:S02]  /*23fe0*/  @P0 IMAD.MOV.U32 R13, RZ, RZ, R5 ;  /* 0x000000ffff0d0224 */ /* 0x001fe400078e0005 */
[----:B-1----:R-:W2:Y:S01]  /*23ff0*/  LDL R5, [R1+0xf0c] ;  /* 0x000f0c0001057983 */ /* 0x002ea20000100800 */
[----:B------:R-:W-:Y:S01]  /*24000*/  IMAD R19, R19, UR5, RZ ;  /* 0x0000000513137c24 */ /* 0x000fe2000f8e02ff */
[----:B------:R-:W-:Y:S01]  /*24010*/  ISETP.GT.U32.AND P6, PT, R8, R37, PT ;  /* 0x000000250800720c */ /* 0x000fe20003fc4070 */
[----:B------:R-:W-:Y:S01]  /*24020*/  @P0 IMAD.MOV.U32 R12, RZ, RZ, R3 ;  /* 0x000000ffff0c0224 */ /* 0x000fe200078e0003 */
[----:B------:R-:W-:Y:S01]  /*24030*/  SEL R20, R11, R20, !P4 ;  /* 0x000000140b147207 */ /* 0x000fe20006000000 */
[--C-:B------:R-:W-:Y:S01]  /*24040*/  @!P1 IMAD.IADD R21, R21, 0x1, -R8.reuse ;  /* 0x0000000115159824 */ /* 0x100fe200078e0a08 */
[C---:B------:R-:W-:Y:S01]  /*24050*/  IADD3 R3, P1, PT, R19.reuse, R7, RZ ;  /* 0x0000000713037210 */ /* 0x040fe20007f3e0ff */
[----:B------:R-:W0:Y:S01]  /*24060*/  LDCU UR5, c[0x0][0x3b0] ;  /* 0x00007600ff0577ac */ /* 0x000e220008000800 */
[----:B----4-:R-:W-:Y:S01]  /*24070*/  ISETP.GE.AND P5, PT, R10, RZ, PT ;  /* 0x000000ff0a00720c */ /* 0x010fe20003fa6270 */
[----:B------:R-:W-:Y:S01]  /*24080*/  IMAD R20, R20, UR4, RZ ;  /* 0x0000000414147c24 */ /* 0x000fe2000f8e02ff */
[----:B------:R1:W4:Y:S01]  /*24090*/  @P0 LDG.E.U8 R36, desc[UR18][R12.64] ;  /* 0x000000120c240981 */ /* 0x000322000c1e1100 */
[----:B------:R-:W-:Y:S01]  /*240a0*/  LEA.HI.X.SX32 R10, R19, R6, 0x1, P1 ;  /* 0x00000006130a7211 */ /* 0x000fe200008f0eff */
[--C-:B------:R-:W-:Y:S01]  /*240b0*/  @!P3 IMAD.IADD R39, R39, 0x1, -R8.reuse ;  /* 0x000000012727b824 */ /* 0x100fe200078e0a08 */
[----:B------:R-:W0:Y:S01]  /*240c0*/  LDCU UR4, c[0x0][0x3b0] ;  /* 0x00007600ff0477ac */ /* 0x000e220008000800 */
[----:B------:R1:W-:Y:S01]  /*240d0*/  STL [R1+0x9b8], R3 ;  /* 0x0009b80301007387 */ /* 0x0003e20000100800 */
[----:B------:R-:W-:-:S02]  /*240e0*/  @!P6 IMAD.IADD R37, R37, 0x1, -R8 ;  /* 0x000000012525e824 */ /* 0x000fc400078e0a08 */
[----:B-1----:R-:W-:Y:S01]  /*240f0*/  @P0 IMAD.MOV.U32 R12, RZ, RZ, R3 ;  /* 0x000000ffff0c0224 */ /* 0x002fe200078e0003 */
[----:B------:R-:W-:Y:S01]  /*24100*/  IADD3 R3, P3, PT, R20, R7, RZ ;  /* 0x0000000714037210 */ /* 0x000fe20007f7e0ff */
[----:B------:R-:W-:Y:S01]  /*24110*/  @P0 IMAD.MOV.U32 R13, RZ, RZ, R10 ;  /* 0x000000ffff0d0224 */ /* 0x000fe200078e000a */
[----:B------:R-:W-:Y:S04]  /*24120*/  STL [R1+0x9b4], R10 ;  /* 0x0009b40a01007387 */ /* 0x000fe80000100800 */
[----:B------:R1:W4:Y:S04]  /*24130*/  @P0 LDG.E.U8 R35, desc[UR18][R12.64] ;  /* 0x000000120c230981 */ /* 0x000328000c1e1100 */
[----:B------:R-:W-:Y:S01]  /*24140*/  STL [R1+0x9c0], R3 ;  /* 0x0009c00301007387 */ /* 0x000fe20000100800 */
[----:B---3--:R-:W-:-:S02]  /*24150*/  ISETP.GE.AND P6, PT, R4, RZ, PT ;  /* 0x000000ff0400720c */ /* 0x008fc40003fc6270 */
[----:B------:R-:W-:-:S05]  /*24160*/  LEA.HI.X.SX32 R4, R20, R6, 0x1, P3 ;  /* 0x0000000614047211 */ /* 0x000fca00018f0eff */
[----:B------:R3:W-:Y:S01]  /*24170*/  STL [R1+0x9bc], R4 ;  /* 0x0009bc0401007387 */ /* 0x0007e20000100800 */
[----:B-1----:R-:W-:-:S03]  /*24180*/  @P0 IMAD.MOV.U32 R13, RZ, RZ, R4 ;  /* 0x000000ffff0d0224 */ /* 0x002fc600078e0004 */
[----:B---3--:R-:W3:Y:S01]  /*24190*/  LDL R4, [R1+0xf08] ;  /* 0x000f080001047983 */ /* 0x008ee20000100800 */
[C---:B------:R-:W-:Y:S01]  /*241a0*/  ISETP.GT.U32.AND P1, PT, R8.reuse, R38, PT ;  /* 0x000000260800720c */ /* 0x040fe20003f24070 */
[----:B------:R-:W-:Y:S01]  /*241b0*/  @!P5 IMAD.MOV R21, RZ, RZ, -R21 ;  /* 0x000000ffff15d224 */ /* 0x000fe200078e0a15 */
[----:B------:R-:W-:Y:S01]  /*241c0*/  ISETP.GT.U32.AND P5, PT, R8, R37, PT ;  /* 0x000000250800720c */ /* 0x000fe20003fa4070 */
[----:B------:R-:W-:-:S10]  /*241d0*/  @!P6 IMAD.MOV R39, RZ, RZ, -R39 ;  /* 0x000000ffff27e224 */ /* 0x000fd400078e0a27 */
[--C-:B------:R-:W-:Y:S01]  /*241e0*/  @!P1 IMAD.IADD R38, R38, 0x1, -R8.reuse ;  /* 0x0000000126269824 */ /* 0x100fe200078e0a08 */
[----:B--2---:R-:W-:Y:S02]  /*241f0*/  ISETP.GE.AND P1, PT, R85, RZ, PT ;  /* 0x000000ff5500720c */ /* 0x004fe40003f26270 */
[----:B------:R-:W-:Y:S01]  /*24200*/  SEL R21, R11, R21, !P4 ;  /* 0x000000150b157207 */ /* 0x000fe20006000000 */
[----:B------:R-:W-:Y:S01]  /*24210*/  @!P5 IMAD.IADD R37, R37, 0x1, -R8 ;  /* 0x000000012525d824 */ /* 0x000fe200078e0a08 */
[----:B------:R-:W-:Y:S02]  /*24220*/  ISETP.GT.U32.AND P5, PT, R8, R40, PT ;  /* 0x000000280800720c */ /* 0x000fe40003fa4070 */
[----:B------:R-:W-:Y:S01]  /*24230*/  ISETP.GE.AND P3, PT, R5, RZ, PT ;  /* 0x000000ff0500720c */ /* 0x000fe20003f66270 */
[----:B0-----:R-:W-:Y:S01]  /*24240*/  IMAD R21, R21, UR5, RZ ;  /* 0x0000000515157c24 */ /* 0x001fe2000f8e02ff */
[----:B------:R-:W-:Y:S01]  /*24250*/  SEL R39, R11, R39, !P4 ;  /* 0x000000270b277207 */ /* 0x000fe20006000000 */
[----:B------:R-:W-:Y:S01]  /*24260*/  @P0 IMAD.MOV.U32 R12, RZ, RZ, R3 ;  /* 0x000000ffff0c0224 */ /* 0x000fe200078e0003 */
[----:B------:R-:W-:Y:S01]  /*24270*/  PRMT R34, RZ, 0x7610, R34 ;  /* 0x00007610ff227816 */ /* 0x000fe20000000022 */
[----:B------:R-:W0:Y:S02]  /*24280*/  LDCU UR5, c[0x0][0x3b0] ;  /* 0x00007600ff0577ac */ /* 0x000e240008000800 */
[----:B------:R-:W-:Y:S01]  /*24290*/  @!P1 IMAD.MOV R38, RZ, RZ, -R38 ;  /* 0x000000ffff269224 */ /* 0x000fe200078e0a26 */
[-C--:B------:R-:W-:Y:S01]  /*242a0*/  IADD3 R5, P6, PT, R21, R7.reuse, RZ ;  /* 0x0000000715057210 */ /* 0x080fe20007fde0ff */
[----:B------:R-:W-:Y:S01]  /*242b0*/  IMAD R39, R39, UR12, RZ ;  /* 0x0000000c27277c24 */ /* 0x000fe2000f8e02ff */
[----:B------:R1:W2:Y:S02]  /*242c0*/  @P0 LDG.E.U8 R34, desc[UR18][R12.64] ;  /* 0x000000120c220981 */ /* 0x0002a4000c1e1100 */
[----:B------:R-:W-:Y:S01]  /*242d0*/  SEL R38, R11, R38, !P4 ;  /* 0x000000260b267207 */ /* 0x000fe20006000000 */
[----:B------:R-:W-:Y:S01]  /*242e0*/  @!P3 IMAD.MOV R37, RZ, RZ, -R37 ;  /* 0x000000ffff25b224 */ /* 0x000fe200078e0a25 */
[-C--:B------:R-:W-:Y:S01]  /*242f0*/  LEA.HI.X.SX32 R10, R21, R6.reuse, 0x1, P6 ;  /* 0x00000006150a7211 */ /* 0x080fe200030f0eff */
[----:B------:R-:W-:Y:S01]  /*24300*/  @!P5 IMAD.IADD R40, R40, 0x1, -R8 ;  /* 0x000000012828d824 */ /* 0x000fe200078e0a08 */
[----:B------:R-:W-:Y:S01]  /*24310*/  IADD3 R3, P1, PT, R39, R7, RZ ;  /* 0x0000000727037210 */ /* 0x000fe20007f3e0ff */
[----:B------:R-:W-:Y:S01]  /*24320*/  IMAD R38, R38, UR4, RZ ;  /* 0x0000000426267c24 */ /* 0x000fe2000f8e02ff */
[----:B------:R0:W-:Y:S01]  /*24330*/  STL [R1+0x9c8], R5 ;  /* 0x0009c80501007387 */ /* 0x0001e20000100800 */
[----:B------:R-:W-:Y:S01]  /*24340*/  PRMT R33, RZ, 0x7610, R33 ;  /* 0x00007610ff217816 */ /* 0x000fe20000000021 */
[----:B-1----:R-:W-:Y:S01]  /*24350*/  @P0 IMAD.MOV.U32 R12, RZ, RZ, R5 ;  /* 0x000000ffff0c0224 */ /* 0x002fe200078e0005 */
[----:B------:R-:W-:Y:S01]  /*24360*/  SEL R37, R11, R37, !P4 ;  /* 0x000000250b257207 */ /* 0x000fe20006000000 */
[----:B------:R1:W-:Y:S01]  /*24370*/  STL [R1+0x9c4], R10 ;  /* 0x0009c40a01007387 */ /* 0x0003e20000100800 */
[----:B------:R-:W-:Y:S01]  /*24380*/  @P0 IMAD.MOV.U32 R13, RZ, RZ, R10 ;  /* 0x000000ffff0d0224 */ /* 0x000fe200078e000a */
[----:B------:R-:W-:Y:S01]  /*24390*/  PRMT R32, RZ, 0x7610, R32 ;  /* 0x00007610ff207816 */ /* 0x000fe20000000020 */
[----:B------:R-:W3:Y:S01]  /*243a0*/  LDCU UR4, c[0x0][0x3b0] ;  /* 0x00007600ff0477ac */ /* 0x000ee20008000800 */
[----:B0-----:R-:W-:Y:S01]  /*243b0*/  LEA.HI.X.SX32 R5, R39, R6, 0x1, P1 ;  /* 0x0000000627057211 */ /* 0x001fe200008f0eff */
[----:B------:R-:W-:Y:S01]  /*243c0*/  IMAD R37, R37, UR13, RZ ;  /* 0x0000000d25257c24 */ /* 0x000fe2000f8e02ff */
[----:B------:R-:W-:Y:S01]  /*243d0*/  ISETP.GT.U32.AND P1, PT, R8, R40, PT ;  /* 0x000000280800720c */ /* 0x000fe20003f24070 */
[----:B------:R0:W2:Y:S01]  /*243e0*/  @P0 LDG.E.U8 R33, desc[UR18][R12.64] ;  /* 0x000000120c210981 */ /* 0x0000a2000c1e1100 */
[----:B-1----:R-:W-:-:S04]  /*243f0*/  IADD3 R10, P3, PT, R38, R7, RZ ;  /* 0x00000007260a7210 */ /* 0x002fc80007f7e0ff */
[----:B------:R-:W-:Y:S01]  /*24400*/  LEA.HI.X.SX32 R14, R38, R6, 0x1, P3 ;  /* 0x00000006260e7211 */ /* 0x000fe200018f0eff */
[----:B------:R1:W-:Y:S01]  /*24410*/  STL [R1+0x9d0], R3 ;  /* 0x0009d00301007387 */ /* 0x0003e20000100800 */
[----:B0-----:R-:W-:Y:S02]  /*24420*/  @P0 IMAD.MOV.U32 R12, RZ, RZ, R3 ;  /* 0x000000ffff0c0224 */ /* 0x001fe400078e0003 */
[----:B------:R-:W-:Y:S01]  /*24430*/  @P0 IMAD.MOV.U32 R13, RZ, RZ, R5 ;  /* 0x000000ffff0d0224 */ /* 0x000fe200078e0005 */
[----:B------:R-:W-:Y:S02]  /*24440*/  PRMT R31, RZ, 0x7610, R31 ;  /* 0x00007610ff1f7816 */ /* 0x000fe4000000001f */
[----:B-1----:R-:W-:Y:S02]  /*24450*/  IADD3 R3, P5, PT, R37, R7, RZ ;  /* 0x0000000725037210 */ /* 0x002fe40007fbe0ff */
[----:B------:R0:W2:Y:S01]  /*24460*/  @P0 LDG.E.U8 R32, desc[UR18][R12.64] ;  /* 0x000000120c200981 */ /* 0x0000a2000c1e1100 */
[----:B------:R-:W-:-:S03]  /*24470*/  @!P1 IMAD.IADD R40, R40, 0x1, -R8 ;  /* 0x0000000128289824 */ /* 0x000fc600078e0a08 */
[----:B------:R1:W-:Y:S01]  /*24480*/  STL [R1+0x9cc], R5 ;  /* 0x0009cc0501007387 */ /* 0x0003e20000100800 */
[----:B------:R-:W-:Y:S01]  /*24490*/  PRMT R30, RZ, 0x7610, R30 ;  /* 0x00007610ff1e7816 */ /* 0x000fe2000000001e */
[----:B0-----:R-:W-:Y:S02]  /*244a0*/  @P0 IMAD.MOV.U32 R12, RZ, RZ, R10 ;  /* 0x000000ffff0c0224 */ /* 0x001fe400078e000a */
[----:B------:R-:W-:Y:S01]  /*244b0*/  @P0 IMAD.MOV.U32 R13, RZ, RZ, R14 ;  /* 0x000000ffff0d0224 */ /* 0x000fe200078e000e */
[----:B-1----:R-:W-:Y:S01]  /*244c0*/  LEA.HI.X.SX32 R5, R37, R6, 0x1, P5 ;  /* 0x0000000625057211 */ /* 0x002fe200028f0eff */
[----:B------:R0:W-:Y:S04]  /*244d0*/  STL [R1+0x9d8], R10 ;  /* 0x0009d80a01007387 */ /* 0x0001e80000100800 */
[----:B------:R1:W2:Y:S02]  /*244e0*/  @P0 LDG.E.U8 R31, desc[UR18][R12.64] ;  /* 0x000000120c1f0981 */ /* 0x0002a4000c1e1100 */
[----:B-1----:R-:W-:-:S02]  /*244f0*/  @P0 IMAD.MOV.U32 R12, RZ, RZ, R3 ;  /* 0x000000ffff0c0224 */ /* 0x002fc400078e0003 */
[----:B------:R-:W-:-:S05]  /*24500*/  @P0 IMAD.MOV.U32 R13, RZ, RZ, R5 ;  /* 0x000000ffff0d0224 */ /* 0x000fca00078e0005 */
[----:B------:R1:W2:Y:S04]  /*24510*/  @P0 LDG.E.U8 R30, desc[UR18][R12.64] ;  /* 0x000000120c1e0981 */ /* 0x0002a8000c1e1100 */
[----:B------:R0:W-:Y:S04]  /*24520*/  STL [R1+0x9e0], R3 ;  /* 0x0009e00301007387 */ /* 0x0001e80000100800 */
[----:B------:R-:W-:Y:S04]  /*24530*/  STL [R1+0x9d4], R14 ;  /* 0x0009d40e01007387 */ /* 0x000fe80000100800 */
[----:B------:R0:W-:Y:S01]  /*24540*/  STL [R1+0x9dc], R5 ;  /* 0x0009dc0501007387 */ /* 0x0001e20000100800 */
[----:B------:R-:W-:-:S02]  /*24550*/  PRMT R29, RZ, 0x7610, R29 ;  /* 0x00007610ff1d7816 */ /* 0x000fc4000000001d */
[----:B------:R-:W-:Y:S02]  /*24560*/  PRMT R27, RZ, 0x7610, R27 ;  /* 0x00007610ff1b7816 */ /* 0x000fe4000000001b */
[----:B------:R-:W-:Y:S02]  /*24570*/  PRMT R28, RZ, 0x7610, R28 ;  /* 0x00007610ff1c7816 */ /* 0x000fe4000000001c */
[----:B---3--:R-:W-:Y:S01]  /*24580*/  ISETP.GE.AND P3, PT, R4, RZ, PT ;  /* 0x000000ff0400720c */ /* 0x008fe20003f66270 */
[----:B------:R-:W-:-:S05]  /*24590*/  VIADD R4, R0, 0xeb ;  /* 0x000000eb00047836 */ /* 0x000fca0000000000 */
[----:B0-----:R-:W-:-:S07]  /*245a0*/  IABS R10, R4 ;  /* 0x00000004000a7213 */ /* 0x001fce0000000000 */
[----:B------:R-:W-:Y:S02]  /*245b0*/  @!P3 IMAD.MOV R40, RZ, RZ, -R40 ;  /* 0x000000ffff28b224 */ /* 0x000fe400078e0a28 */
[----:B-1----:R-:W-:-:S03]  /*245c0*/  IMAD.HI.U32 R12, R9, R10, RZ ;  /* 0x0000000a090c7227 */ /* 0x002fc600078e00ff */
[----:B------:R-:W-:Y:S01]  /*245d0*/  SEL R40, R11, R40, !P4 ;  /* 0x000000280b287207 */ /* 0x000fe20006000000 */
[----:B------:R-:W-:-:S04]  /*245e0*/  IMAD.MOV R12, RZ, RZ, -R12 ;  /* 0x000000ffff0c7224 */ /* 0x000fc800078e0a0c */
[----:B------:R-:W-:Y:S01]  /*245f0*/  IMAD R40, R40, UR4, RZ ;  /* 0x0000000428287c24 */ /* 0x000fe2000f8e02ff */
[----:B------:R-:W-:Y:S01]  /*24600*/  STL [R1+0xf00], R4 ;  /* 0x000f000401007387 */ /* 0x000fe20000100800 */
[----:B------:R-:W-:Y:S01]  /*24610*/  IMAD R10, R8, R12, R10 ;  /* 0x0000000c080a7224 */ /* 0x000fe200078e020a */
[----:B------:R-:W-:Y:S01]  /*24620*/  ISETP.GE.AND P3, PT, R4, RZ, PT ;  /* 0x000000ff0400720c */ /* 0x000fe20003f66270 */
[----:B------:R-:W0:Y:S01]  /*24630*/  LDCU UR4, c[0x0][0x3b0] ;  /* 0x00007600ff0477ac */ /* 0x000e220008000800 */
[----:B------:R-:W-:-:S04]  /*24640*/  IADD3 R3, P1, PT, R40, R7, RZ ;  /* 0x0000000728037210 */ /* 0x000fc80007f3e0ff */
[----:B------:R-:W-:Y:S02]  /*24650*/  LEA.HI.X.SX32 R5, R40, R6, 0x1, P1 ;  /* 0x0000000628057211 */ /* 0x000fe400008f0eff */
[----:B------:R-:W-:Y:S01]  /*24660*/  ISETP.GT.U32.AND P1, PT, R8, R10, PT ;  /* 0x0000000a0800720c */ /* 0x000fe20003f24070 */
[----:B------:R1:W-:Y:S01]  /*24670*/  STL [R1+0x9f8], R3 ;  /* 0x0009f80301007387 */ /* 0x0003e20000100800 */
[----:B------:R-:W-:Y:S02]  /*24680*/  @P0 IMAD.MOV.U32 R12, RZ, RZ, R3 ;  /* 0x000000ffff0c0224 */ /* 0x000fe400078e0003 */
[----:B------:R-:W-:-:S05]  /*24690*/  @P0 IMAD.MOV.U32 R13, RZ, RZ, R5 ;  /* 0x000000ffff0d0224 */ /* 0x000fca00078e0005 */
[----:B------:R3:W2:Y:S01]  /*246a0*/  @P0 LDG.E.U8 R29, desc[UR18][R12.64] ;  /* 0x000000120c1d0981 */ /* 0x0006a2000c1e1100 */
[----:B-1----:R-:W-:-:S03]  /*246b0*/  VIADD R3, R0, 0xec ;  /* 0x000000ec00037836 */ /* 0x002fc60000000000 */
[----:B------:R-:W-:Y:S02]  /*246c0*/  @!P1 IMAD.IADD R10, R10, 0x1, -R8 ;  /* 0x000000010a0a9824 */ /* 0x000fe400078e0a08 */
[----:B---3--:R-:W-:-:S03]  /*246d0*/  IABS R12, R3 ;  /* 0x00000003000c7213 */ /* 0x008fc60000000000 */
[----:B------:R-:W-:Y:S02]  /*246e0*/  ISETP.GT.U32.AND P1, PT, R8, R10, PT ;  /* 0x0000000a0800720c */ /* 0x000fe40003f24070 */
[----:B------:R-:W-:-:S04]  /*246f0*/  IMAD.HI.U32 R13, R9, R12, RZ ;  /* 0x0000000c090d7227 */ /* 0x000fc800078e00ff */
[----:B------:R-:W-:-:S04]  /*24700*/  IMAD.MOV R13, RZ, RZ, -R13 ;  /* 0x000000ffff0d7224 */ /* 0x000fc800078e0a0d */
[----:B------:R-:W-:-:S03]  /*24710*/  IMAD R12, R8, R13, R12 ;  /* 0x0000000d080c7224 */ /* 0x000fc600078e020c */
[----:B------:R-:W-:Y:S02]  /*24720*/  @!P1 IMAD.IADD R10, R10, 0x1, -R8 ;  /* 0x000000010a0a9824 */ /* 0x000fe400078e0a08 */
[----:B------:R-:W-:Y:S02]  /*24730*/  ISETP.GT.U32.AND P1, PT, R8, R12, PT ;  /* 0x0000000c0800720c */ /* 0x000fe40003f24070 */
[----:B------:R-:W-:-:S05]  /*24740*/  @!P3 IMAD.MOV R10, RZ, RZ, -R10 ;  /* 0x000000ffff0ab224 */ /* 0x000fca00078e0a0a */
[----:B------:R-:W-:-:S05]  /*24750*/  SEL R10, R11, R10, !P4 ;  /* 0x0000000a0b0a7207 */ /* 0x000fca0006000000 */
[----:B0-----:R-:W-:Y:S01]  /*24760*/  IMAD R10, R10, UR4, RZ ;  /* 0x000000040a0a7c24 */ /* 0x001fe2000f8e02ff */
[----:B------:R0:W-:Y:S01]  /*24770*/  STL [R1+0x9f4], R5 ;  /* 0x0009f40501007387 */ /* 0x0001e20000100800 */
[----:B------:R-:W-:Y:S01]  /*24780*/  @!P1 IMAD.IADD R12, R12, 0x1, -R8 ;  /* 0x000000010c0c9824 */ /* 0x000fe200078e0a08 */
[----:B------:R-:W1:Y:S02]  /*24790*/  LDCU UR4, c[0x0][0x3b0] ;  /* 0x00007600ff0477ac */ /* 0x000e640008000800 */
[----:B------:R-:W-:Y:S02]  /*247a0*/  IADD3 R4, P3, PT, R10, R7, RZ ;  /* 0x000000070a047210 */ /* 0x000fe40007f7e0ff */
[----:B------:R-:W-:Y:S02]  /*247b0*/  ISETP.GT.U32.AND P1, PT, R8, R12, PT ;  /* 0x0000000c0800720c */ /* 0x000fe40003f24070 */
[----:B0-----:R-:W-:Y:S02]  /*247c0*/  LEA.HI.X.SX32 R5, R10, R6, 0x1, P3 ;  /* 0x000000060a057211 */ /* 0x001fe400018f0eff */
[----:B------:R-:W-:Y:S01]  /*247d0*/  ISETP.GE.AND P3, PT, R3, RZ, PT ;  /* 0x000000ff0300720c */ /* 0x000fe20003f66270 */
[----:B------:R-:W-:Y:S01]  /*247e0*/  STL [R1+0xefc], R3 ;  /* 0x000efc0301007387 */ /* 0x000fe20000100800 */
[----:B------:R-:W-:-:S03]  /*247f0*/  @P0 IMAD.MOV.U32 R14, RZ, RZ, R4 ;  /* 0x000000ffff0e0224 */ /* 0x000fc600078e0004 */
[----:B------:R0:W-:Y:S04]  /*24800*/  STL [R1+0xa00], R4 ;  /* 0x000a000401007387 */ /* 0x0001e80000100800 */
[----:B------:R-:W-:Y:S02]  /*24810*/  @!P1 IMAD.IADD R12, R12, 0x1, -R8 ;  /* 0x000000010c0c9824 */ /* 0x000fe400078e0a08 */
[----:B0-----:R-:W-:Y:S02]  /*24820*/  VIADD R4, R0, 0xed ;  /* 0x000000ed00047836 */ /* 0x001fe40000000000 */
[----:B------:R-:W-:-:S03]  /*24830*/  @!P3 IMAD.MOV R12, RZ, RZ, -R12 ;  /* 0x000000ffff0cb224 */ /* 0x000fc600078e0a0c */
[----:B------:R-:W-:Y:S02]  /*24840*/  IABS R10, R4 ;  /* 0x00000004000a7213 */ /* 0x000fe40000000000 */
[----:B------:R-:W-:-:S03]  /*24850*/  SEL R13, R11, R12, !P4 ;  /* 0x0000000c0b0d7207 */ /* 0x000fc60006000000 */
[----:B------:R-:W-:-:S04]  /*24860*/  IMAD.HI.U32 R12, R9, R10, RZ ;  /* 0x0000000a090c7227 */ /* 0x000fc800078e00ff */
[----:B-1----:R-:W-:Y:S01]  /*24870*/  IMAD R13, R13, UR4, RZ ;  /* 0x000000040d0d7c24 */ /* 0x002fe2000f8e02ff */
[----:B------:R0:W-:Y:S01]  /*24880*/  STL [R1+0x9fc], R5 ;  /* 0x0009fc0501007387 */ /* 0x0001e20000100800 */
[----:B------:R-:W-:Y:S02]  /*24890*/  IMAD.MOV R12, RZ, RZ, -R12 ;  /* 0x000000ffff0c7224 */ /* 0x000fe400078e0a0c */
[----:B------:R-:W-:Y:S01]  /*248a0*/  @P0 IMAD.MOV.U32 R15, RZ, RZ, R5 ;  /* 0x000000ffff0f0224 */ /* 0x000fe200078e0005 */
[C---:B------:R-:W-:Y:S01]  /*248b0*/  IADD3 R3, P1, PT, R13.reuse, R7, RZ ;  /* 0x000000070d037210 */ /* 0x040fe20007f3e0ff */
[----:B------:R-:W-:Y:S01]  /*248c0*/  IMAD R10, R8, R12, R10 ;  /* 0x0000000c080a7224 */ /* 0x000fe200078e020a */
[----:B------:R-:W-:Y:S01]  /*248d0*/  STL [R1+0xef8], R4 ;  /* 0x000ef80401007387 */ /* 0x000fe20000100800 */
[----:B------:R-:W-:Y:S01]  /*248e0*/  ISETP.GE.AND P3, PT, R4, RZ, PT ;  /* 0x000000ff0400720c */ /* 0x000fe20003f66270 */
[----:B------:R-:W1:Y:S01]  /*248f0*/  LDCU UR4, c[0x0][0x3b0] ;  /* 0x00007600ff0477ac */ /* 0x000e620008000800 */
[----:B0-----:R-:W-:Y:S01]  /*24900*/  LEA.HI.X.SX32 R5, R13, R6, 0x1, P1 ;  /* 0x000000060d057211 */ /* 0x001fe200008f0eff */
[----:B------:R-:W3:Y:S01]  /*24910*/  @P0 LDG.E.U8 R28, desc[UR18][R14.64] ;  /* 0x000000120e1c0981 */ /* 0x000ee2000c1e1100 */
[----:B------:R-:W-:Y:S01]  /*24920*/  ISETP.GT.U32.AND P1, PT, R8, R10, PT ;  /* 0x0000000a0800720c */ /* 0x000fe20003f24070 */
[----:B------:R-:W-:-:S02]  /*24930*/  @P0 IMAD.MOV.U32 R12, RZ, RZ, R3 ;  /* 0x000000ffff0c0224 */ /* 0x000fc400078e0003 */
[----:B------:R0:W-:Y:S01]  /*24940*/  STL [R1+0xa08], R3 ;  /* 0x000a080301007387 */ /* 0x0001e20000100800 */
[----:B------:R-:W-:-:S05]  /*24950*/  @P0 IMAD.MOV.U32 R13, RZ, RZ, R5 ;  /* 0x000000ffff0d0224 */ /* 0x000fca00078e0005 */
[----:B------:R1:W2:Y:S01]  /*24960*/  @P0 LDG.E.U8 R27, desc[UR18][R12.64] ;  /* 0x000000120c1b0981 */ /* 0x0002a2000c1e1100 */
[----:B0-----:R-:W-:-:S03]  /*24970*/  VIADD R3, R0, 0xee ;  /* 0x000000ee00037836 */ /* 0x001fc60000000000 */
[----:B------:R-:W-:Y:S02]  /*24980*/  @!P1 IMAD.IADD R10, R10, 0x1, -R8 ;  /* 0x000000010a0a9824 */ /* 0x000fe400078e0a08 */
[----:B-1----:R-:W-:-:S03]  /*24990*/  IABS R12, R3 ;  /* 0x00000003000c7213 */ /* 0x002fc60000000000 */
        /* <DEDUP_REMOVED lines=8> */
[----:B------:R-:W-:Y:S01]  /*24a20*/  IMAD R10, R10, UR4, RZ ;  /* 0x000000040a0a7c24 */ /* 0x000fe2000f8e02ff */
        /* <DEDUP_REMOVED lines=21> */
[C---:B------:R-:W-:Y:S01]  /*24b80*/  IMAD R10, R8.reuse, R12, R10 ;  /* 0x0000000c080a7224 */ /* 0x040fe200078e020a */
[----:B------:R-:W-:Y:S01]  /*24b90*/  PRMT R25, RZ, 0x7610, R25 ;  /* 0x00007610ff197816 */ /* 0x000fe20000000019 */
[----:B------:R-:W1:Y:S01]  /*24ba0*/  LDCU UR4, c[0x0][0x3b0] ;  /* 0x00007600ff0477ac */ /* 0x000e620008000800 */
[----:B0-----:R-:W-:Y:S02]  /*24bb0*/  LEA.HI.X.SX32 R5, R13, R6, 0x1, P1 ;  /* 0x000000060d057211 */ /* 0x001fe400008f0eff */
[----:B------:R-:W-:Y:S01]  /*24bc0*/  ISETP.GT.U32.AND P1, PT, R8, R10, PT ;  /* 0x0000000a0800720c */ /* 0x000fe20003f24070 */
[----:B------:R-:W-:Y:S01]  /*24bd0*/  STL [R1+0xef0], R4 ;  /* 0x000ef00401007387 */ /* 0x000fe20000100800 */
[----:B------:R-:W-:-:S02]  /*24be0*/  @P0 IMAD.MOV.U32 R12, RZ, RZ, R3 ;  /* 0x000000ffff0c0224 */ /* 0x000fc400078e0003 */
[----:B------:R-:W-:Y:S01]  /*24bf0*/  @P0 IMAD.MOV.U32 R13, RZ, RZ, R5 ;  /* 0x000000ffff0d0224 */ /* 0x000fe200078e0005 */
[----:B------:R0:W-:Y:S04]  /*24c00*/  STL [R1+0xa18], R3 ;  /* 0x000a180301007387 */ /* 0x0001e80000100800 */
[----:B------:R1:W2:Y:S01]  /*24c10*/  @P0 LDG.E.U8 R25, desc[UR18][R12.64] ;  /* 0x000000120c190981 */ /* 0x0002a2000c1e1100 */
[----:B0-----:R-:W-:-:S03]  /*24c20*/  VIADD R3, R0, 0xf3 ;  /* 0x000000f300037836 */ /* 0x001fc60000000000 */
[----:B------:R-:W-:Y:S02]  /*24c30*/  @!P1 IMAD.IADD R10, R10, 0x1, -R8 ;  /* 0x000000010a0a9824 */ /* 0x000fe400078e0a08 */
[----:B-1----:R-:W-:-:S03]  /*24c40*/  IABS R12, R3 ;  /* 0x00000003000c7213 */ /* 0x002fc60000000000 */
[----:B------:R-:W-:Y:S02]  /*24c50*/  ISETP.GT.U32.AND P1, PT, R8, R10, PT ;  /* 0x0000000a0800720c */ /* 0x000fe40003f24070 */
[----:B------:R-:W-:Y:S01]  /*24c60*/  IMAD.HI.U32 R13, R9, R12, RZ ;  /* 0x0000000c090d7227 */ /* 0x000fe200078e00ff */
[----:B------:R-:W-:-:S03]  /*24c70*/  ISETP.GE.AND P3, PT, R4, RZ, PT ;  /* 0x000000ff0400720c */ /* 0x000fc60003f66270 */
        /* <DEDUP_REMOVED lines=9> */
[----:B------:R-:W-:Y:S01]  /*24d10*/  PRMT R26, RZ, 0x7610, R26 ;  /* 0x00007610ff1a7816 */ /* 0x000fe2000000001a */
[----:B------:R-:W1:Y:S01]  /*24d20*/  LDCU UR4, c[0x0][0x3b0] ;  /* 0x00007600ff0477ac */ /* 0x000e620008000800 */
[----:B------:R-:W-:Y:S02]  /*24d30*/  IADD3 R4, P3, PT, R10, R7, RZ ;  /* 0x000000070a047210 */ /* 0x000fe40007f7e0ff */
[----:B------:R-:W-:Y:S01]  /*24d40*/  ISETP.GT.U32.AND P1, PT, R8, R12, PT ;  /* 0x0000000c0800720c */ /* 0x000fe20003f24070 */
[----:B------:R-:W-:Y:S01]  /*24d50*/  STL [R1+0xeec], R3 ;  /* 0x000eec0301007387 */ /* 0x000fe20000100800 */
[----:B0-----:R-:W-:-:S03]  /*24d60*/  LEA.HI.X.SX32 R5, R10, R6, 0x1, P3 ;  /* 0x000000060a057211 */ /* 0x001fc600018f0eff */
[----:B------:R0:W2:Y:S01]  /*24d70*/  @P0 LDG.E.U8 R26, desc[UR18][R14.64] ;  /* 0x000000120e1a0981 */ /* 0x0000a2000c1e1100 */
[----:B------:R-:W-:-:S03]  /*24d80*/  ISETP.GE.AND P3, PT, R3, RZ, PT ;  /* 0x000000ff0300720c */ /* 0x000fc60003f66270 */
[----:B------:R1:W-:Y:S04]  /*24d90*/  STL [R1+0xa30], R4 ;  /* 0x000a300401007387 */ /* 0x0003e80000100800 */
[----:B------:R-:W-:Y:S02]  /*24da0*/  @!P1 IMAD.IADD R12, R12, 0x1, -R8 ;  /* 0x000000010c0c9824 */ /* 0x000fe400078e0a08 */
[----:B0-----:R-:W-:Y:S02]  /*24db0*/  @P0 IMAD.MOV.U32 R14, RZ, RZ, R4 ;  /* 0x000000ffff0e0224 */ /* 0x001fe400078e0004 */
[----:B-1----:R-:W-:Y:S02]  /*24dc0*/  VIADD R4, R0, 0xf4 ;  /* 0x000000f400047836 */ /* 0x002fe40000000000 */
[----:B------:R-:W-:-:S03]  /*24dd0*/  @!P3 IMAD.MOV R12, RZ, RZ, -R12 ;  /* 0x000000ffff0cb224 */ /* 0x000fc600078e0a0c */
[----:B------:R-:W-:Y:S02]  /*24de0*/  IABS R10, R4 ;  /* 0x00000004000a7213 */ /* 0x000fe40000000000 */
[----:B------:R-:W-:-:S03]  /*24df0*/  SEL R13, R11, R12, !P4 ;  /* 0x0000000c0b0d7207 */ /* 0x000fc60006000000 */
[----:B------:R-:W-:-:S04]  /*24e00*/  IMAD.HI.U32 R12, R9, R10, RZ ;  /* 0x0000000a090c7227 */ /* 0x000fc800078e00ff */
[----:B------:R-:W-:Y:S01]  /*24e10*/  IMAD R13, R13, UR4, RZ ;  /* 0x000000040d0d7c24 */ /* 0x000fe2000f8e02ff */
        /* <DEDUP_REMOVED lines=8> */
[----:B------:R-:W-:-:S02]  /*24ea0*/  ISETP.GT.U32.AND P1, PT, R8, R10, PT ;  /* 0x0000000a0800720c */ /* 0x000fc40003f24070 */
[----:B------:R0:W2:Y:S01]  /*24eb0*/  @P0 LDG.E.U8 R47, desc[UR18][R22.64] ;  /* 0x00000012162f0981 */ /* 0x0000a2000c1e1100 */
[----:B------:R-:W-:Y:S02]  /*24ec0*/  @P0 IMAD.MOV.U32 R12, RZ, RZ, R3 ;  /* 0x000000ffff0c0224 */ /* 0x000fe400078e0003 */
[----:B------:R-:W-:Y:S01]  /*24ed0*/  @P0 IMAD.MOV.U32 R13, RZ, RZ, R5 ;  /* 0x000000ffff0d0224 */ /* 0x000fe200078e0005 */
[----:B------:R-:W-:Y:S04]  /*24ee0*/  STL [R1+0xee8], R4 ;  /* 0x000ee80401007387 */ /* 0x000fe80000100800 */
[----:B------:R1:W-:Y:S01]  /*24ef0*/  STL [R1+0xa38], R3 ;  /* 0x000a380301007387 */ /* 0x0003e20000100800 */
[----:B0-----:R-:W-:Y:S02]  /*24f00*/  PRMT R23, RZ, 0x7610, R23 ;  /* 0x00007610ff177816 */ /* 0x001fe40000000017 */
[----:B------:R-:W-:-:S04]  /*24f10*/  @!P1 IMAD.IADD R10, R10, 0x1, -R8 ;  /* 0x000000010a0a9824 */ /* 0x000fc800078e0a08 */
[----:B------:R0:W2:Y:S01]  /*24f20*/  @P0 LDG.E.U8 R23, desc[UR18][R12.64] ;  /* 0x000000120c170981 */ /* 0x0000a2000c1e1100 */
[----:B-1----:R-:W-:Y:S01]  /*24f30*/  VIADD R3, R0, 0xf5 ;  /* 0x000000f500037836 */ /* 0x002fe20000000000 */
[----:B------:R-:W-:-:S04]  /*24f40*/  ISETP.GT.U32.AND P1, PT, R8, R10, PT ;  /* 0x0000000a0800720c */ /* 0x000fc80003f24070 */
[----:B0-----:R-:W-:Y:S02]  /*24f50*/  IABS R12, R3 ;  /* 0x00000003000c7213 */ /* 0x001fe40000000000 */
[----:B------:R-:W-:-:S03]  /*24f60*/  ISETP.GE.AND P3, PT, R4, RZ, PT ;  /* 0x000000ff0400720c */ /* 0x000fc60003f66270 */
[----:B------:R-:W-:-:S04]  /*24f70*/  IMAD.HI.U32 R13, R9, R12, RZ ;  /* 0x0000000c090d7227 */ /* 0x000fc800078e00ff */
[----:B------:R-:W-:-:S04]  /*24f80*/  IMAD.MOV R13, RZ, RZ, -R13 ;  /* 0x000000ffff0d7224 */ /* 0x000fc800078e0a0d */
[----:B------:R-:W-:Y:S02]  /*24f90*/  IMAD R12, R8, R13, R12 ;  /* 0x0000000d080c7224 */ /* 0x000fe400078e020c */
[----:B------:R-:W-:-:S03]  /*24fa0*/  @!P1 IMAD.IADD R10, R10, 0x1, -R8 ;  /* 0x000000010a0a9824 */ /* 0x000fc600078e0a08 */
[----:B------:R-:W-:Y:S01]  /*24fb0*/  ISETP.GT.U32.AND P1, PT, R8, R12, PT ;  /* 0x0000000c0800720c */ /* 0x000fe20003f24070 */
        /* <DEDUP_REMOVED lines=144> */
[----:B------:R-:W-:Y:S01]  /*258c0*/  VIADD R40, R0, 0xfe ;  /* 0x000000fe00287836 */ /* 0x000fe20000000000 */
[----:B------:R-:W-:Y:S01]  /*258d0*/  IADD3 R4, P3, PT, R10, R7, RZ ;  /* 0x000000070a047210 */ /* 0x000fe20007f7e0ff */
[----:B------:R-:W1:Y:S01]  /*258e0*/  LDCU UR4, c[0x0][0x3b0] ;  /* 0x00007600ff0477ac */ /* 0x000e620008000800 */
[----:B------:R-:W-:Y:S01]  /*258f0*/  ISETP.GT.U32.AND P1, PT, R8, R12, PT ;  /* 0x0000000c0800720c */ /* 0x000fe20003f24070 */
[----:B------:R1:W-:Y:S01]  /*25900*/  STL [R1+0xe28], R3 ;  /* 0x000e280301007387 */ /* 0x0003e20000100800 */
[----:B0-----:R-:W-:-:S03]  /*25910*/  LEA.HI.X.SX32 R5, R10, R6, 0x1, P3 ;  /* 0x000000060a057211 */ /* 0x001fc600018f0eff */
[----:B------:R0:W2:Y:S01]  /*25920*/  @P0 LDG.E.U8 R18, desc[UR18][R14.64] ;  /* 0x000000120e120981 */ /* 0x0000a2000c1e1100 */
[----:B------:R-:W-:-:S07]  /*25930*/  ISETP.GE.AND P3, PT, R3, RZ, PT ;  /* 0x000000ff0300720c */ /* 0x000fce0003f66270 */
[----:B------:R-:W-:Y:S01]  /*25940*/  @!P1 IMAD.IADD R12, R12, 0x1, -R8 ;  /* 0x000000010c0c9824 */ /* 0x000fe200078e0a08 */
[----:B------:R-:W-:-:S05]  /*25950*/  IABS R10, R40 ;  /* 0x00000028000a7213 */ /* 0x000fca0000000000 */
[----:B------:R-:W-:-:S05]  /*25960*/  @!P3 IMAD.MOV R12, RZ, RZ, -R12 ;  /* 0x000000ffff0cb224 */ /* 0x000fca00078e0a0c */
[----:B------:R-:W-:Y:S01]  /*25970*/  SEL R13, R11, R12, !P4 ;  /* 0x0000000c0b0d7207 */ /* 0x000fe20006000000 */
[----:B------:R-:W-:-:S04]  /*25980*/  IMAD.HI.U32 R12, R9, R10, RZ ;  /* 0x0000000a090c7227 */ /* 0x000fc800078e00ff */
[----:B------:R-:W-:Y:S02]  /*25990*/  IMAD R13, R13, UR11, RZ ;  /* 0x0000000b0d0d7c24 */ /* 0x000fe4000f8e02ff */
[----:B------:R-:W-:-:S03]  /*259a0*/  IMAD.MOV R12, RZ, RZ, -R12 ;  /* 0x000000ffff0c7224 */ /* 0x000fc600078e0a0c */
[----:B-1----:R-:W-:Y:S01]  /*259b0*/  IADD3 R3, P1, PT, R13, R7, RZ ;  /* 0x000000070d037210 */ /* 0x002fe20007f3e0ff */
[----:B------:R-:W-:Y:S01]  /*259c0*/  IMAD R10, R8, R12, R10 ;  /* 0x0000000c080a7224 */ /* 0x000fe200078e020a */
[----:B------:R-:W-:Y:S01]  /*259d0*/  PRMT R16, RZ, 0x7610, R16 ;  /* 0x00007610ff107816 */ /* 0x000fe20000000010 */
[----:B------:R1:W-:Y:S01]  /*259e0*/  STL [R1+0xa80], R4 ;  /* 0x000a800401007387 */ /* 0x0003e20000100800 */
[----:B0-----:R-:W-:Y:S02]  /*259f0*/  @P0 IMAD.MOV.U32 R14, RZ, RZ, R4 ;  /* 0x000000ffff0e0224 */ /* 0x001fe400078e0004 */
[----:B------:R-:W-:Y:S01]  /*25a00*/  @P0 IMAD.MOV.U32 R15, RZ, RZ, R5 ;  /* 0x000000ffff0f0224 */ /* 0x000fe200078e0005 */
[----:B------:R0:W-:Y:S01]  /*25a10*/  STL [R1+0xa7c], R5 ;  /* 0x000a7c0501007387 */ /* 0x0001e20000100800 */
[----:B------:R-:W-:-:S03]  /*25a20*/  @P0 IMAD.MOV.U32 R12, RZ, RZ, R3 ;  /* 0x000000ffff0c0224 */ /* 0x000fc600078e0003 */
[----:B------:R0:W2:Y:S01]  /*25a30*/  @P0 LDG.E.U8 R16, desc[UR18][R14.64] ;  /* 0x000000120e100981 */ /* 0x0000a2000c1e1100 */
[----:B-1----:R-:W-:Y:S02]  /*25a40*/  LEA.HI.X.SX32 R4, R13, R6, 0x1, P1 ;  /* 0x000000060d047211 */ /* 0x002fe400008f0eff */
[----:B------:R-:W-:Y:S01]  /*25a50*/  ISETP.GT.U32.AND P1, PT, R8, R10, PT ;  /* 0x0000000a0800720c */ /* 0x000fe20003f24070 */
[----:B------:R-:W-:Y:S02]  /*25a60*/  STL [R1+0xecc], R40 ;  /* 0x000ecc2801007387 */ /* 0x000fe40000100800 */
[----:B------:R-:W-:Y:S02]  /*25a70*/  @P0 IMAD.MOV.U32 R13, RZ, RZ, R4 ;  /* 0x000000ffff0d0224 */ /* 0x000fe400078e0004 */
[----:B------:R-:W-:Y:S01]  /*25a80*/  STL [R1+0x2e8], R3 ;  /* 0x0002e80301007387 */ /* 0x000fe20000100800 */
[----:B0-----:R-:W-:-:S03]  /*25a90*/  PRMT R15, RZ, 0x7610, R15 ;  /* 0x00007610ff0f7816 */ /* 0x001fc6000000000f */
[----:B------:R0:W-:Y:S01]  /*25aa0*/  STL [R1+0x2e4], R4 ;  /* 0x0002e40401007387 */ /* 0x0001e20000100800 */
[----:B------:R-:W-:-:S03]  /*25ab0*/  VIADD R5, R0, 0xef ;  /* 0x000000ef00057836 */ /* 0x000fc60000000000 */
[----:B------:R1:W2:Y:S01]  /*25ac0*/  @P0 LDG.E.U8 R15, desc[UR18][R12.64] ;  /* 0x000000120c0f0981 */ /* 0x0002a2000c1e1100 */
[C---:B0-----:R-:W-:Y:S02]  /*25ad0*/  VIADD R4, R0.reuse, 0xff ;  /* 0x000000ff00047836 */ /* 0x041fe40000000000 */
[----:B------:R-:W-:Y:S02]  /*25ae0*/  VIADD R3, R0, 0xf7 ;  /* 0x000000f700037836 */ /* 0x000fe40000000000 */
[----:B------:R-:W-:Y:S01]  /*25af0*/  @!P1 IMAD.IADD R10, R10, 0x1, -R8 ;  /* 0x000000010a0a9824 */ /* 0x000fe200078e0a08 */
[----:B-1----:R-:W-:Y:S02]  /*25b00*/  IABS R12, R4 ;  /* 0x00000004000c7213 */ /* 0x002fe40000000000 */
[----:B------:R-:W-:Y:S02]  /*25b10*/  IABS R13, R5 ;  /* 0x00000005000d7213 */ /* 0x000fe40000000000 */
[----:B------:R-:W-:Y:S01]  /*25b20*/  IABS R14, R3 ;  /* 0x00000003000e7213 */ /* 0x000fe20000000000 */
[----:B------:R-:W-:Y:S01]  /*25b30*/  IMAD.HI.U32 R37, R9, R12, RZ ;  /* 0x0000000c09257227 */ /* 0x000fe200078e00ff */
[----:B------:R-:W-:-:S03]  /*25b40*/  ISETP.GT.U32.AND P3, PT, R8, R10, PT ;  /* 0x0000000a0800720c */ /* 0x000fc60003f64070 */
[----:B------:R-:W-:Y:S01]  /*25b50*/  IMAD.HI.U32 R38, R9, R13, RZ ;  /* 0x0000000d09267227 */ /* 0x000fe200078e00ff */
[----:B------:R-:W-:-:S03]  /*25b60*/  ISETP.GE.AND P1, PT, R40, RZ, PT ;  /* 0x000000ff2800720c */ /* 0x000fc60003f26270 */
[----:B------:R-:W-:Y:S02]  /*25b70*/  IMAD.MOV R37, RZ, RZ, -R37 ;  /* 0x000000ffff257224 */ /* 0x000fe400078e0a25 */
[----:B------:R-:W-:-:S04]  /*25b80*/  IMAD.HI.U32 R39, R9, R14, RZ ;  /* 0x0000000e09277227 */ /* 0x000fc800078e00ff */
[----:B------:R-:W-:Y:S02]  /*25b90*/  IMAD.MOV R38, RZ, RZ, -R38 ;  /* 0x000000ffff267224 */ /* 0x000fe400078e0a26 */
[C---:B------:R-:W-:Y:S02]  /*25ba0*/  IMAD R9, R8.reuse, R37, R12 ;  /* 0x0000002508097224 */ /* 0x040fe400078e020c */
[----:B------:R-:W-:Y:S02]  /*25bb0*/  IMAD.MOV R39, RZ, RZ, -R39 ;  /* 0x000000ffff277224 */ /* 0x000fe400078e0a27 */
[C---:B------:R-:W-:Y:S01]  /*25bc0*/  IMAD R13, R8.reuse, R38, R13 ;  /* 0x00000026080d7224 */ /* 0x040fe200078e020d */
[C---:B------:R-:W-:Y:S01]  /*25bd0*/  ISETP.GT.U32.AND P6, PT, R8.reuse, R9, PT ;  /* 0x000000090800720c */ /* 0x040fe20003fc4070 */
[----:B------:R-:W-:Y:S02]  /*25be0*/  IMAD R12, R8, R39, R14 ;  /* 0x00000027080c7224 */ /* 0x000fe400078e020e */
[----:B------:R-:W-:Y:S01]  /*25bf0*/  @!P3 IMAD.IADD R10, R10, 0x1, -R8 ;  /* 0x000000010a0ab824 */ /* 0x000fe200078e0a08 */
[----:B------:R-:W-:-:S02]  /*25c00*/  ISETP.GT.U32.AND P3, PT, R8, R13, PT ;  /* 0x0000000d0800720c */ /* 0x000fc40003f64070 */
[----:B------:R-:W-:Y:S01]  /*25c10*/  ISETP.GT.U32.AND P5, PT, R8, R12, PT ;  /* 0x0000000c0800720c */ /* 0x000fe20003fa4070 */
[----:B------:R-:W-:-:S05]  /*25c20*/  @!P1 IMAD.MOV R10, RZ, RZ, -R10 ;  /* 0x000000ffff0a9224 */ /* 0x000fca00078e0a0a */
[----:B------:R-:W-:Y:S01]  /*25c30*/  SEL R10, R11, R10, !P4 ;  /* 0x0000000a0b0a7207 */ /* 0x000fe20006000000 */
[----:B------:R-:W-:-:S04]  /*25c40*/  @!P6 IMAD.IADD R9, R9, 0x1, -R8 ;  /* 0x000000010909e824 */ /* 0x000fc800078e0a08 */
[----:B------:R-:W-:Y:S01]  /*25c50*/  IMAD R10, R10, UR4, RZ ;  /* 0x000000040a0a7c24 */ /* 0x000fe2000f8e02ff */
[----:B------:R-:W0:Y:S01]  /*25c60*/  LDCU UR4, c[0x0][0x3b0] ;  /* 0x00007600ff0477ac */ /* 0x000e220008000800 */
[--C-:B------:R-:W-:Y:S01]  /*25c70*/  @!P3 IMAD.IADD R13, R13, 0x1, -R8.reuse ;  /* 0x000000010d0db824 */ /* 0x100fe200078e0a08 */
[----:B------:R-:W-:Y:S01]  /*25c80*/  ISETP.GT.U32.AND P3, PT, R8, R9, PT ;  /* 0x000000090800720c */ /* 0x000fe20003f64070 */
[----:B------:R-:W-:Y:S01]  /*25c90*/  @!P5 IMAD.IADD R12, R12, 0x1, -R8 ;  /* 0x000000010c0cd824 */ /* 0x000fe200078e0a08 */
[----:B------:R-:W-:Y:S02]  /*25ca0*/  IADD3 R37, P1, PT, R10, R7, RZ ;  /* 0x000000070a257210 */ /* 0x000fe40007f3e0ff */
[C---:B------:R-:W-:Y:S02]  /*25cb0*/  ISETP.GT.U32.AND P6, PT, R8.reuse, R13, PT ;  /* 0x0000000d0800720c */ /* 0x040fe40003fc4070 */
[----:B------:R-:W-:Y:S02]  /*25cc0*/  ISETP.GT.U32.AND P5, PT, R8, R12, PT ;  /* 0x0000000c0800720c */ /* 0x000fe40003fa4070 */
[----:B------:R-:W-:-:S02]  /*25cd0*/  LEA.HI.X.SX32 R38, R10, R6, 0x1, P1 ;  /* 0x000000060a267211 */ /* 0x000fc400008f0eff */
[----:B------:R-:W-:-:S03]  /*25ce0*/  ISETP.GE.AND P1, PT, R5, RZ, PT ;  /* 0x000000ff0500720c */ /* 0x000fc60003f26270 */
[----:B------:R-:W-:Y:S01]  /*25cf0*/  @!P3 IMAD.IADD R9, R9, 0x1, -R8 ;  /* 0x000000010909b824 */ /* 0x000fe200078e0a08 */
[----:B------:R-:W-:-:S03]  /*25d00*/  ISETP.GE.AND P3, PT, R3, RZ, PT ;  /* 0x000000ff0300720c */ /* 0x000fc60003f66270 */
[--C-:B------:R-:W-:Y:S02]  /*25d10*/  @!P6 IMAD.IADD R13, R13, 0x1, -R8.reuse ;  /* 0x000000010d0de824 */ /* 0x100fe400078e0a08 */
[----:B------:R-:W-:Y:S01]  /*25d20*/  @!P5 IMAD.IADD R12, R12, 0x1, -R8 ;  /* 0x000000010c0cd824 */ /* 0x000fe200078e0a08 */
[----:B------:R-:W-:-:S03]  /*25d30*/  ISETP.GE.AND P5, PT, R4, RZ, PT ;  /* 0x000000ff0400720c */ /* 0x000fc60003fa6270 */
[----:B------:R-:W-:Y:S01]  /*25d40*/  @!P1 IMAD.MOV R13, RZ, RZ, -R13 ;  /* 0x000000ffff0d9224 */ /* 0x000fe200078e0a0d */
[----:B------:R-:W-:Y:S01]  /*25d50*/  STL [R1+0xdd8], R4 ;  /* 0x000dd80401007387 */ /* 0x000fe20000100800 */
[----:B------:R-:W-:-:S03]  /*25d60*/  PRMT R10, RZ, 0x7610, R10 ;  /* 0x00007610ff0a7816 */ /* 0x000fc6000000000a */
[----:B------:R1:W-:Y:S01]  /*25d70*/  STL [R1+0xec8], R5 ;  /* 0x000ec80501007387 */ /* 0x0003e20000100800 */
[----:B------:R-:W-:Y:S01]  /*25d80*/  SEL R13, R11, R13, !P4 ;  /* 0x0000000d0b0d7207 */ /* 0x000fe20006000000 */
[----:B------:R-:W-:Y:S02]  /*25d90*/  @!P3 IMAD.MOV R12, RZ, RZ, -R12 ;  /* 0x000000ffff0cb224 */ /* 0x000fe400078e0a0c */
[----:B------:R1:W-:Y:S01]  /*25da0*/  STL [R1+0xec4], R3 ;  /* 0x000ec40301007387 */ /* 0x0003e20000100800 */
[----:B------:R-:W-:-:S03]  /*25db0*/  @P0 IMAD.MOV.U32 R39, RZ, RZ, R38 ;  /* 0x000000ffff270224 */ /* 0x000fc600078e0026 */
[----:B------:R-:W-:Y:S01]  /*25dc0*/  STL [R1+0x320], R37 ;  /* 0x0003202501007387 */ /* 0x000fe20000100800 */
[----:B0-----:R-:W-:Y:S01]  /*25dd0*/  IMAD R13, R13, UR4, RZ ;  /* 0x000000040d0d7c24 */ /* 0x001fe2000f8e02ff */
[----:B------:R-:W0:Y:S02]  /*25de0*/  LDCU UR4, c[0x0][0x3b0] ;  /* 0x00007600ff0477ac */ /* 0x000e240008000800 */
[----:B------:R3:W-:Y:S01]  /*25df0*/  STL [R1+0x31c], R38 ;  /* 0x00031c2601007387 */ /* 0x0007e20000100800 */
[----:B------:R-:W-:Y:S01]  /*25e00*/  SEL R12, R11, R12, !P4 ;  /* 0x0000000c0b0c7207 */ /* 0x000fe20006000000 */
[----:B------:R-:W-:Y:S02]  /*25e10*/  @!P5 IMAD.MOV R9, RZ, RZ, -R9 ;  /* 0x000000ffff09d224 */ /* 0x000fe400078e0a09 */
[----:B-1----:R-:W2:Y:S01]  /*25e20*/  LDL.LU R5, [R1+0xe38] ;  /* 0x000e380001057983 */ /* 0x002ea20000300800 */
[----:B------:R-:W-:-:S03]  /*25e30*/  IADD3 R4, P1, PT, R13, R7, RZ ;  /* 0x000000070d047210 */ /* 0x000fc60007f3e0ff */
[----:B------:R-:W4:Y:S01]  /*25e40*/  LDL.LU R3, [R1+0xe1c] ;  /* 0x000e1c0001037983 */ /* 0x000f220000300800 */
[----:B---3--:R-:W-:Y:S01]  /*25e50*/  @P0 IMAD.MOV.U32 R38, RZ, RZ, R37 ;  /* 0x000000ffff260224 */ /* 0x008fe200078e0025 */
[----:B------:R-:W-:Y:S01]  /*25e60*/  SEL R11, R11, R9, !P4 ;  /* 0x000000090b0b7207 */ /* 0x000fe20006000000 */
[----:B------:R-:W-:-:S03]  /*25e70*/  IMAD R8, R12, UR5, RZ ;  /* 0x000000050c087c24 */ /* 0x000fc6000f8e02ff */
[----:B------:R-:W3:Y:S01]  /*25e80*/  @P0 LDG.E.U8 R10, desc[UR18][R38.64] ;  /* 0x00000012260a0981 */ /* 0x000ee2000c1e1100 */
[----:B------:R-:W-:Y:S01]  /*25e90*/  PRMT R9, RZ, 0x7610, R9 ;  /* 0x00007610ff097816 */ /* 0x000fe20000000009 */
[----:B------:R-:W-:Y:S01]  /*25ea0*/  @P0 IMAD.MOV.U32 R12, RZ, RZ, R4 ;  /* 0x000000ffff0c0224 */ /* 0x000fe200078e0004 */
[----:B------:R-:W-:Y:S01]  /*25eb0*/  LEA.HI.X.SX32 R13, R13, R6, 0x1, P1 ;  /* 0x000000060d0d7211 */ /* 0x000fe200008f0eff */
[----:B0-----:R-:W-:-:S04]  /*25ec0*/  IMAD R11, R11, UR4, RZ ;  /* 0x000000040b0b7c24 */ /* 0x001fc8000f8e02ff */
[----:B------:R0:W3:Y:S04]  /*25ed0*/  @P0 LDG.E.U8 R9, desc[UR18][R12.64] ;  /* 0x000000120c090981 */ /* 0x0000e8000c1e1100 */
[----:B------:R-:W3:Y:S04]  /*25ee0*/  LDL.LU R38, [R1+0xb4] ;  /* 0x0000b40001267983 */ /* 0x000ee80000300800 */
[----:B------:R-:W3:Y:S04]  /*25ef0*/  LDL.LU R39, [R1+0x78] ;  /* 0x0000780001277983 */ /* 0x000ee80000300800 */
[----:B------:R-:W3:Y:S04]  /*25f00*/  LDL.LU R14, [R1+0x60] ;  /* 0x00006000010e7983 */ /* 0x000ee80000300800 */
[----:B------:R-:W3:Y:S04]  /*25f10*/  LDL.LU R37, [R1+0x48] ;  /* 0x0000480001257983 */ /* 0x000ee80000300800 */
[----:B------:R-:W3:Y:S04]  /*25f20*/  LDL.LU R40, [R1+0x30] ;  /* 0x0000300001287983 */ /* 0x000ee80000300800 */
[----:B------:R-:W3:Y:S04]  /*25f30*/  LDL.LU R85, [R1+0x18] ;  /* 0x0000180001557983 */ /* 0x000ee80000300800 */
[----:B------:R1:W-:Y:S04]  /*25f40*/  STL [R1+0x308], R4 ;  /* 0x0003080401007387 */ /* 0x0003e80000100800 */
[----:B------:R0:W-:Y:S01]  /*25f50*/  STL [R1+0x304], R13 ;  /* 0x0003040d01007387 */ /* 0x0001e20000100800 */
[----:B-1----:R-:W-:-:S04]  /*25f60*/  IADD3 R4, P1, PT, R8, R7, RZ ;  /* 0x0000000708047210 */ /* 0x002fc80007f3e0ff */
[----:B0-----:R-:W-:Y:S01]  /*25f70*/  LEA.HI.X.SX32 R13, R8, R6, 0x1, P1 ;  /* 0x00000006080d7211 */ /* 0x001fe200008f0eff */
[----:B------:R-:W-:Y:S01]  /*25f80*/  @P0 IMAD.MOV.U32 R12, RZ, RZ, R4 ;  /* 0x000000ffff0c0224 */ /* 0x000fe200078e0004 */
[----:B------:R-:W-:Y:S01]  /*25f90*/  PRMT R8, RZ, 0x7610, R8 ;  /* 0x00007610ff087816 */ /* 0x000fe20000000008 */
[----:B------:R-:W-:Y:S04]  /*25fa0*/  STL [R1+0x318], R4 ;  /* 0x0003180401007387 */ /* 0x000fe80000100800 */
[----:B------:R0:W-:Y:S04]  /*25fb0*/  STL [R1+0x314], R13 ;  /* 0x0003140d01007387 */ /* 0x0001e80000100800 */
[----:B------:R0:W3:Y:S02]  /*25fc0*/  @P0 LDG.E.U8 R8, desc[UR18][R12.64] ;  /* 0x000000120c080981 */ /* 0x0000e4000c1e1100 */
[----:B0-----:R-:W-:-:S02]  /*25fd0*/  IADD3 R13, P1, PT, R11, R7, RZ ;  /* 0x000000070b0d7210 */ /* 0x001fc40007f3e0ff */
[----:B------:R-:W3:Y:S02]  /*25fe0*/  LDL.LU R7, [R1+0x144] ;  /* 0x0001440001077983 */ /* 0x000ee40000300800 */
[----:B------:R-:W-:Y:S02]  /*25ff0*/  LEA.HI.X.SX32 R12, R11, R6, 0x1, P1 ;  /* 0x000000060b0c7211 */ /* 0x000fe400008f0eff */
[----:B------:R-:W3:Y:S04]  /*26000*/  LDL.LU R11, [R1+0xdd0] ;  /* 0x000dd000010b7983 */ /* 0x000ee80000300800 */
[----:B------:R0:W-:Y:S04]  /*26010*/  STL [R1+0x310], R13 ;  /* 0x0003100d01007387 */ /* 0x0001e80000100800 */
[----:B------:R1:W-:Y:S01]  /*26020*/  STL [R1+0x30c], R12 ;  /* 0x00030c0c01007387 */ /* 0x0003e20000100800 */
[----:B0-----:R-:W-:-:S04]  /*26030*/  @P0 LOP3.LUT R13, R13, R12, RZ, 0x3c, !PT ;  /* 0x0000000c0d0d0212 */ /* 0x001fc800078e3cff */
[C---:B-1----:R-:W-:Y:S02]  /*26040*/  @P0 LOP3.LUT R12, R13.reuse, R12, RZ, 0x3c, !PT ;  /* 0x0000000c0d0c0212 */ /* 0x042fe400078e3cff */
[----:B------:R-:W-:Y:S02]  /*26050*/  PRMT R6, RZ, 0x7610, R6 ;  /* 0x00007610ff067816 */ /* 0x000fe40000000006 */
[----:B------:R-:W-:-:S05]  /*26060*/  @P0 LOP3.LUT R13, R13, R12, RZ, 0x3c, !PT ;  /* 0x0000000c0d0d0212 */ /* 0x000fca00078e3cff */
[----:B------:R-:W3:Y:S04]  /*26070*/  @P0 LDG.E.U8 R6, desc[UR18][R12.64] ;  /* 0x000000120c060981 */ /* 0x000ee8000c1e1100 */
[----:B------:R-:W3:Y:S04]  /*26080*/  LDL.LU R12, [R1+0xe04] ;  /* 0x000e0400010c7983 */ /* 0x000ee80000300800 */
[----:B------:R-:W3:Y:S01]  /*26090*/  LDL.LU R13, [R1+0xdec] ;  /* 0x000dec00010d7983 */ /* 0x000ee20000300800 */
[----:B------:R-:W0:Y:S02]  /*260a0*/  S2R R4, SR_TID.X ;  /* 0x0000000000047919 */ /* 0x000e240000002100 */
[----:B0-----:R-:W-:-:S04]  /*260b0*/  LOP3.LUT R4, R4, 0x7f, RZ, 0xc0, !PT ;  /* 0x0000007f04047812 */ /* 0x001fc800078ec0ff */
[----:B------:R-:W-:-:S05]  /*260c0*/  LOP3.LUT R4, R4, 0x20, RZ, 0x3c, !PT ;  /* 0x0000002004047812 */ /* 0x000fca00078e3cff */
[----:B--2---:R0:W-:Y:S04]  /*260d0*/  STS.U8 [R4+UR9+0x1d00], R5 ;  /* 0x001d000504007988 */ /* 0x0041e80008000009 */
[----:B----4-:R1:W-:Y:S04]  /*260e0*/  STS.U8 [R4+UR9+0x2100], R3 ;  /* 0x0021000304007988 */ /* 0x0103e80008000009 */
[----:B0-----:R-:W2:Y:S04]  /*260f0*/  LDL.LU R5, [R1+0x12e8] ;  /* 0x0012e80001057983 */ /* 0x001ea80000300800 */
[----:B-1----:R-:W4:Y:S04]  /*26100*/  LDL.LU R3, [R1+0x12e4] ;  /* 0x0012e40001037983 */ /* 0x002f280000300800 */
[----:B---3--:R-:W-:Y:S04]  /*26110*/  STS.U8 [R4+UR9+0x2500], R12 ;  /* 0x0025000c04007988 */ /* 0x008fe80008000009 */
        /* <DEDUP_REMOVED lines=9> */
[----:B------:R0:W-:Y:S04]  /*261b0*/  STS.U8 [R4+UR9+0x4d00], R2 ;  /* 0x004d000204007988 */ /* 0x0001e80008000009 */
[----:B0-----:R-:W3:Y:S04]  /*261c0*/  LDL.LU R2, [R1+0x12e0] ;  /* 0x0012e00001027983 */ /* 0x001ee80000300800 */
        /* <DEDUP_REMOVED lines=9> */
[----:B------:R0:W-:Y:S04]  /*26260*/  STS.U8 [R4+UR9+0x5100], R88 ;  /* 0x0051005804007988 */ /* 0x0001e80008000009 */
[----:B------:R-:W2:Y:S04]  /*26270*/  LDL.LU R85, [R1+0x14] ;  /* 0x0000140001557983 */ /* 0x000ea80000300800 */
[----:B------:R1:W-:Y:S04]  /*26280*/  STS.U8 [R4+UR9+0x5500], R81 ;  /* 0x0055005104007988 */ /* 0x0003e80008000009 */
[----:B0-----:R-:W2:Y:S04]  /*26290*/  LDL.LU R88, [R1+0xe18] ;  /* 0x000e180001587983 */ /* 0x001ea80000300800 */
[----:B------:R0:W-:Y:S04]  /*262a0*/  STS.U8 [R4+UR9+0x5900], R75 ;  /* 0x0059004b04007988 */ /* 0x0001e80008000009 */
[----:B-1----:R-:W2:Y:S04]  /*262b0*/  LDL.LU R81, [R1+0xe34] ;  /* 0x000e340001517983 */ /* 0x002ea80000300800 */
        /* <DEDUP_REMOVED lines=8> */
[----:B------:R-:W-:Y:S04]  /*26340*/  STS.U8 [R4+UR9+0x6d00], R45 ;  /* 0x006d002d04007988 */ /* 0x000fe80008000009 */
[----:B0-----:R-:W2:Y:S04]  /*26350*/  LDL.LU R51, [R1+0xe9c] ;  /* 0x000e9c0001337983 */ /* 0x001ea80000300800 */
[----:B------:R0:W-:Y:S04]  /*26360*/  STS.U8 [R4+UR9+0x7100], R35 ;  /* 0x0071002304007988 */ /* 0x0001e80008000009 */
[----:B------:R1:W-:Y:S04]  /*26370*/  STS.U8 [R4+UR9+0x7500], R29 ;  /* 0x0075001d04007988 */ /* 0x0003e80008000009 */
[----:B0-----:R-:W2:Y:S04]  /*26380*/  LDL.LU R35, [R1+0xeac] ;  /* 0x000eac0001237983 */ /* 0x001ea80000300800 */
[----:B-1----:R-:W2:Y:S04]  /*26390*/  LDL.LU R29, [R1+0xec0] ;  /* 0x000ec000011d7983 */ /* 0x002ea80000300800 */
[----:B------:R0:W-:Y:S01]  /*263a0*/  STS.U8 [R4+UR9+0x7900], R24 ;  /* 0x0079001804007988 */ /* 0x0001e20008000009 */
[----:B------:R-:W1:Y:S01]  /*263b0*/  S2R R45, SR_TID.X ;  /* 0x00000000002d7919 */ /* 0x000e620000002100 */
[----:B0-----:R-:W0:Y:S02]  /*263c0*/  S2R R24, SR_TID.X ;  /* 0x0000000000187919 */ /* 0x001e240000002100 */
[----:B------:R-:W3:Y:S01]  /*263d0*/  LDL.LU R4, [R1+0x12dc] ;  /* 0x0012dc0001047983 */ /* 0x000ee20000300800 */
[----:B-1----:R-:W-:-:S02]  /*263e0*/  LOP3.LUT R45, R45, 0x7f, RZ, 0xc0, !PT ;  /* 0x0000007f2d2d7812 */ /* 0x002fc400078ec0ff */
[----:B0-----:R-:W-:Y:S02]  /*263f0*/  LOP3.LUT R24, R24, 0x7f, RZ, 0xc0, !PT ;  /* 0x0000007f18187812 */ /* 0x001fe400078ec0ff */
[----:B------:R-:W-:Y:S02]  /*26400*/  LOP3.LUT R45, R45, 0x30, RZ, 0x3c, !PT ;  /* 0x000000302d2d7812 */ /* 0x000fe400078e3cff */
[----:B------:R-:W-:-:S05]  /*26410*/  LOP3.LUT R24, R24, 0x20, RZ, 0x3c, !PT ;  /* 0x0000002018187812 */ /* 0x000fca00078e3cff */
[----:B------:R-:W-:Y:S04]  /*26420*/  STS.U8 [R24+UR9+0x7d00], R19 ;  /* 0x007d001318007988 */ /* 0x000fe80008000009 */
[----:B--2---:R-:W-:Y:S04]  /*26430*/  STS.U8 [R45+UR9+0x180], R29 ;  /* 0x0001801d2d007988 */ /* 0x004fe80008000009 */
[----:B------:R-:W-:Y:S04]  /*26440*/  STS.U8 [R45+UR9+0x580], R35 ;  /* 0x000580232d007988 */ /* 0x000fe80008000009 */
[----:B------:R0:W-:Y:S04]  /*26450*/  STS.U8 [R45+UR9+0x980], R51 ;  /* 0x000980332d007988 */ /* 0x0001e80008000009 */
[----:B------:R1:W-:Y:S04]  /*26460*/  STS.U8 [R45+UR9+0xd80], R57 ;  /* 0x000d80392d007988 */ /* 0x0003e80008000009 */
[----:B------:R2:W-:Y:S04]  /*26470*/  STS.U8 [R45+UR9+0x1180], R63 ;  /* 0x0011803f2d007988 */ /* 0x0005e80008000009 */
[----:B0-----:R-:W3:Y:S04]  /*26480*/  LDL.LU R51, [R1+0xebc] ;  /* 0x000ebc0001337983 */ /* 0x001ee80000300800 */
[----:B-1----:R-:W4:Y:S04]  /*26490*/  LDL.LU R57, [R1+0xe98] ;  /* 0x000e980001397983 */ /* 0x002f280000300800 */
[----:B------:R0:W-:Y:S04]  /*264a0*/  STS.U8 [R45+UR9+0x1580], R69 ;  /* 0x001580452d007988 */ /* 0x0001e80008000009 */
[----:B--2---:R-:W2:Y:S04]  /*264b0*/  LDL.LU R63, [R1+0xe84] ;  /* 0x000e8400013f7983 */ /* 0x004ea80000300800 */
        /* <DEDUP_REMOVED lines=26> */
[----:B-1----:R-:W2:Y:S01]  /*26660*/  LDL.LU R85, [R1+0x28] ;  /* 0x0000280001557983 */ /* 0x002ea20000300800 */
[----:B------:R-:W0:Y:S03]  /*26670*/  S2R R29, SR_TID.X ;  /* 0x00000000001d7919 */ /* 0x000e260000002100 */
[----:B------:R-:W-:Y:S04]  /*26680*/  STS.U8 [R45+UR9+0x4d80], R93 ;  /* 0x004d805d2d007988 */ /* 0x000fe80008000009 */
[----:B------:R-:W-:Y:S04]  /*26690*/  STS.U8 [R45+UR9+0x5180], R87 ;  /* 0x005180572d007988 */ /* 0x000fe80008000009 */
[----:B------:R-:W-:Y:S04]  /*266a0*/  STS.U8 [R45+UR9+0x5580], R80 ;  /* 0x005580502d007988 */ /* 0x000fe80008000009 */
[----:B------:R-:W-:Y:S04]  /*266b0*/  STS.U8 [R45+UR9+0x5980], R74 ;  /* 0x0059804a2d007988 */ /* 0x000fe80008000009 */
[----:B------:R-:W-:Y:S04]  /*266c0*/  STS.U8 [R45+UR9+0x5d80], R68 ;  /* 0x005d80442d007988 */ /* 0x000fe80008000009 */
[----:B------:R-:W-:Y:S04]  /*266d0*/  STS.U8 [R45+UR9+0x6180], R62 ;  /* 0x0061803e2d007988 */ /* 0x000fe80008000009 */
[----:B------:R-:W-:Y:S01]  /*266e0*/  STS.U8 [R45+UR9+0x6580], R56 ;  /* 0x006580382d007988 */ /* 0x000fe20008000009 */
[----:B0-----:R-:W-:-:S03]  /*266f0*/  LOP3.LUT R29, R29, 0x7f, RZ, 0xc0, !PT ;  /* 0x0000007f1d1d7812 */ /* 0x001fc600078ec0ff */
[----:B------:R-:W-:Y:S01]  /*26700*/  STS.U8 [R45+UR9+0x6980], R50 ;  /* 0x006980322d007988 */ /* 0x000fe20008000009 */
[----:B------:R-:W-:-:S03]  /*26710*/  LOP3.LUT R35, R29, 0x40, RZ, 0x3c, !PT ;  /* 0x000000401d237812 */ /* 0x000fc600078e3cff */
[----:B------:R-:W-:Y:S04]  /*26720*/  STS.U8 [R45+UR9+0x6d80], R44 ;  /* 0x006d802c2d007988 */ /* 0x000fe80008000009 */
[----:B------:R-:W-:Y:S04]  /*26730*/  STS.U8 [R45+UR9+0x7180], R34 ;  /* 0x007180222d007988 */ /* 0x000fe80008000009 */
[----:B------:R-:W-:Y:S04]  /*26740*/  STS.U8 [R45+UR9+0x7580], R28 ;  /* 0x0075801c2d007988 */ /* 0x000fe80008000009 */
[----:B------:R-:W-:Y:S04]  /*26750*/  STS.U8 [R45+UR9+0x7980], R23 ;  /* 0x007980172d007988 */ /* 0x000fe80008000009 */
[----:B------:R-:W-:Y:S04]  /*26760*/  STS.U8 [R45+UR9+0x7d80], R18 ;  /* 0x007d80122d007988 */ /* 0x000fe80008000009 */
[----:B---3--:R-:W-:Y:S04]  /*26770*/  STS.U8 [R35+UR9+0x200], R51 ;  /* 0x0002003323007988 */ /* 0x008fe80008000009 */
[----:B------:R-:W-:Y:S04]  /*26780*/  STS.U8 [R35+UR9+0x600], R15 ;  /* 0x0006000f23007988 */ /* 0x000fe80008000009 */
[----:B----4-:R-:W-:Y:S04]  /*26790*/  STS.U8 [R35+UR9+0xa00], R57 ;  /* 0x000a003923007988 */ /* 0x010fe80008000009 */
[----:B--2---:R-:W-:Y:S04]  /*267a0*/  STS.U8 [R35+UR9+0xe00], R63 ;  /* 0x000e003f23007988 */ /* 0x004fe80008000009 */
        /* <DEDUP_REMOVED lines=15> */
[----:B0-----:R-:W2:Y:S04]  /*268a0*/  LDL.LU R4, [R1+0x12d8] ;  /* 0x0012d80001047983 */ /* 0x001ea80000300800 */
[----:B------:R-:W3:Y:S04]  /*268b0*/  LDL.LU R45, [R1+0xeb8] ;  /* 0x000eb800012d7983 */ /* 0x000ee80000300800 */
[----:B------:R-:W4:Y:S04]  /*268c0*/  LDL.LU R51, [R1+0xea8] ;  /* 0x000ea80001337983 */ /* 0x000f280000300800 */
        /* <DEDUP_REMOVED lines=16> */
[----:B------:R-:W-:Y:S04]  /*269d0*/  STS.U8 [R35+UR9+0x4e00], R92 ;  /* 0x004e005c23007988 */ /* 0x000fe80008000009 */
[----:B------:R-:W-:Y:S04]  /*269e0*/  STS.U8 [R35+UR9+0x5200], R86 ;  /* 0x0052005623007988 */ /* 0x000fe80008000009 */
[----:B------:R-:W-:Y:S04]  /*269f0*/  STS.U8 [R35+UR9+0x5600], R79 ;  /* 0x0056004f23007988 */ /* 0x000fe80008000009 */
[----:B------:R-:W-:Y:S04]  /*26a00*/  STS.U8 [R35+UR9+0x5a00], R73 ;  /* 0x005a004923007988 */ /* 0x000fe80008000009 */
[----:B------:R-:W-:Y:S01]  /*26a10*/  STS.U8 [R35+UR9+0x5e00], R67 ;  /* 0x005e004323007988 */ /* 0x000fe20008000009 */
[----:B------:R-:W-:-:S03]  /*26a20*/  LOP3.LUT R29, R29, 0x50, RZ, 0x3c, !PT ;  /* 0x000000501d1d7812 */ /* 0x000fc600078e3cff */
        /* <DEDUP_REMOVED lines=8> */
[----:B---3--:R-:W-:Y:S04]  /*26ab0*/  STS.U8 [R29+UR9+0x280], R45 ;  /* 0x0002802d1d007988 */ /* 0x008fe80008000009 */
        /* <DEDUP_REMOVED lines=35> */
[----:B------:R-:W2:Y:S01]  /*26cf0*/  LDL.LU R85, [R1+0x38] ;  /* 0x0000380001557983 */ /* 0x000ea20000300800 */
        /* <DEDUP_REMOVED lines=17> */
[----:B----4-:R-:W-:Y:S04]  /*26e10*/  STS.U8 [R51+UR9+0x700], R45 ;  /* 0x0007002d33007988 */ /* 0x010fe80008000009 */
[----:B--2---:R0:W-:Y:S04]  /*26e20*/  STS.U8 [R51+UR9+0xb00], R57 ;  /* 0x000b003933007988 */ /* 0x0041e80008000009 */
        /* <DEDUP_REMOVED lines=32> */
[----:B-1----:R-:W2:Y:S04]  /*27030*/  LDL.LU R3, [R1+0x12cc] ;  /* 0x0012cc0001037983 */ /* 0x002ea80000300800 */
        /* <DEDUP_REMOVED lines=28> */
[----:B------:R0:W-:Y:S02]  /*27200*/  STS.U8 [R40+UR9+0x3b80], R85 ;  /* 0x003b805528007988 */ /* 0x0001e40008000009 */
[----:B0-----:R-:W0:Y:S02]  /*27210*/  LDC R85, c[0x0][0x3a0] ;  /* 0x0000e800ff557b82 */ /* 0x001e240000000800 */
[----:B------:R1:W-:Y:S04]  /*27220*/  STS.U8 [R40+UR9+0x3f80], R3 ;  /* 0x003f800328007988 */ /* 0x0003e80008000009 */
[----:B------:R2:W-:Y:S04]  /*27230*/  STS.U8 [R40+UR9+0x4380], R2 ;  /* 0x0043800228007988 */ /* 0x0005e80008000009 */
[----:B------:R3:W-:Y:S04]  /*27240*/  STS.U8 [R40+UR9+0x4780], R4 ;  /* 0x0047800428007988 */ /* 0x0007e80008000009 */
[----:B-1----:R1:W5:Y:S04]  /*27250*/  LDL.LU R3, [R1+0x12c8] ;  /* 0x0012c80001037983 */ /* 0x0023680000300800 */
[----:B--2---:R1:W5:Y:S04]  /*27260*/  LDL.LU R2, [R1+0x12c4] ;  /* 0x0012c40001027983 */ /* 0x0043680000300800 */
[----:B---3--:R1:W5:Y:S04]  /*27270*/  LDL.LU R4, [R1+0x12c0] ;  /* 0x0012c00001047983 */ /* 0x0083680000300800 */
[----:B------:R2:W-:Y:S04]  /*27280*/  STS.U8 [R40+UR9+0x4b80], R5 ;  /* 0x004b800528007988 */ /* 0x0005e80008000009 */
[----:B--2---:R1:W5:Y:S04]  /*27290*/  LDL.LU R5, [R1+0x12bc] ;  /* 0x0012bc0001057983 */ /* 0x0043680000300800 */
[----:B------:R1:W-:Y:S04]  /*272a0*/  STS.U8 [R40+UR9+0x4f80], R89 ;  /* 0x004f805928007988 */ /* 0x0003e80008000009 */
        /* <DEDUP_REMOVED lines=11> */
[----:B------:R1:W-:Y:S01]  /*27360*/  STS.U8 [R40+UR9+0x7f80], R6 ;  /* 0x007f800628007988 */ /* 0x0003e20008000009 */
[----:B------:R2:W-:Y:S06]  /*27370*/  MEMBAR.ALL.CTA ;  /* 0x0000000000007992 */ /* 0x0005ec0000008000 */
[----:B--2---:R-:W2:Y:S01]  /*27380*/  FENCE.VIEW.ASYNC.S ;  /* 0x00000000000073c6 */ /* 0x004ea20000000000 */
[----:B0-----:R-:W-:Y:S01]  /*27390*/  VIADD R85, R85, 0x7f ;  /* 0x0000007f55557836 */ /* 0x001fe20000000000 */
[----:B--2---:R-:W-:Y:S01]  /*273a0*/  BAR.SYNC.DEFER_BLOCKING 0x0 ;  /* 0x0000000000007b1d */ /* 0x004fe20000010000 */
[----:B------:R-:W-:-:S04]  /*273b0*/  ISETP.NE.U32.AND P0, PT, RZ, UR7, PT ;  /* 0x00000007ff007c0c */ /* 0x000fc8000bf05070 */
[C---:B------:R-:W-:Y:S02]  /*273c0*/  ISETP.LT.OR P1, PT, R85.reuse, 0x80, P0 ;  /* 0x000000805500780c */ /* 0x040fe40000721670 */
[----:B------:R-:W-:-:S11]  /*273d0*/  ISETP.GE.AND P3, PT, R85, 0x100, PT ;  /* 0x000001005500780c */ /* 0x000fd60003f66270 */
[----:B-1----:R-:W-:Y:S05]  /*273e0*/  @P1 BRA `(.L_x_6) ;  /* 0x0000000000841947 */ /* 0x002fea0003800000 */
[----:B------:R-:W-:Y:S02]  /*273f0*/  UIADD3 UR4, UPT, UPT, UR9, 0x10000, URZ ;  /* 0x0001000009047890 */ /* 0x000fe4000fffe0ff */
[----:B------:R-:W-:Y:S02]  /*27400*/  USHF.R.U32.HI UR14, URZ, 0x4, UR9 ;  /* 0x00000004ff0e7899 */ /* 0x000fe40008011609 */
[----:B------:R-:W-:Y:S02]  /*27410*/  USHF.R.U32.HI UR4, URZ, 0x4, UR4 ;  /* 0x00000004ff047899 */ /* 0x000fe40008011604 */
[----:B------:R-:W-:Y:S02]  /*27420*/  USGXT.U32 UR14, UR14, 0xe ;  /* 0x0000000e0e0e789a */ /* 0x000fe40008000000 */
[----:B------:R-:W-:Y:S02]  /*27430*/  USGXT.U32 UR12, UR4, 0xe ;  /* 0x0000000e040c789a */ /* 0x000fe40008000000 */
[----:B------:R-:W-:-:S02]  /*27440*/  UIADD3 UR28, UP2, UPT, UR14, 0x2, URZ ;  /* 0x000000020e1c7890 */ /* 0x000fc4000ff5e0ff */
[----:B------:R-:W-:Y:S01]  /*27450*/  UIADD3 UR26, UP1, UPT, UR12, 0x100, URZ ;  /* 0x000001000c1a7890 */ /* 0x000fe2000ff3e0ff */
[----:B------:R-:W-:Y:S01]  /*27460*/  UMOV UR4, URZ ;  /* 0x000000ff00047c82 */ /* 0x000fe20008000000 */
[----:B------:R-:W-:Y:S01]  /*27470*/  UMOV UR30, 0x0 ;  /* 0x00000000001e7882 */ /* 0x000fe20000000000 */
[----:B------:R-:W-:Y:S02]  /*27480*/  UIADD3.X UR29, UPT, UPT, UR4, 0x40004040, URZ, UP2, !UPT ;  /* 0x40004040041d7890 */ /* 0x000fe400097fe4ff */
[----:B------:R-:W-:Y:S02]  /*27490*/  UIADD3.X UR27, UPT, UPT, UR4, 0x40004040, URZ, UP1, !UPT ;  /* 0x40004040041b7890 */ /* 0x000fe40008ffe4ff */
[----:B------:R-:W-:Y:S02]  /*274a0*/  UIADD3.64 UR20, UPT, UPT, UR28, 0x2, URZ ;  /* 0x000000021c147897 */ /* 0x000fe4000fffe0ff */
[----:B------:R-:W-:Y:S02]  /*274b0*/  UIADD3.64 UR16, UPT, UPT, UR26, 0x100, URZ ;  /* 0x000001001a107897 */ /* 0x000fe4000fffe0ff */
[----:B------:R-:W-:-:S02]  /*274c0*/  UIADD3.64 UR24, UPT, UPT, UR28, 0x4, URZ ;  /* 0x000000041c187897 */ /* 0x000fc4000fffe0ff */
[----:B------:R-:W-:Y:S01]  /*274d0*/  UIADD3.64 UR22, UPT, UPT, UR26, 0x200, URZ ;  /* 0x000002001a167897 */ /* 0x000fe2000fffe0ff */
[----:B------:R-:W-:Y:S01]  /*274e0*/  UMOV UR31, 0x8408010 ;  /* 0x08408010001f7882 */ /* 0x000fe20000000000 */
[----:B------:R-:W-:Y:S01]  /*274f0*/  UMOV UR15, 0x40004040 ;  /* 0x40004040000f7882 */ /* 0x000fe20000000000 */
[----:B------:R-:W-:Y:S01]  /*27500*/  UMOV UR13, 0x40004040 ;  /* 0x40004040000d7882 */ /* 0x000fe20000000000 */
[----:B------:R-:W-:Y:S01]  /*27510*/  UMOV UR32, 0x0 ;  /* 0x0000000000207882 */ /* 0x000fe20000000000 */
[----:B------:R-:W-:Y:S01]  /*27520*/  UMOV UR33, 0x8408010 ;  /* 0x0840801000217882 */ /* 0x000fe20000000000 */
[----:B------:R-:W-:Y:S01]  /*27530*/  UMOV UR34, 0x0 ;  /* 0x0000000000227882 */ /* 0x000fe20000000000 */
[----:B------:R-:W-:Y:S01]  /*27540*/  UMOV UR35, 0x8408010 ;  /* 0x0840801000237882 */ /* 0x000fe20000000000 */
[----:B------:R-:W-:Y:S01]  /*27550*/  UMOV UR4, UR6 ;  /* 0x0000000600047c82 */ /* 0x000fe20008000000 */
[----:B------:R-:W-:Y:S01]  /*27560*/  UMOV UR5, URZ ;  /* 0x000000ff00057c82 */ /* 0x000fe20008000000 */
[----:B------:R0:W-:Y:S01]  /*27570*/  UTCQMMA gdesc[UR12], gdesc[UR14], tmem[UR8], tmem[UR30], idesc[UR31], !UPT ;  /* 0x00ff1e0e0c0075ea */ /* 0x0001e2000f800308 */
[----:B------:R-:W-:Y:S01]  /*27580*/  UMOV UR36, 0x0 ;  /* 0x0000000000247882 */ /* 0x000fe20000000000 */
[----:B------:R-:W-:Y:S01]  /*27590*/  UMOV UR37, 0x8408010 ;  /* 0x0840801000257882 */ /* 0x000fe20000000000 */
[----:B------:R0:W-:Y:S01]  /*275a0*/  UTCQMMA gdesc[UR26], gdesc[UR28], tmem[UR8], tmem[UR32], idesc[UR33], UPT ;  /* 0x00ff201c1a0075ea */ /* 0x0001e2000b800308 */
[----:B------:R-:W-:Y:S01]  /*275b0*/  UMOV UR4, UR4 ;  /* 0x0000000400047c82 */ /* 0x000fe20008000000 */
[----:B------:R0:W-:Y:S01]  /*275c0*/  UTCQMMA gdesc[UR16], gdesc[UR20], tmem[UR8], tmem[UR34], idesc[UR35], UPT ;  /* 0x00ff2214100075ea */ /* 0x0001e2000b800308 */
[----:B------:R0:W-:Y:S01]  /*275d0*/  UTCQMMA gdesc[UR22], gdesc[UR24], tmem[UR8], tmem[UR36], idesc[UR37], UPT ;  /* 0x00ff2418160075ea */ /* 0x0001e2000b800308 */
[----:B------:R0:W-:Y:S01]  /*275e0*/  UTCBAR [UR4], URZ ;  /* 0x000000ff040073e9 */ /* 0x0001e200080000ff */
[----:B------:R-:W-:Y:S01]  /*275f0*/  NOP ;  /* 0x0000000000007918 */ /* 0x000fe20000000000 */
.L_x_6:
[----:B0-----:R-:W-:Y:S01]  /*27600*/  UMOV UR4, URZ ;  /* 0x000000ff00047c82 */ /* 0x001fe20008000000 */
[----:B------:R-:W-:Y:S05]  /*27610*/  @!P3 BRA `(.L_x_7) ;  /* 0x00000154006cb947 */ /* 0x000fea0003800000 */
[----:B------:R-:W-:Y:S01]  /*27620*/  SHF.R.S32.HI R6, RZ, 0x1f, R85 ;  /* 0x0000001fff067819 */ /* 0x000fe20000011455 */
[----:B------:R-:W-:Y:S01]  /*27630*/  UIADD3 UR4, UPT, UPT, UR9, 0x14000, URZ ;  /* 0x0001400009047890 */ /* 0x000fe2000fffe0ff */
[----:B-----5:R-:W-:Y:S01]  /*27640*/  IMAD.SHL.U32 R4, R4, 0x80, RZ ;  /* 0x0000008004047824 */ /* 0x020fe200078e00ff */
[----:B------:R-:W-:Y:S01]  /*27650*/  UIADD3 UR5, UPT, UPT, UR9, 0x8000, URZ ;  /* 0x0000800009057890 */ /* 0x000fe2000fffe0ff */
[----:B------:R-:W-:Y:S01]  /*27660*/  LEA.HI R6, R6, R85, RZ, 0x7 ;  /* 0x0000005506067211 */ /* 0x000fe200078f38ff */
[----:B------:R-:W-:Y:S01]  /*27670*/  USHF.R.U32.HI UR4, URZ, 0x4, UR4 ;  /* 0x00000004ff047899 */ /* 0x000fe20008011604 */
[----:B------:R-:W-:Y:S01]  /*27680*/  IMAD.SHL.U32 R5, R5, 0x80, RZ ;  /* 0x0000008005057824 */ /* 0x000fe200078e00ff */
[----:B------:R-:W-:Y:S01]  /*27690*/  USHF.R.U32.HI UR5, URZ, 0x4, UR5 ;  /* 0x00000004ff057899 */ /* 0x000fe20008011605 */
[----:B------:R-:W-:Y:S01]  /*276a0*/  SHF.R.S32.HI R6, RZ, 0x7, R6 ;  /* 0x00000007ff067819 */ /* 0x000fe20000011406 */
[----:B------:R-:W-:Y:S01]  /*276b0*/  USGXT.U32 UR12, UR4, 0xe ;  /* 0x0000000e040c789a */ /* 0x000fe20008000000 */
[----:B------:R-:W-:Y:S01]  /*276c0*/  IMAD.MOV.U32 R7, RZ, RZ, RZ ;  /* 0x000000ffff077224 */ /* 0x000fe200078e00ff */
[----:B------:R-:W-:Y:S01]  /*276d0*/  USGXT.U32 UR14, UR5, 0xe ;  /* 0x0000000e050e789a */ /* 0x000fe20008000000 */
[----:B------:R-:W-:Y:S01]  /*276e0*/  VIMNMX R6, PT, PT, R6, 0x2, !PT ;  /* 0x0000000206067848 */ /* 0x000fe20007fe0100 */
[----:B------:R-:W-:Y:S01]  /*276f0*/  UIADD3 UR28, UP1, UPT, UR12, 0x100, URZ ;  /* 0x000001000c1c7890 */ /* 0x000fe2000ff3e0ff */
[----:B------:R-:W-:Y:S01]  /*27700*/  SHF.R.S32.HI R8, RZ, 0x1f, R4 ;  /* 0x0000001fff087819 */ /* 0x000fe20000011404 */
[----:B------:R-:W-:-:S02]  /*27710*/  UIADD3 UR30, UP2, UPT, UR14, 0x2, URZ ;  /* 0x000000020e1e7890 */ /* 0x000fc4000ff5e0ff */
[----:B------:R-:W-:Y:S01]  /*27720*/  VIADD R6, R6, 0xfffffffe ;  /* 0xfffffffe06067836 */ /* 0x000fe20000000000 */
[----:B------:R-:W-:Y:S01]  /*27730*/  UMOV UR4, URZ ;  /* 0x000000ff00047c82 */ /* 0x000fe20008000000 */
[----:B------:R-:W-:Y:S01]  /*27740*/  UMOV UR5, URZ ;  /* 0x000000ff00057c82 */ /* 0x000fe20008000000 */
[----:B------:R-:W-:Y:S02]  /*27750*/  UIADD3.X UR29, UPT, UPT, UR4, 0x40004040, URZ, UP1, !UPT ;  /* 0x40004040041d7890 */ /* 0x000fe40008ffe4ff */
[----:B------:R0:W-:Y:S01]  /*27760*/  STL [R1+0xdd4], R6 ;  /* 0x000dd40601007387 */ /* 0x0001e20000100800 */
[----:B------:R-:W-:Y:S01]  /*27770*/  UIADD3.X UR31, UPT, UPT, UR5, 0x40004040, URZ, UP2, !UPT ;  /* 0x40004040051f7890 */ /* 0x000fe200097fe4ff */
[----:B------:R-:W-:Y:S02]  /*27780*/  UMOV UR11, 0x1 ;  /* 0x00000001000b7882 */ /* 0x000fe40000000000 */
[----:B------:R1:W-:Y:S01]  /*27790*/  STL [R1+0xdcc], RZ ;  /* 0x000dccff01007387 */ /* 0x0003e20000100800 */
[----:B------:R-:W-:-:S02]  /*277a0*/  UIADD3.64 UR20, UPT, UPT, UR28, 0x100, URZ ;  /* 0x000001001c147897 */ /* 0x000fc4000fffe0ff */
[----:B------:R-:W-:Y:S02]  /*277b0*/  UIADD3.64 UR22, UPT, UPT, UR30, 0x2, URZ ;  /* 0x000000021e167897 */ /* 0x000fe4000fffe0ff */
[----:B------:R-:W-:Y:S01]  /*277c0*/  UIADD3.64 UR24, UPT, UPT, UR28, 0x200, URZ ;  /* 0x000002001c187897 */ /* 0x000fe2000fffe0ff */
[----:B0-----:R-:W-:Y:S01]  /*277d0*/  SHF.R.S32.HI R6, RZ, 0x1f, R5 ;  /* 0x0000001fff067819 */ /* 0x001fe20000011405 */
[----:B------:R-:W-:-:S12]  /*277e0*/  UIADD3.64 UR26, UPT, UPT, UR30, 0x4, URZ ;  /* 0x000000041e1a7897 */ /* 0x000fd8000fffe0ff */
.L_x_10:
[----:B------:R-:W2:Y:S01]  /*277f0*/  LDL R9, [R1+0xdcc] ;  /* 0x000dcc0001097983 */ /* 0x000ea20000100800 */
[----:B------:R-:W-:Y:S01]  /*27800*/  IMAD.U32 R7, R7, -0x80000000, RZ ;  /* 0x8000000007077824 */ /* 0x000fe200078e00ff */
[----:B0-----:R-:W0:Y:S02]  /*27810*/  LDC R12, c[0x0][0x3a0] ;  /* 0x0000e800ff0c7b82 */ /* 0x001e240000000800 */
[----:B------:R-:W3:Y:S01]  /*27820*/  LDL.LU R8, [R1+0x1d8] ;  /* 0x0001d80001087983 */ /* 0x000ee20000300800 */
[----:B------:R-:W4:Y:S01]  /*27830*/  SYNCS.PHASECHK.TRANS64.TRYWAIT P1, [UR6], R7 ;  /* 0x00000007ff0075a7 */ /* 0x000f220008021106 */
[----:B--2---:R-:W-:Y:S01]  /*27840*/  VIADD R9, R9, 0x1 ;  /* 0x0000000109097836 */ /* 0x004fe20000000000 */
[----:B---3-5:R-:W-:-:S04]  /*27850*/  IADD3 R8, P5, PT, R4, R8, RZ ;  /* 0x0000000804087210 */ /* 0x028fc80007fbe0ff */
[----:B------:R2:W-:Y:S01]  /*27860*/  STL [R1+0xdd0], R9 ;  /* 0x000dd00901007387 */ /* 0x0005e20000100800 */
[----:B0-----:R-:W-:-:S03]  /*27870*/  IMAD R12, R9, -0x80, R12 ;  /* 0xffffff80090c7824 */ /* 0x001fc600078e020c */
[----:B------:R2:W-:Y:S02]  /*27880*/  STL [R1+0x1d8], R8 ;  /* 0x0001d80801007387 */ /* 0x0005e40000100800 */
[----:B------:R-:W-:Y:S01]  /*27890*/  ISETP.GT.AND P3, PT, R12, 0x1, PT ;  /* 0x000000010c00780c */ /* 0x000fe20003f64270 */
[----:B----4-:R-:W-:-:S12]  /*278a0*/  @!P1 BRA `(.L_x_8) ;  /* 0x000001f8001c9947 */ /* 0x010fd80003800000 */
.L_x_16:
[----:B--2---:R-:W2:Y:S04]  /*278b0*/  LDL.LU R9, [R1+0x1d4] ;  /* 0x0001d40001097983 */ /* 0x004ea80000300800 */
[----:B------:R-:W3:Y:S04]  /*278c0*/  LDL R8, [R1+0x1d8] ;  /* 0x0001d80001087983 */ /* 0x000ee80000100800 */
[----:B------:R-:W-:Y:S04]  /*278d0*/  STL [R1+0x15f8], R51 ;  /* 0x0015f83301007387 */ /* 0x000fe80000100800 */
[----:B------:R-:W-:Y:S04]  /*278e0*/  STL [R1+0x1604], R51 ;  /* 0x0016043301007387 */ /* 0x000fe80000100800 */
[----:B------:R-:W-:Y:S04]  /*278f0*/  STL [R1+0x15e8], R50 ;  /* 0x0015e83201007387 */ /* 0x000fe80000100800 */
[----:B------:R-:W-:Y:S04]  /*27900*/  STL [R1+0x15ec], R50 ;  /* 0x0015ec3201007387 */ /* 0x000fe80000100800 */
[----:B------:R0:W-:Y:S04]  /*27910*/  STL [R1+0x1608], R50 ;  /* 0x0016083201007387 */ /* 0x0001e80000100800 */
[----:B0-----:R-:W4:Y:S04]  /*27920*/  LDL.LU R50, [R1+0x1e4] ;  /* 0x0001e40001327983 */ /* 0x001f280000300800 */
[----:B------:R-:W-:Y:S04]  /*27930*/  STL [R1+0x15d8], R11 ;  /* 0x0015d80b01007387 */ /* 0x000fe80000100800 */
[----:B------:R-:W-:Y:S04]  /*27940*/  STL [R1+0x15e4], R11 ;  /* 0x0015e40b01007387 */ /* 0x000fe80000100800 */
[----:B------:R0:W-:Y:S04]  /*27950*/  STL [R1+0x15fc], R11 ;  /* 0x0015fc0b01007387 */ /* 0x0001e80000100800 */
[----:B0-----:R-:W2:Y:S04]  /*27960*/  LDL.LU R11, [R1+0x1e8] ;  /* 0x0001e800010b7983 */ /* 0x001ea80000300800 */
[----:B------:R-:W-:Y:S04]  /*27970*/  STL [R1+0x15d0], R45 ;  /* 0x0015d02d01007387 */ /* 0x000fe80000100800 */
[----:B------:R-:W-:Y:S04]  /*27980*/  STL [R1+0x15f0], R45 ;  /* 0x0015f02d01007387 */ /* 0x000fe80000100800 */
[----:B------:R0:W-:Y:S04]  /*27990*/  STL [R1+0x15f4], R45 ;  /* 0x0015f42d01007387 */ /* 0x0001e80000100800 */
[----:B0-----:R-:W2:Y:S04]  /*279a0*/  LDL.LU R45, [R1+0x1f0] ;  /* 0x0001f000012d7983 */ /* 0x001ea80000300800 */
[----:B--2---:R-:W-:Y:S04]  /*279b0*/  STL [R1+0x160c], R45 ;  /* 0x00160c2d01007387 */ /* 0x004fe80000100800 */
[----:B------:R-:W-:Y:S04]  /*279c0*/  STL [R1+0x15cc], R46 ;  /* 0x0015cc2e01007387 */ /* 0x000fe80000100800 */
[----:B------:R-:W-:Y:S04]  /*279d0*/  STL [R1+0x15d4], R46 ;  /* 0x0015d42e01007387 */ /* 0x000fe80000100800 */
[----:B------:R-:W-:Y:S04]  /*279e0*/  STL [R1+0x15dc], R46 ;  /* 0x0015dc2e01007387 */ /* 0x000fe80000100800 */
[----:B------:R-:W-:Y:S04]  /*279f0*/  STL [R1+0x1600], R46 ;  /* 0x0016002e01007387 */ /* 0x000fe80000100800 */
[----:B------:R0:W-:Y:S04]  /*27a00*/  STL [R1+0x1610], R46 ;  /* 0x0016102e01007387 */ /* 0x0001e80000100800 */
[----:B0-----:R-:W2:Y:S01]  /*27a10*/  LDL.LU R46, [R1+0x1e0] ;  /* 0x0001e000012e7983 */ /* 0x001ea20000300800 */
[----:B------:R-:W-:-:S02]  /*27a20*/  ISETP.GT.AND P4, PT, R12, 0x2, PT ;  /* 0x000000020c00780c */ /* 0x000fc40003f84270 */
[----:B------:R-:W-:Y:S01]  /*27a30*/  ISETP.GT.AND P1, PT, R12, 0x3, PT ;  /* 0x000000030c00780c */ /* 0x000fe20003f24270 */
        /* <DEDUP_REMOVED lines=75> */
[----:B--2---:R-:W-:-:S03]  /*27ef0*/  IADD3 R46, P6, PT, R4, R46, RZ ;  /* 0x0000002e042e7210 */ /* 0x004fc60007fde0ff */
[----:B------:R-:W-:Y:S04]  /*27f00*/  STL [R1+0x14a0], R48 ;  /* 0x0014a03001007387 */ /* 0x000fe80000100800 */
[----:B------:R0:W-:Y:S04]  /*27f10*/  STL [R1+0x149c], R49 ;  /* 0x00149c3101007387 */ /* 0x0001e80000100800 */
[----:B------:R-:W-:Y:S04]  /*27f20*/  STL [R1+0x1498], R52 ;  /* 0x0014983401007387 */ /* 0x000fe80000100800 */
[----:B------:R-:W-:Y:S01]  /*27f30*/  STL [R1+0x1494], R53 ;  /* 0x0014943501007387 */ /* 0x000fe20000100800 */
[----:B0-----:R-:W-:-:S03]  /*27f40*/  PRMT R49, RZ, 0x7610, R49 ;  /* 0x00007610ff317816 */ /* 0x001fc60000000031 */
[----:B------:R0:W-:Y:S04]  /*27f50*/  STL [R1+0x1490], R55 ;  /* 0x0014903701007387 */ /* 0x0001e80000100800 */
[----:B------:R-:W-:Y:S04]  /*27f60*/  STL [R1+0x148c], R57 ;  /* 0x00148c3901007387 */ /* 0x000fe80000100800 */
[----:B------:R-:W-:Y:S01]  /*27f70*/  STL [R1+0x1488], R59 ;  /* 0x0014883b01007387 */ /* 0x000fe20000100800 */
[----:B0-----:R-:W-:-:S03]  /*27f80*/  SHF.R.S32.HI R55, RZ, 0x1f, R4 ;  /* 0x0000001fff377819 */ /* 0x001fc60000011404 */
[----:B------:R-:W-:Y:S02]  /*27f90*/  STL [R1+0x1484], R61 ;  /* 0x0014843d01007387 */ /* 0x000fe40000100800 */
[----:B------:R-:W-:Y:S02]  /*27fa0*/  IMAD.X R9, R55, 0x1, R9, P5 ;  /* 0x0000000137097824 */ /* 0x000fe400028e0609 */
        /* <DEDUP_REMOVED lines=22> */
[----:B------:R0:W-:Y:S04]  /*28110*/  STL [R1+0x1d4], R9 ;  /* 0x0001d40901007387 */ /* 0x0001e80000100800 */
[----:B------:R-:W2:Y:S04]  /*28120*/  LDL.LU R7, [R1+0x1f8] ;  /* 0x0001f80001077983 */ /* 0x000ea80000300800 */
[----:B------:R1:W-:Y:S04]  /*28130*/  STL [R1+0x1e0], R46 ;  /* 0x0001e02e01007387 */ /* 0x0003e80000100800 */
[----:B------:R-:W2:Y:S04]  /*28140*/  LDL.LU R91, [R1+0x200] ;  /* 0x00020000015b7983 */ /* 0x000ea80000300800 */
[----:B------:R-:W-:Y:S04]  /*28150*/  STL [R1+0x1e8], R11 ;  /* 0x0001e80b01007387 */ /* 0x000fe80000100800 */
[----:B---3--:R3:W2:Y:S04]  /*28160*/  @P3 LDG.E.U8 R49, desc[UR18][R8.64] ;  /* 0x0000001208313981 */ /* 0x0086a8000c1e1100 */
[----:B0-----:R-:W2:Y:S01]  /*28170*/  LDL.LU R9, [R1+0x1dc] ;  /* 0x0001dc0001097983 */ /* 0x001ea20000300800 */
[----:B------:R-:W-:Y:S01]  /*28180*/  PRMT R45, RZ, 0x7610, R45 ;  /* 0x00007610ff2d7816 */ /* 0x000fe2000000002d */
[----:B---3--:R-:W-:Y:S01]  /*28190*/  @P4 IMAD.MOV.U32 R8, RZ, RZ, R46 ;  /* 0x000000ffff084224 */ /* 0x008fe200078e002e */
[----:B------:R-:W-:Y:S01]  /*281a0*/  PRMT R51, RZ, 0x7610, R51 ;  /* 0x00007610ff337816 */ /* 0x000fe20000000033 */
[C---:B----4-:R-:W-:Y:S01]  /*281b0*/  IMAD.X R50, R55.reuse, 0x1, R50, P5 ;  /* 0x0000000137327824 */ /* 0x050fe200028e0632 */
[----:B------:R-:W-:Y:S01]  /*281c0*/  ISETP.GT.AND P3, PT, R12, 0x4, PT ;  /* 0x000000040c00780c */ /* 0x000fe20003f64270 */
[----:B--2---:R-:W-:-:S05]  /*281d0*/  IMAD.X R9, R55, 0x1, R9, P6 ;  /* 0x0000000137097824 */ /* 0x004fca00030e0609 */
[----:B------:R0:W2:Y:S04]  /*281e0*/  @P4 LDG.E.U8 R45, desc[UR18][R8.64] ;  /* 0x00000012082d4981 */ /* 0x0000a8000c1e1100 */
[----:B------:R3:W-:Y:S04]  /*281f0*/  STL [R1+0x1dc], R9 ;  /* 0x0001dc0901007387 */ /* 0x0007e80000100800 */
[----:B-1----:R-:W4:Y:S01]  /*28200*/  LDL.LU R46, [R1+0x1610] ;  /* 0x00161000012e7983 */ /* 0x002f220000300800 */
[----:B0-----:R-:W-:-:S03]  /*28210*/  @P1 IMAD.MOV.U32 R8, RZ, RZ, R11 ;  /* 0x000000ffff081224 */ /* 0x001fc600078e000b */
[----:B------:R-:W-:Y:S01]  /*28220*/  STL [R1+0x1e4], R50 ;  /* 0x0001e43201007387 */ /* 0x000fe20000100800 */
[----:B---3--:R-:W-:-:S05]  /*28230*/  IMAD.MOV.U32 R9, RZ, RZ, R50 ;  /* 0x000000ffff097224 */ /* 0x008fca00078e0032 */
[----:B------:R-:W3:Y:S04]  /*28240*/  @P1 LDG.E.U8 R51, desc[UR18][R8.64] ;  /* 0x0000001208331981 */ /* 0x000ee8000c1e1100 */
[----:B--2---:R0:W-:Y:S04]  /*28250*/  STL [R1+0x1a8], R45 ;  /* 0x0001a82d01007387 */ /* 0x0041e80000100800 */
[----:B0-----:R-:W2:Y:S04]  /*28260*/  LDL.LU R45, [R1+0x160c] ;  /* 0x00160c00012d7983 */ /* 0x001ea80000300800 */
[----:B------:R-:W4:Y:S04]  /*28270*/  LDL.LU R50, [R1+0x1608] ;  /* 0x0016080001327983 */ /* 0x000f280000300800 */
[----:B------:R-:W4:Y:S04]  /*28280*/  LDL.LU R11, [R1+0x1fc] ;  /* 0x0001fc00010b7983 */ /* 0x000f280000300800 */
[----:B---3--:R0:W-:Y:S04]  /*28290*/  STL [R1+0x1a4], R51 ;  /* 0x0001a43301007387 */ /* 0x0081e80000100800 */
[----:B0-----:R-:W3:Y:S01]  /*282a0*/  LDL.LU R51, [R1+0x1604] ;  /* 0x0016040001337983 */ /* 0x001ee20000300800 */
[----:B--2---:R-:W-:-:S05]  /*282b0*/  IADD3 R45, P5, PT, R4, R45, RZ ;  /* 0x0000002d042d7210 */ /* 0x004fca0007fbe0ff */
[----:B------:R0:W-:Y:S04]  /*282c0*/  STL [R1+0x1f0], R45 ;  /* 0x0001f02d01007387 */ /* 0x0001e80000100800 */
[----:B------:R-:W2:Y:S01]  /*282d0*/  LDL.LU R8, [R1+0x1ec] ;  /* 0x0001ec0001087983 */ /* 0x000ea20000300800 */
[----:B------:R-:W-:-:S03]  /*282e0*/  IMAD.MOV.U32 R9, RZ, RZ, R45 ;  /* 0x000000ffff097224 */ /* 0x000fc600078e002d */
[----:B0-----:R-:W3:Y:S01]  /*282f0*/  LDL.LU R45, [R1+0x208] ;  /* 0x00020800012d7983 */ /* 0x001ee20000300800 */
[----:B----4-:R-:W-:Y:S02]  /*28300*/  PRMT R50, RZ, 0x7610, R50 ;  /* 0x00007610ff327816 */ /* 0x010fe40000000032 */
[----:B------:R-:W-:Y:S01]  /*28310*/  IADD3 R7, P6, PT, R4, R7, RZ ;  /* 0x0000000704077210 */ /* 0x000fe20007fde0ff */
[----:B--2---:R-:W-:-:S05]  /*28320*/  IMAD.X R8, R55, 0x1, R8, P5 ;  /* 0x0000000137087824 */ /* 0x004fca00028e0608 */
[-C--:B------:R-:W-:Y:S01]  /*28330*/  @P3 LOP3.LUT R9, R9, R8.reuse, RZ, 0x3c, !PT ;  /* 0x0000000809093212 */ /* 0x080fe200078e3cff */
[----:B------:R0:W-:Y:S03]  /*28340*/  STL [R1+0x1ec], R8 ;  /* 0x0001ec0801007387 */ /* 0x0001e60000100800 */
[----:B0-----:R-:W-:-:S04]  /*28350*/  @P3 LOP3.LUT R8, R9, R8, RZ, 0x3c, !PT ;  /* 0x0000000809083212 */ /* 0x001fc800078e3cff */
[----:B------:R-:W-:Y:S01]  /*28360*/  @P3 LOP3.LUT R9, R9, R8, RZ, 0x3c, !PT ;  /* 0x0000000809093212 */ /* 0x000fe200078e3cff */
[----:B------:R0:W-:Y:S04]  /*28370*/  STL [R1+0x1f8], R7 ;  /* 0x0001f80701007387 */ /* 0x0001e80000100800 */
[----:B------:R1:W2:Y:S04]  /*28380*/  @P3 LDG.E.U8 R50, desc[UR18][R8.64] ;  /* 0x0000001208323981 */ /* 0x0002a8000c1e1100 */
[----:B------:R-:W4:Y:S01]  /*28390*/  LDL.LU R8, [R1+0x1f4] ;  /* 0x0001f40001087983 */ /* 0x000f220000300800 */
[----:B------:R-:W-:Y:S01]  /*283a0*/  ISETP.GT.AND P4, PT, R12, 0x5, PT ;  /* 0x000000050c00780c */ /* 0x000fe20003f84270 */
[----:B-1----:R-:W-:Y:S01]  /*283b0*/  IMAD.MOV.U32 R9, RZ, RZ, R7 ;  /* 0x000000ffff097224 */ /* 0x002fe200078e0007 */
[----:B------:R-:W-:Y:S01]  /*283c0*/  IADD3 R91, P5, PT, R4, R91, RZ ;  /* 0x0000005b045b7210 */ /* 0x000fe20007fbe0ff */
[----:B0-----:R-:W4:Y:S01]  /*283d0*/  LDL.LU R7, [R1+0x210] ;  /* 0x0002100001077983 */ /* 0x001f220000300800 */
[----:B------:R-:W-:-:S03]  /*283e0*/  ISETP.GT.AND P1, PT, R12, 0x6, PT ;  /* 0x000000060c00780c */ /* 0x000fc60003f24270 */
[----:B------:R-:W-:Y:S01]  /*283f0*/  STL [R1+0x200], R91 ;  /* 0x0002005b01007387 */ /* 0x000fe20000100800 */
[----:B------:R-:W-:Y:S01]  /*28400*/  PRMT R46, RZ, 0x7610, R46 ;  /* 0x00007610ff2e7816 */ /* 0x000fe2000000002e */
[C---:B------:R-:W-:Y:S01]  /*28410*/  IMAD.X R11, R55.reuse, 0x1, R11, P5 ;  /* 0x00000001370b7824 */ /* 0x040fe200028e060b */
[----:B---3--:R-:W-:Y:S01]  /*28420*/  PRMT R51, RZ, 0x7610, R51 ;  /* 0x00007610ff337816 */ /* 0x008fe20000000033 */
[----:B--2---:R0:W-:Y:S01]  /*28430*/  STL [R1+0x1a0], R50 ;  /* 0x0001a03201007387 */ /* 0x0041e20000100800 */
[----:B----4-:R-:W-:-:S03]  /*28440*/  IMAD.X R8, R55, 0x1, R8, P6 ;  /* 0x0000000137087824 */ /* 0x010fc600030e0608 */
[----:B0-----:R-:W2:Y:S02]  /*28450*/  LDL.LU R50, [R1+0x218] ;  /* 0x0002180001327983 */ /* 0x001ea40000300800 */
[-C--:B------:R-:W-:Y:S02]  /*28460*/  @P4 LOP3.LUT R9, R9, R8.reuse, RZ, 0x3c, !PT ;  /* 0x0000000809094212 */ /* 0x080fe400078e3cff */
[----:B------:R0:W-:Y:S02]  /*28470*/  STL [R1+0x1f4], R8 ;  /* 0x0001f40801007387 */ /* 0x0001e40000100800 */
[----:B0-----:R-:W-:-:S04]  /*28480*/  @P4 LOP3.LUT R8, R9, R8, RZ, 0x3c, !PT ;  /* 0x0000000809084212 */ /* 0x001fc800078e3cff */
[----:B------:R-:W-:-:S05]  /*28490*/  @P4 LOP3.LUT R9, R9, R8, RZ, 0x3c, !PT ;  /* 0x0000000809094212 */ /* 0x000fca00078e3cff */
[----:B------:R0:W3:Y:S02]  /*284a0*/  @P4 LDG.E.U8 R46, desc[UR18][R8.64] ;  /* 0x00000012082e4981 */ /* 0x0000e4000c1e1100 */
[----:B0-----:R-:W-:Y:S02]  /*284b0*/  IMAD.MOV.U32 R9, RZ, RZ, R11 ;  /* 0x000000ffff097224 */ /* 0x001fe400078e000b */
[----:B------:R-:W-:-:S05]  /*284c0*/  @P1 IMAD.MOV.U32 R8, RZ, RZ, R91 ;  /* 0x000000ffff081224 */ /* 0x000fca00078e005b */
[----:B------:R-:W4:Y:S01]  /*284d0*/  @P1 LDG.E.U8 R51, desc[UR18][R8.64] ;  /* 0x0000001208331981 */ /* 0x000f22000c1e1100 */
[----:B------:R-:W-:-:S03]  /*284e0*/  IADD3 R45, P5, PT, R4, R45, RZ ;  /* 0x0000002d042d7210 */ /* 0x000fc60007fbe0ff */
[----:B------:R-:W-:Y:S04]  /*284f0*/  STL [R1+0x1fc], R11 ;  /* 0x0001fc0b01007387 */ /* 0x000fe80000100800 */
[----:B---3--:R0:W-:Y:S04]  /*28500*/  STL [R1+0x19c], R46 ;  /* 0x00019c2e01007387 */ /* 0x0081e80000100800 */
[----:B0-----:R-:W3:Y:S04]  /*28510*/  LDL.LU R46, [R1+0x1600] ;  /* 0x00160000012e7983 */ /* 0x001ee80000300800 */
[----:B------:R-:W2:Y:S04]  /*28520*/  LDL.LU R11, [R1+0x15fc] ;  /* 0x0015fc00010b7983 */ /* 0x000ea80000300800 */
[----:B------:R-:W3:Y:S04]  /*28530*/  LDL.LU R91, [R1+0x214] ;  /* 0x00021400015b7983 */ /* 0x000ee80000300800 */
[----:B----4-:R0:W-:Y:S04]  /*28540*/  STL [R1+0x198], R51 ;  /* 0x0001983301007387 */ /* 0x0101e80000100800 */
[----:B0-----:R-:W4:Y:S04]  /*28550*/  LDL.LU R51, [R1+0x15f8] ;  /* 0x0015f80001337983 */ /* 0x001f280000300800 */
[----:B------:R0:W-:Y:S04]  /*28560*/  STL [R1+0x208], R45 ;  /* 0x0002082d01007387 */ /* 0x0001e80000100800 */
[----:B------:R-:W3:Y:S01]  /*28570*/  LDL.LU R8, [R1+0x204] ;  /* 0x0002040001087983 */ /* 0x000ee20000300800 */
[----:B------:R-:W-:Y:S01]  /*28580*/  ISETP.GT.AND P3, PT, R12, 0x7, PT ;  /* 0x000000070c00780c */ /* 0x000fe20003f64270 */
[----:B------:R-:W-:-:S02]  /*28590*/  IMAD.MOV.U32 R9, RZ, RZ, R45 ;  /* 0x000000ffff097224 */ /* 0x000fc400078e002d */
[----:B0-----:R-:W4:Y:S01]  /*285a0*/  LDL.LU R45, [R1+0x220] ;  /* 0x00022000012d7983 */ /* 0x001f220000300800 */
[----:B------:R-:W-:Y:S02]  /*285b0*/  IADD3 R7, P6, PT, R4, R7, RZ ;  /* 0x0000000704077210 */ /* 0x000fe40007fde0ff */
[----:B--2---:R-:W-:Y:S01]  /*285c0*/  PRMT R11, RZ, 0x7610, R11 ;  /* 0x00007610ff0b7816 */ /* 0x004fe2000000000b */
[----:B---3--:R-:W-:-:S06]  /*285d0*/  IMAD.X R8, R55, 0x1, R8, P5 ;  /* 0x0000000137087824 */ /* 0x008fcc00028e0608 */
[-C--:B------:R-:W-:Y:S01]  /*285e0*/  @P3 LOP3.LUT R9, R9, R8.reuse, RZ, 0x3c, !PT ;  /* 0x0000000809093212 */ /* 0x080fe200078e3cff */
[----:B------:R0:W-:Y:S03]  /*285f0*/  STL [R1+0x204], R8 ;  /* 0x0002040801007387 */ /* 0x0001e60000100800 */
[----:B0-----:R-:W-:-:S04]  /*28600*/  @P3 LOP3.LUT R8, R9, R8, RZ, 0x3c, !PT ;  /* 0x0000000809083212 */ /* 0x001fc800078e3cff */
[----:B------:R-:W-:Y:S01]  /*28610*/  @P3 LOP3.LUT R9, R9, R8, RZ, 0x3c, !PT ;  /* 0x0000000809093212 */ /* 0x000fe200078e3cff */
[----:B------:R0:W-:Y:S04]  /*28620*/  STL [R1+0x210], R7 ;  /* 0x0002100701007387 */ /* 0x0001e80000100800 */
[----:B------:R1:W2:Y:S04]  /*28630*/  @P3 LDG.E.U8 R11, desc[UR18][R8.64] ;  /* 0x00000012080b3981 */ /* 0x0002a8000c1e1100 */
[----:B------:R-:W3:Y:S01]  /*28640*/  LDL.LU R8, [R1+0x20c] ;  /* 0x00020c0001087983 */ /* 0x000ee20000300800 */
[----:B------:R-:W-:Y:S01]  /*28650*/  ISETP.GT.AND P4, PT, R12, 0x8, PT ;  /* 0x000000080c00780c */ /* 0x000fe20003f84270 */
[----:B-1----:R-:W-:Y:S01]  /*28660*/  IMAD.MOV.U32 R9, RZ, RZ, R7 ;  /* 0x000000ffff097224 */ /* 0x002fe200078e0007 */
[----:B------:R-:W-:Y:S01]  /*28670*/  IADD3 R50, P5, PT, R4, R50, RZ ;  /* 0x0000003204327210 */ /* 0x000fe20007fbe0ff */
[----:B0-----:R-:W3:Y:S01]  /*28680*/  LDL.LU R7, [R1+0x228] ;  /* 0x0002280001077983 */ /* 0x001ee20000300800 */
[----:B------:R-:W-:-:S03]  /*28690*/  ISETP.GT.AND P1, PT, R12, 0x9, PT ;  /* 0x000000090c00780c */ /* 0x000fc60003f24270 */
[----:B------:R-:W-:Y:S01]  /*286a0*/  STL [R1+0x218], R50 ;  /* 0x0002183201007387 */ /* 0x000fe20000100800 */
[----:B----4-:R-:W-:Y:S01]  /*286b0*/  PRMT R51, RZ, 0x7610, R51 ;  /* 0x00007610ff337816 */ /* 0x010fe20000000033 */
[C---:B------:R-:W-:Y:S01]  /*286c0*/  IMAD.X R91, R55.reuse, 0x1, R91, P5 ;  /* 0x00000001375b7824 */ /* 0x040fe200028e065b */
[----:B------:R-:W-:Y:S02]  /*286d0*/  PRMT R48, RZ, 0x7610, R48 ;  /* 0x00007610ff307816 */ /* 0x000fe40000000030 */
[----:B------:R-:W-:Y:S01]  /*286e0*/  IADD3 R45, P5, PT, R4, R45, RZ ;  /* 0x0000002d042d7210 */ /* 0x000fe20007fbe0ff */
[----:B--2---:R0:W-:Y:S01]  /*286f0*/  STL [R1+0x194], R11 ;  /* 0x0001940b01007387 */ /* 0x0041e20000100800 */
[----:B---3--:R-:W-:-:S03]  /*28700*/  IMAD.X R8, R55, 0x1, R8, P6 ;  /* 0x0000000137087824 */ /* 0x008fc600030e0608 */
[----:B0-----:R-:W2:Y:S02]  /*28710*/  LDL.LU R11, [R1+0x230] ;  /* 0x00023000010b7983 */ /* 0x001ea40000300800 */
[-C--:B------:R-:W-:Y:S02]  /*28720*/  @P4 LOP3.LUT R9, R9, R8.reuse, RZ, 0x3c, !PT ;  /* 0x0000000809094212 */ /* 0x080fe400078e3cff */
[----:B------:R0:W-:Y:S02]  /*28730*/  STL [R1+0x20c], R8 ;  /* 0x00020c0801007387 */ /* 0x0001e40000100800 */
[----:B0-----:R-:W-:-:S04]  /*28740*/  @P4 LOP3.LUT R8, R9, R8, RZ, 0x3c, !PT ;  /* 0x0000000809084212 */ /* 0x001fc800078e3cff */
[----:B------:R-:W-:Y:S01]  /*28750*/  @P4 LOP3.LUT R9, R9, R8, RZ, 0x3c, !PT ;  /* 0x0000000809094212 */ /* 0x000fe200078e3cff */
[----:B------:R0:W-:Y:S04]  /*28760*/  STL [R1+0x214], R91 ;  /* 0x0002145b01007387 */ /* 0x0001e80000100800 */
[----:B------:R1:W3:Y:S02]  /*28770*/  @P4 LDG.E.U8 R51, desc[UR18][R8.64] ;  /* 0x0000001208334981 */ /* 0x0002e4000c1e1100 */
[----:B-1----:R-:W-:Y:S02]  /*28780*/  @P1 IMAD.MOV.U32 R8, RZ, RZ, R50 ;  /* 0x000000ffff081224 */ /* 0x002fe400078e0032 */
[----:B------:R-:W-:Y:S01]  /*28790*/  @P1 IMAD.MOV.U32 R9, RZ, RZ, R91 ;  /* 0x000000ffff091224 */ /* 0x000fe200078e005b */
[----:B------:R-:W4:Y:S04]  /*287a0*/  LDL.LU R50, [R1+0x22c] ;  /* 0x00022c0001327983 */ /* 0x000f280000300800 */
[----:B0-----:R-:W2:Y:S04]  /*287b0*/  LDL.LU R91, [R1+0x238] ;  /* 0x00023800015b7983 */ /* 0x001ea80000300800 */
[----:B------:R0:W2:Y:S04]  /*287c0*/  @P1 LDG.E.U8 R48, desc[UR18][R8.64] ;  /* 0x0000001208301981 */ /* 0x0000a8000c1e1100 */
[----:B------:R1:W-:Y:S01]  /*287d0*/  STL [R1+0x220], R45 ;  /* 0x0002202d01007387 */ /* 0x0003e20000100800 */
[----:B0-----:R-:W-:-:S03]  /*287e0*/  IMAD.MOV.U32 R9, RZ, RZ, R45 ;  /* 0x000000ffff097224 */ /* 0x001fc600078e002d */
[----:B-1----:R-:W2:Y:S04]  /*287f0*/  LDL.LU R45, [R1+0x15f4] ;  /* 0x0015f400012d7983 */ /* 0x002ea80000300800 */
[----:B------:R-:W2:Y:S01]  /*28800*/  LDL.LU R8, [R1+0x21c] ;  /* 0x00021c0001087983 */ /* 0x000ea20000300800 */
[----:B------:R-:W-:Y:S02]  /*28810*/  ISETP.GT.AND P3, PT, R12, 0xa, PT ;  /* 0x0000000a0c00780c */ /* 0x000fe40003f64270 */
[----:B------:R-:W-:Y:S02]  /*28820*/  PRMT R46, RZ, 0x7610, R46 ;  /* 0x00007610ff2e7816 */ /* 0x000fe4000000002e */
[----:B------:R-:W-:Y:S01]  /*28830*/  IADD3 R7, P6, PT, R4, R7, RZ ;  /* 0x0000000704077210 */ /* 0x000fe20007fde0ff */
[----:B--2---:R-:W-:-:S08]  /*28840*/  IMAD.X R8, R55, 0x1, R8, P5 ;  /* 0x0000000137087824 */ /* 0x004fd000028e0608 */
        /* <DEDUP_REMOVED lines=10> */
[----:B0-----:R-:W4:Y:S04]  /*288f0*/  LDL.LU R7, [R1+0x240] ;  /* 0x0002400001077983 */ /* 0x001f280000300800 */
[----:B------:R-:W-:Y:S01]  /*28900*/  STL [R1+0x230], R11 ;  /* 0x0002300b01007387 */ /* 0x000fe20000100800 */
[----:B------:R-:W-:-:S03]  /*28910*/  PRMT R45, RZ, 0x7610, R45 ;  /* 0x00007610ff2d7816 */ /* 0x000fc6000000002d */
[----:B--2---:R0:W-:Y:S01]  /*28920*/  STL [R1+0x18c], R46 ;  /* 0x00018c2e01007387 */ /* 0x0041e20000100800 */
[----:B---3--:R-:W-:-:S03]  /*28930*/  IMAD.X R8, R55, 0x1, R8, P6 ;  /* 0x0000000137087824 */ /* 0x008fc600030e0608 */
[----:B0-----:R-:W2:Y:S02]  /*28940*/  LDL.LU R46, [R1+0x248] ;  /* 0x00024800012e7983 */ /* 0x001ea40000300800 */
[-C--:B------:R-:W-:Y:S02]  /*28950*/  @P4 LOP3.LUT R9, R9, R8.reuse, RZ, 0x3c, !PT ;  /* 0x0000000809094212 */ /* 0x080fe400078e3cff */
[----:B------:R0:W-:Y:S02]  /*28960*/  STL [R1+0x224], R8 ;  /* 0x0002240801007387 */ /* 0x0001e40000100800 */
[----:B0-----:R-:W-:-:S04]  /*28970*/  @P4 LOP3.LUT R8, R9, R8, RZ, 0x3c, !PT ;  /* 0x0000000809084212 */ /* 0x001fc800078e3cff */
[----:B------:R-:W-:-:S05]  /*28980*/  @P4 LOP3.LUT R9, R9, R8, RZ, 0x3c, !PT ;  /* 0x0000000809094212 */ /* 0x000fca00078e3cff */
[----:B------:R0:W3:Y:S01]  /*28990*/  @P4 LDG.E.U8 R45, desc[UR18][R8.64] ;  /* 0x00000012082d4981 */ /* 0x0000e2000c1e1100 */
[----:B------:R-:W-:Y:S01]  /*289a0*/  ISETP.GT.AND P1, PT, R12, 0xc, PT ;  /* 0x0000000c0c00780c */ /* 0x000fe20003f24270 */
[----:B----4-:R-:W-:Y:S01]  /*289b0*/  IMAD.X R50, R55, 0x1, R50, P5 ;  /* 0x0000000137327824 */ /* 0x010fe200028e0632 */
[----:B------:R-:W-:-:S04]  /*289c0*/  PRMT R10, RZ, 0x7610, R10 ;  /* 0x00007610ff0a7816 */ /* 0x000fc8000000000a */
[----:B------:R-:W-:Y:S01]  /*289d0*/  STL [R1+0x22c], R50 ;  /* 0x00022c3201007387 */ /* 0x000fe20000100800 */
[----:B0-----:R-:W-:-:S06]  /*289e0*/  IMAD.MOV.U32 R9, RZ, RZ, R50 ;  /* 0x000000ffff097224 */ /* 0x001fcc00078e0032 */
[----:B------:R-:W-:-:S05]  /*289f0*/  @P1 IMAD.MOV.U32 R8, RZ, RZ, R11 ;  /* 0x000000ffff081224 */ /* 0x000fca00078e000b */
[----:B------:R-:W4:Y:S04]  /*28a00*/  @P1 LDG.E.U8 R10, desc[UR18][R8.64] ;  /* 0x00000012080a1981 */ /* 0x000f28000c1e1100 */
[----:B---3--:R0:W-:Y:S04]  /*28a10*/  STL [R1+0x188], R45 ;  /* 0x0001882d01007387 */ /* 0x0081e80000100800 */
[----:B0-----:R-:W3:Y:S04]  /*28a20*/  LDL.LU R45, [R1+0x15f0] ;  /* 0x0015f000012d7983 */ /* 0x001ee80000300800 */
[----:B------:R-:W2:Y:S04]  /*28a30*/  LDL.LU R50, [R1+0x15ec] ;  /* 0x0015ec0001327983 */ /* 0x000ea80000300800 */
[----:B------:R-:W2:Y:S01]  /*28a40*/  LDL.LU R9, [R1+0x234] ;  /* 0x0002340001097983 */ /* 0x000ea20000300800 */
[----:B------:R-:W-:-:S02]  /*28a50*/  ISETP.GT.AND P3, PT, R12, 0xd, PT ;  /* 0x0000000d0c00780c */ /* 0x000fc40003f64270 */
[C---:B------:R-:W-:Y:S01]  /*28a60*/  IADD3 R91, P5, PT, R4.reuse, R91, RZ ;  /* 0x0000005b045b7210 */ /* 0x040fe20007fbe0ff */
[----:B------:R-:W2:Y:S01]  /*28a70*/  LDL.LU R11, [R1+0x244] ;  /* 0x00024400010b7983 */ /* 0x000ea20000300800 */
[----:B------:R-:W-:-:S03]  /*28a80*/  IADD3 R7, P6, PT, R4, R7, RZ ;  /* 0x0000000704077210 */ /* 0x000fc60007fde0ff */
[----:B------:R-:W-:Y:S04]  /*28a90*/  STL [R1+0x238], R91 ;  /* 0x0002385b01007387 */ /* 0x000fe80000100800 */
[----:B----4-:R0:W-:Y:S02]  /*28aa0*/  STL [R1+0x184], R10 ;  /* 0x0001840a01007387 */ /* 0x0101e40000100800 */
[----:B------:R-:W-:Y:S02]  /*28ab0*/  @P3 IMAD.MOV.U32 R8, RZ, RZ, R91 ;  /* 0x000000ffff083224 */ /* 0x000fe400078e005b */
[----:B0-----:R-:W4:Y:S01]  /*28ac0*/  LDL.LU R10, [R1+0x250] ;  /* 0x00025000010a7983 */ /* 0x001f220000300800 */
[----:B---3--:R-:W-:Y:S01]  /*28ad0*/  PRMT R45, RZ, 0x7610, R45 ;  /* 0x00007610ff2d7816 */ /* 0x008fe2000000002d */
[----:B--2---:R-:W-:-:S05]  /*28ae0*/  IMAD.X R9, R55, 0x1, R9, P5 ;  /* 0x0000000137097824 */ /* 0x004fca00028e0609 */
[----:B------:R0:W-:Y:S04]  /*28af0*/  STL [R1+0x234], R9 ;  /* 0x0002340901007387 */ /* 0x0001e80000100800 */
[----:B------:R0:W2:Y:S04]  /*28b00*/  @P3 LDG.E.U8 R45, desc[UR18][R8.64] ;  /* 0x00000012082d3981 */ /* 0x0000a8000c1e1100 */
[----:B------:R1:W-:Y:S04]  /*28b10*/  STL [R1+0x240], R7 ;  /* 0x0002400701007387 */ /* 0x0003e80000100800 */
[----:B------:R-:W3:Y:S01]  /*28b20*/  LDL.LU R8, [R1+0x23c] ;  /* 0x00023c0001087983 */ /* 0x000ee20000300800 */
[----:B------:R-:W-:Y:S01]  /*28b30*/  ISETP.GT.AND P4, PT, R12, 0xe, PT ;  /* 0x0000000e0c00780c */ /* 0x000fe20003f84270 */
[----:B0-----:R-:W-:Y:S01]  /*28b40*/  IMAD.MOV.U32 R9, RZ, RZ, R7 ;  /* 0x000000ffff097224 */ /* 0x001fe200078e0007 */
[----:B------:R-:W-:Y:S01]  /*28b50*/  IADD3 R46, P5, PT, R4, R46, RZ ;  /* 0x0000002e042e7210 */ /* 0x000fe20007fbe0ff */
[----:B------:R-:W4:Y:S04]  /*28b60*/  LDL.LU R91, [R1+0x24c] ;  /* 0x00024c00015b7983 */ /* 0x000f280000300800 */
[----:B------:R-:W-:Y:S04]  /*28b70*/  STL [R1+0x248], R46 ;  /* 0x0002482e01007387 */ /* 0x000fe80000100800 */
[----:B-1----:R-:W4:Y:S01]  /*28b80*/  LDL.LU R7, [R1+0x258] ;  /* 0x0002580001077983 */ /* 0x002f220000300800 */
        /* <DEDUP_REMOVED lines=10> */
[----:B------:R-:W-:Y:S01]  /*28c30*/  IMAD.X R11, R55, 0x1, R11, P5 ;  /* 0x00000001370b7824 */ /* 0x000fe200028e060b */
[----:B------:R-:W-:-:S04]  /*28c40*/  PRMT R93, RZ, 0x7610, R93 ;  /* 0x00007610ff5d7816 */ /* 0x000fc8000000005d */
[----:B------:R-:W-:Y:S01]  /*28c50*/  STL [R1+0x244], R11 ;  /* 0x0002440b01007387 */ /* 0x000fe20000100800 */
[----:B0-----:R-:W-:-:S06]  /*28c60*/  IMAD.MOV.U32 R9, RZ, RZ, R11 ;  /* 0x000000ffff097224 */ /* 0x001fcc00078e000b */
[----:B------:R-:W-:-:S05]  /*28c70*/  @P1 IMAD.MOV.U32 R8, RZ, RZ, R46 ;  /* 0x000000ffff081224 */ /* 0x000fca00078e002e */
[----:B------:R0:W2:Y:S04]  /*28c80*/  @P1 LDG.E.U8 R93, desc[UR18][R8.64] ;  /* 0x00000012085d1981 */ /* 0x0000a8000c1e1100 */
[----:B---3--:R1:W-:Y:S04]  /*28c90*/  STL [R1+0x17c], R50 ;  /* 0x00017c3201007387 */ /* 0x0083e80000100800 */
[----:B-1----:R-:W3:Y:S01]  /*28ca0*/  LDL.LU R50, [R1+0x15e8] ;  /* 0x0015e80001327983 */ /* 0x002ee20000300800 */
[----:B------:R-:W-:Y:S02]  /*28cb0*/  ISETP.GT.AND P3, PT, R12, 0x10, PT ;  /* 0x000000100c00780c */ /* 0x000fe40003f64270 */
[C---:B----4-:R-:W-:Y:S01]  /*28cc0*/  IADD3 R10, P5, PT, R4.reuse, R10, RZ ;  /* 0x0000000a040a7210 */ /* 0x050fe20007fbe0ff */
[----:B------:R-:W4:Y:S01]  /*28cd0*/  LDL.LU R11, [R1+0x15e4] ;  /* 0x0015e400010b7983 */ /* 0x000f220000300800 */
[----:B------:R-:W-:-:S03]  /*28ce0*/  IADD3 R7, P6, PT, R4, R7, RZ ;  /* 0x0000000704077210 */ /* 0x000fc60007fde0ff */
[----:B------:R-:W-:Y:S01]  /*28cf0*/  IMAD.X R91, R55, 0x1, R91, P5 ;  /* 0x00000001375b7824 */ /* 0x000fe200028e065b */
[----:B------:R-:W4:Y:S01]  /*28d00*/  LDL.LU R46, [R1+0x25c] ;  /* 0x00025c00012e7983 */ /* 0x000f220000300800 */
[----:B--2---:R-:W-:-:S03]  /*28d10*/  IADD3 R45, P5, PT, R4, R45, RZ ;  /* 0x0000002d042d7210 */ /* 0x004fc60007fbe0ff */
[----:B------:R-:W-:Y:S01]  /*28d20*/  STL [R1+0x250], R10 ;  /* 0x0002500a01007387 */ /* 0x000fe20000100800 */
[----:B0-----:R-:W-:Y:S02]  /*28d30*/  @P3 IMAD.MOV.U32 R8, RZ, RZ, R10 ;  /* 0x000000ffff083224 */ /* 0x001fe400078e000a */
[----:B------:R-:W-:Y:S01]  /*28d40*/  @P3 IMAD.MOV.U32 R9, RZ, RZ, R91 ;  /* 0x000000ffff093224 */ /* 0x000fe200078e005b */
[----:B------:R0:W-:Y:S04]  /*28d50*/  STL [R1+0x178], R93 ;  /* 0x0001785d01007387 */ /* 0x0001e80000100800 */
[----:B0-----:R-:W2:Y:S04]  /*28d60*/  LDL.LU R93, [R1+0xa88] ;  /* 0x000a8800015d7983 */ /* 0x001ea80000300800 */
[----:B------:R0:W-:Y:S04]  /*28d70*/  STL [R1+0x24c], R91 ;  /* 0x00024c5b01007387 */ /* 0x0001e80000100800 */
[----:B------:R-:W2:Y:S04]  /*28d80*/  LDL.LU R10, [R1+0xa90] ;  /* 0x000a9000010a7983 */ /* 0x000ea80000300800 */
[----:B------:R1:W-:Y:S04]  /*28d90*/  STL [R1+0x258], R7 ;  /* 0x0002580701007387 */ /* 0x0003e80000100800 */
[----:B0-----:R-:W2:Y:S04]  /*28da0*/  LDL.LU R91, [R1+0xa98] ;  /* 0x000a9800015b7983 */ /* 0x001ea80000300800 */
[----:B------:R-:W-:Y:S01]  /*28db0*/  STL [R1+0x260], R45 ;  /* 0x0002602d01007387 */ /* 0x000fe20000100800 */
[----:B---3--:R-:W-:-:S06]  /*28dc0*/  PRMT R50, RZ, 0x7610, R50 ;  /* 0x00007610ff327816 */ /* 0x008fcc0000000032 */
[----:B------:R0:W3:Y:S04]  /*28dd0*/  @P3 LDG.E.U8 R50, desc[UR18][R8.64] ;  /* 0x0000001208323981 */ /* 0x0000e8000c1e1100 */
[----:B------:R-:W2:Y:S01]  /*28de0*/  LDL.LU R9, [R1+0x254] ;  /* 0x0002540001097983 */ /* 0x000ea20000300800 */
[C---:B------:R-:W-:Y:S02]  /*28df0*/  ISETP.GT.AND P4, PT, R12.reuse, 0x11, PT ;  /* 0x000000110c00780c */ /* 0x040fe40003f84270 */
[----:B------:R-:W-:Y:S02]  /*28e00*/  ISETP.GT.AND P1, PT, R12, 0x12, PT ;  /* 0x000000120c00780c */ /* 0x000fe40003f24270 */
[----:B------:R-:W-:Y:S01]  /*28e10*/  PRMT R44, RZ, 0x7610, R44 ;  /* 0x00007610ff2c7816 */ /* 0x000fe2000000002c */
[----:B----4-:R-:W-:Y:S01]  /*28e20*/  IMAD.X R46, R55, 0x1, R46, P5 ;  /* 0x00000001372e7824 */ /* 0x010fe200028e062e */
[----:B------:R-:W-:-:S07]  /*28e30*/  PRMT R11, RZ, 0x7610, R11 ;  /* 0x00007610ff0b7816 */ /* 0x000fce000000000b */
[----:B0-----:R-:W-:Y:S02]  /*28e40*/  @P4 IMAD.MOV.U32 R8, RZ, RZ, R7 ;  /* 0x000000ffff084224 */ /* 0x001fe400078e0007 */
[----:B--2---:R-:W-:-:S05]  /*28e50*/  IMAD.X R9, R55, 0x1, R9, P6 ;  /* 0x0000000137097824 */ /* 0x004fca00030e0609 */
[----:B------:R0:W-:Y:S04]  /*28e60*/  STL [R1+0x254], R9 ;  /* 0x0002540901007387 */ /* 0x0001e80000100800 */
[----:B------:R0:W2:Y:S01]  /*28e70*/  @P4 LDG.E.U8 R44, desc[UR18][R8.64] ;  /* 0x00000012082c4981 */ /* 0x0000a2000c1e1100 */
[----:B------:R-:W-:-:S03]  /*28e80*/  IADD3 R93, P5, PT, R4, R93, RZ ;  /* 0x0000005d045d7210 */ /* 0x000fc60007fbe0ff */
[----:B-1----:R-:W4:Y:S01]  /*28e90*/  LDL.LU R7, [R1+0x15e0] ;  /* 0x0015e00001077983 */ /* 0x002f220000300800 */
[----:B0-----:R-:W-:Y:S02]  /*28ea0*/  IMAD.MOV.U32 R9, RZ, RZ, R46 ;  /* 0x000000ffff097224 */ /* 0x001fe400078e002e */
[----:B------:R-:W-:-:S05]  /*28eb0*/  @P1 IMAD.MOV.U32 R8, RZ, RZ, R45 ;  /* 0x000000ffff081224 */ /* 0x000fca00078e002d */
[----:B------:R-:W2:Y:S04]  /*28ec0*/  @P1 LDG.E.U8 R11, desc[UR18][R8.64] ;  /* 0x00000012080b1981 */ /* 0x000ea8000c1e1100 */
[----:B------:R0:W-:Y:S04]  /*28ed0*/  STL [R1+0x25c], R46 ;  /* 0x00025c2e01007387 */ /* 0x0001e80000100800 */
[----:B0-----:R-:W3:Y:S04]  /*28ee0*/  LDL.LU R46, [R1+0x15dc] ;  /* 0x0015dc00012e7983 */ /* 0x001ee80000300800 */
[----:B------:R-:W3:Y:S04]  /*28ef0*/  LDL.LU R45, [R1+0xa94] ;  /* 0x000a9400012d7983 */ /* 0x000ee80000300800 */
[----:B--2---:R0:W-:Y:S04]  /*28f00*/  STL [R1+0x170], R11 ;  /* 0x0001700b01007387 */ /* 0x0041e80000100800 */
[----:B0-----:R-:W2:Y:S04]  /*28f10*/  LDL.LU R11, [R1+0x15d8] ;  /* 0x0015d800010b7983 */ /* 0x001ea80000300800 */
[----:B------:R0:W-:Y:S04]  /*28f20*/  STL [R1+0xa88], R93 ;  /* 0x000a885d01007387 */ /* 0x0001e80000100800 */
[----:B------:R-:W2:Y:S01]  /*28f30*/  LDL.LU R8, [R1+0xa84] ;  /* 0x000a840001087983 */ /* 0x000ea20000300800 */
[----:B------:R-:W-:Y:S01]  /*28f40*/  ISETP.GT.AND P3, PT, R12, 0x13, PT ;  /* 0x000000130c00780c */ /* 0x000fe20003f64270 */
[----:B------:R-:W-:-:S02]  /*28f50*/  IMAD.MOV.U32 R9, RZ, RZ, R93 ;  /* 0x000000ffff097224 */ /* 0x000fc400078e005d */
[----:B0-----:R-:W3:Y:S01]  /*28f60*/  LDL.LU R93, [R1+0xaa0] ;  /* 0x000aa000015d7983 */ /* 0x001ee20000300800 */
[----:B------:R-:W-:Y:S02]  /*28f70*/  PRMT R47, RZ, 0x7610, R47 ;  /* 0x00007610ff2f7816 */ /* 0x000fe4000000002f */
[----:B------:R-:W-:Y:S01]  /*28f80*/  IADD3 R10, P6, PT, R4, R10, RZ ;  /* 0x0000000a040a7210 */ /* 0x000fe20007fde0ff */
[----:B--2---:R-:W-:-:S06]  /*28f90*/  IMAD.X R8, R55, 0x1, R8, P5 ;  /* 0x0000000137087824 */ /* 0x004fcc00028e0608 */
[-C--:B------:R-:W-:Y:S01]  /*28fa0*/  @P3 LOP3.LUT R9, R9, R8.reuse, RZ, 0x3c, !PT ;  /* 0x0000000809093212 */ /* 0x080fe200078e3cff */
[----:B------:R0:W-:Y:S03]  /*28fb0*/  STL [R1+0xa84], R8 ;  /* 0x000a840801007387 */ /* 0x0001e60000100800 */
[----:B0-----:R-:W-:-:S04]  /*28fc0*/  @P3 LOP3.LUT R8, R9, R8, RZ, 0x3c, !PT ;  /* 0x0000000809083212 */ /* 0x001fc800078e3cff */
[----:B------:R-:W-:Y:S01]  /*28fd0*/  @P3 LOP3.LUT R9, R9, R8, RZ, 0x3c, !PT ;  /* 0x0000000809093212 */ /* 0x000fe200078e3cff */
[----:B------:R-:W-:Y:S04]  /*28fe0*/  STL [R1+0xa90], R10 ;  /* 0x000a900a01007387 */ /* 0x000fe80000100800 */
[----:B------:R0:W2:Y:S04]  /*28ff0*/  @P3 LDG.E.U8 R47, desc[UR18][R8.64] ;  /* 0x00000012082f3981 */ /* 0x0000a8000c1e1100 */
[----:B------:R-:W4:Y:S01]  /*29000*/  LDL.LU R8, [R1+0xa8c] ;  /* 0x000a8c0001087983 */ /* 0x000f220000300800 */
[----:B------:R-:W-:Y:S01]  /*29010*/  ISETP.GT.AND P4, PT, R12, 0x14, PT ;  /* 0x000000140c00780c */ /* 0x000fe20003f84270 */
[----:B0-----:R-:W-:Y:S01]  /*29020*/  IMAD.MOV.U32 R9, RZ, RZ, R10 ;  /* 0x000000ffff097224 */ /* 0x001fe200078e000a */
[----:B------:R-:W-:-:S02]  /*29030*/  IADD3 R91, P5, PT, R4, R91, RZ ;  /* 0x0000005b045b7210 */ /* 0x000fc40007fbe0ff */
[----:B---3--:R-:W-:Y:S01]  /*29040*/  PRMT R46, RZ, 0x7610, R46 ;  /* 0x00007610ff2e7816 */ /* 0x008fe2000000002e */
[----:B--2---:R0:W-:Y:S01]  /*29050*/  STL [R1+0x16c], R47 ;  /* 0x00016c2f01007387 */ /* 0x0041e20000100800 */
[----:B----4-:R-:W-:-:S03]  /*29060*/  IMAD.X R8, R55, 0x1, R8, P6 ;  /* 0x0000000137087824 */ /* 0x010fc600030e0608 */
[----:B0-----:R-:W2:Y:S04]  /*29070*/  LDL.LU R47, [R1+0xaa8] ;  /* 0x000aa800012f7983 */ /* 0x001ea80000300800 */
[-C--:B------:R-:W-:Y:S01]  /*29080*/  @P4 LOP3.LUT R9, R9, R8.reuse, RZ, 0x3c, !PT ;  /* 0x0000000809094212 */ /* 0x080fe200078e3cff */
[----:B------:R-:W-:Y:S04]  /*29090*/  STL [R1+0xa98], R91 ;  /* 0x000a985b01007387 */ /* 0x000fe80000100800 */
[----:B------:R-:W3:Y:S04]  /*290a0*/  LDL.LU R10, [R1+0xab0] ;  /* 0x000ab000010a7983 */ /* 0x000ee80000300800 */
[----:B------:R0:W-:Y:S02]  /*290b0*/  STL [R1+0xa8c], R8 ;  /* 0x000a8c0801007387 */ /* 0x0001e40000100800 */
[----:B0-----:R-:W-:-:S04]  /*290c0*/  @P4 LOP3.LUT R8, R9, R8, RZ, 0x3c, !PT ;  /* 0x0000000809084212 */ /* 0x001fc800078e3cff */
[----:B------:R-:W-:-:S05]  /*290d0*/  @P4 LOP3.LUT R9, R9, R8, RZ, 0x3c, !PT ;  /* 0x0000000809094212 */ /* 0x000fca00078e3cff */
[----:B------:R0:W4:Y:S01]  /*290e0*/  @P4 LDG.E.U8 R46, desc[UR18][R8.64] ;  /* 0x00000012082e4981 */ /* 0x000122000c1e1100 */
[----:B------:R-:W-:Y:S01]  /*290f0*/  ISETP.GT.AND P1, PT, R12, 0x15, PT ;  /* 0x000000150c00780c */ /* 0x000fe20003f24270 */
[----:B------:R-:W-:Y:S01]  /*29100*/  IMAD.X R45, R55, 0x1, R45, P5 ;  /* 0x00000001372d7824 */ /* 0x000fe200028e062d */
[----:B------:R-:W-:-:S04]  /*29110*/  PRMT R11, RZ, 0x7610, R11 ;  /* 0x00007610ff0b7816 */ /* 0x000fc8000000000b */
[----:B------:R-:W-:Y:S01]  /*29120*/  STL [R1+0xa94], R45 ;  /* 0x000a942d01007387 */ /* 0x000fe20000100800 */
[----:B0-----:R-:W-:-:S06]  /*29130*/  IMAD.MOV.U32 R9, RZ, RZ, R45 ;  /* 0x000000ffff097224 */ /* 0x001fcc00078e002d */
[----:B------:R-:W-:-:S05]  /*29140*/  @P1 IMAD.MOV.U32 R8, RZ, RZ, R91 ;  /* 0x000000ffff081224 */ /* 0x000fca00078e005b */
[----:B------:R-:W2:Y:S04]  /*29150*/  @P1 LDG.E.U8 R11, desc[UR18][R8.64] ;  /* 0x00000012080b1981 */ /* 0x000ea8000c1e1100 */
[----:B----4-:R0:W-:Y:S04]  /*29160*/  STL [R1+0x168], R46 ;  /* 0x0001682e01007387 */ /* 0x0101e80000100800 */
[----:B0-----:R-:W4:Y:S04]  /*29170*/  LDL.LU R46, [R1+0x15d4] ;  /* 0x0015d400012e7983 */ /* 0x001f280000300800 */
[----:B------:R-:W3:Y:S04]  /*29180*/  LDL.LU R45, [R1+0x15d0] ;  /* 0x0015d000012d7983 */ /* 0x000ee80000300800 */
[----:B------:R-:W3:Y:S01]  /*29190*/  LDL.LU R9, [R1+0xa9c] ;  /* 0x000a9c0001097983 */ /* 0x000ee20000300800 */
[----:B------:R-:W-:-:S02]  /*291a0*/  ISETP.GT.AND P3, PT, R12, 0x16, PT ;  /* 0x000000160c00780c */ /* 0x000fc40003f64270 */
[C---:B------:R-:W-:Y:S01]  /*291b0*/  IADD3 R93, P5, PT, R4.reuse, R93, RZ ;  /* 0x0000005d045d7210 */ /* 0x040fe20007fbe0ff */
[----:B------:R-:W4:Y:S01]  /*291c0*/  LDL.LU R91, [R1+0xaac] ;  /* 0x000aac00015b7983 */ /* 0x000f220000300800 */
[----:B------:R-:W-:Y:S02]  /*291d0*/  PRMT R89, RZ, 0x7610, R89 ;  /* 0x00007610ff597816 */ /* 0x000fe40000000059 */
[----:B--2---:R-:W-:Y:S01]  /*291e0*/  IADD3 R47, P6, PT, R4, R47, RZ ;  /* 0x0000002f042f7210 */ /* 0x004fe20007fde0ff */
[----:B------:R-:W-:Y:S04]  /*291f0*/  STL [R1+0xaa0], R93 ;  /* 0x000aa05d01007387 */ /* 0x000fe80000100800 */
[----:B------:R0:W-:Y:S02]  /*29200*/  STL [R1+0x164], R11 ;  /* 0x0001640b01007387 */ /* 0x0001e40000100800 */
[----:B------:R-:W-:-:S02]  /*29210*/  @P3 IMAD.MOV.U32 R8, RZ, RZ, R93 ;  /* 0x000000ffff083224 */ /* 0x000fc400078e005d */
[----:B0-----:R-:W2:Y:S01]  /*29220*/  LDL.LU R11, [R1+0xab8] ;  /* 0x000ab800010b7983 */ /* 0x001ea20000300800 */
[----:B---3--:R-:W-:-:S05]  /*29230*/  IMAD.X R9, R55, 0x1, R9, P5 ;  /* 0x0000000137097824 */ /* 0x008fca00028e0609 */
[----:B------:R0:W-:Y:S04]  /*29240*/  STL [R1+0xa9c], R9 ;  /* 0x000a9c0901007387 */ /* 0x0001e80000100800 */
[----:B------:R0:W3:Y:S04]  /*29250*/  @P3 LDG.E.U8 R89, desc[UR18][R8.64] ;  /* 0x0000001208593981 */ /* 0x0000e8000c1e1100 */
[----:B------:R-:W-:Y:S04]  /*29260*/  STL [R1+0xaa8], R47 ;  /* 0x000aa82f01007387 */ /* 0x000fe80000100800 */
[----:B------:R-:W2:Y:S01]  /*29270*/  LDL.LU R8, [R1+0xaa4] ;  /* 0x000aa40001087983 */ /* 0x000ea20000300800 */
[----:B------:R-:W-:Y:S01]  /*29280*/  ISETP.GT.AND P4, PT, R12, 0x17, PT ;  /* 0x000000170c00780c */ /* 0x000fe20003f84270 */
[----:B0-----:R-:W-:Y:S01]  /*29290*/  IMAD.MOV.U32 R9, RZ, RZ, R47 ;  /* 0x000000ffff097224 */ /* 0x001fe200078e002f */
[----:B------:R-:W-:Y:S01]  /*292a0*/  IADD3 R10, P5, PT, R4, R10, RZ ;  /* 0x0000000a040a7210 */ /* 0x000fe20007fbe0ff */
[----:B------:R-:W2:Y:S04]  /*292b0*/  LDL.LU R93, [R1+0xab4] ;  /* 0x000ab400015d7983 */ /* 0x000ea80000300800 */
[----:B------:R-:W-:Y:S01]  /*292c0*/  STL [R1+0xab0], R10 ;  /* 0x000ab00a01007387 */ /* 0x000fe20000100800 */
[----:B----4-:R-:W-:-:S03]  /*292d0*/  PRMT R46, RZ, 0x7610, R46 ;  /* 0x00007610ff2e7816 */ /* 0x010fc6000000002e */
[----:B---3--:R0:W-:Y:S01]  /*292e0*/  STL [R1+0x160], R89 ;  /* 0x0001605901007387 */ /* 0x0081e20000100800 */
[----:B--2---:R-:W-:-:S03]  /*292f0*/  IMAD.X R8, R55, 0x1, R8, P6 ;  /* 0x0000000137087824 */ /* 0x004fc600030e0608 */
[----:B0-----:R-:W2:Y:S02]  /*29300*/  LDL.LU R89, [R1+0xac0] ;  /* 0x000ac00001597983 */ /* 0x001ea40000300800 */
[-C--:B------:R-:W-:Y:S02]  /*29310*/  @P4 LOP3.LUT R9, R9, R8.reuse, RZ, 0x3c, !PT ;  /* 0x0000000809094212 */ /* 0x080fe400078e3cff */
[----:B------:R-:W3:Y:S04]  /*29320*/  LDL.LU R47, [R1+0xac8] ;  /* 0x000ac800012f7983 */ /* 0x000ee80000300800 */
[----:B------:R0:W-:Y:S02]  /*29330*/  STL [R1+0xaa4], R8 ;  /* 0x000aa40801007387 */ /* 0x0001e40000100800 */
[----:B0-----:R-:W-:-:S04]  /*29340*/  @P4 LOP3.LUT R8, R9, R8, RZ, 0x3c, !PT ;  /* 0x0000000809084212 */ /* 0x001fc800078e3cff */
[----:B------:R-:W-:-:S05]  /*29350*/  @P4 LOP3.LUT R9, R9, R8, RZ, 0x3c, !PT ;  /* 0x0000000809094212 */ /* 0x000fca00078e3cff */
[----:B------:R-:W4:Y:S01]  /*29360*/  @P4 LDG.E.U8 R46, desc[UR18][R8.64] ;  /* 0x00000012082e4981 */ /* 0x000f22000c1e1100 */
[----:B------:R-:W-:-:S05]  /*29370*/  IMAD.X R91, R55, 0x1, R91, P5 ;  /* 0x00000001375b7824 */ /* 0x000fca00028e065b */
[----:B------:R-:W-:Y:S01]  /*29380*/  STL [R1+0xaac], R91 ;  /* 0x000aac5b01007387 */ /* 0x000fe20000100800 */
[C---:B------:R-:W-:Y:S02]  /*29390*/  ISETP.GT.AND P1, PT, R12.reuse, 0x18, PT ;  /* 0x000000180c00780c */ /* 0x040fe40003f24270 */
[----:B------:R-:W-:Y:S01]  /*293a0*/  ISETP.GT.AND P3, PT, R12, 0x19, PT ;  /* 0x000000190c00780c */ /* 0x000fe20003f64270 */
[----:B----4-:R0:W-:Y:S04]  /*293b0*/  STL [R1+0x15c], R46 ;  /* 0x00015c2e01007387 */ /* 0x0101e80000100800 */
[----:B0-----:R-:W4:Y:S01]  /*293c0*/  LDL.LU R46, [R1+0x15cc] ;  /* 0x0015cc00012e7983 */ /* 0x001f220000300800 */
[----:B------:R-:W-:-:S05]  /*293d0*/  IADD3 R11, P5, PT, R4, R11, RZ ;  /* 0x0000000b040b7210 */ /* 0x000fca0007fbe0ff */
[----:B------:R-:W-:Y:S01]  /*293e0*/  @P1 IMAD.MOV.U32 R8, RZ, RZ, R10 ;  /* 0x000000ffff081224 */ /* 0x000fe200078e000a */
[----:B------:R-:W-:Y:S01]  /*293f0*/  PRMT R45, RZ, 0x7610, R45 ;  /* 0x00007610ff2d7816 */ /* 0x000fe2000000002d */
[----:B------:R-:W-:Y:S02]  /*29400*/  @P1 IMAD.MOV.U32 R9, RZ, RZ, R91 ;  /* 0x000000ffff091224 */ /* 0x000fe400078e005b */
[----:B------:R-:W-:Y:S01]  /*29410*/  IMAD.X R93, R55, 0x1, R93, P5 ;  /* 0x00000001375d7824 */ /* 0x000fe200028e065d */
[----:B------:R-:W4:Y:S01]  /*29420*/  LDL.LU R91, [R1+0xac4] ;  /* 0x000ac400015b7983 */ /* 0x000f220000300800 */
[C---:B--2---:R-:W-:Y:S02]  /*29430*/  IADD3 R89, P6, PT, R4.reuse, R89, RZ ;  /* 0x0000005904597210 */ /* 0x044fe40007fde0ff */
[----:B---3--:R-:W-:Y:S01]  /*29440*/  IADD3 R47, P5, PT, R4, R47, RZ ;  /* 0x0000002f042f7210 */ /* 0x008fe20007fbe0ff */
[----:B------:R-:W2:Y:S04]  /*29450*/  LDL.LU R10, [R1+0xad0] ;  /* 0x000ad000010a7983 */ /* 0x000ea80000300800 */
[----:B------:R0:W3:Y:S04]  /*29460*/  @P1 LDG.E.U8 R45, desc[UR18][R8.64] ;  /* 0x00000012082d1981 */ /* 0x0000e8000c1e1100 */
[----:B------:R1:W-:Y:S04]  /*29470*/  STL [R1+0xab8], R11 ;  /* 0x000ab80b01007387 */ /* 0x0003e80000100800 */
[----:B------:R1:W-:Y:S01]  /*29480*/  STL [R1+0xab4], R93 ;  /* 0x000ab45d01007387 */ /* 0x0003e20000100800 */
[----:B0-----:R-:W-:-:S02]  /*29490*/  @P3 IMAD.MOV.U32 R8, RZ, RZ, R11 ;  /* 0x000000ffff083224 */ /* 0x001fc400078e000b */
[----:B------:R-:W-:Y:S01]  /*294a0*/  @P3 IMAD.MOV.U32 R9, RZ, RZ, R93 ;  /* 0x000000ffff093224 */ /* 0x000fe200078e005d */
[----:B-1----:R-:W2:Y:S04]  /*294b0*/  LDL.LU R11, [R1+0xad8] ;  /* 0x000ad800010b7983 */ /* 0x002ea80000300800 */
[----:B------:R0:W-:Y:S04]  /*294c0*/  STL [R1+0xac0], R89 ;  /* 0x000ac05901007387 */ /* 0x0001e80000100800 */
[----:B------:R-:W2:Y:S04]  /*294d0*/  LDL.LU R93, [R1+0xae0] ;  /* 0x000ae000015d7983 */ /* 0x000ea80000300800 */
[----:B------:R-:W-:Y:S01]  /*294e0*/  STL [R1+0xac8], R47 ;  /* 0x000ac82f01007387 */ /* 0x000fe20000100800 */
[----:B----4-:R-:W-:-:S06]  /*294f0*/  PRMT R46, RZ, 0x7610, R46 ;  /* 0x00007610ff2e7816 */ /* 0x010fcc000000002e */
[----:B------:R1:W4:Y:S04]  /*29500*/  @P3 LDG.E.U8 R46, desc[UR18][R8.64] ;  /* 0x00000012082e3981 */ /* 0x000328000c1e1100 */
[----:B------:R-:W2:Y:S01]  /*29510*/  LDL.LU R9, [R1+0xabc] ;  /* 0x000abc0001097983 */ /* 0x000ea20000300800 */
[C---:B------:R-:W-:Y:S02]  /*29520*/  ISETP.GT.AND P4, PT, R12.reuse, 0x1a, PT ;  /* 0x0000001a0c00780c */ /* 0x040fe40003f84270 */
[----:B------:R-:W-:Y:S02]  /*29530*/  ISETP.GT.AND P1, PT, R12, 0x1b, PT ;  /* 0x0000001b0c00780c */ /* 0x000fe40003f24270 */
[----:B------:R-:W-:Y:S01]  /*29540*/  PRMT R90, RZ, 0x7610, R90 ;  /* 0x00007610ff5a7816 */ /* 0x000fe2000000005a */
[----:B------:R-:W-:Y:S01]  /*29550*/  IMAD.X R91, R55, 0x1, R91, P5 ;  /* 0x00000001375b7824 */ /* 0x000fe200028e065b */
[----:B------:R-:W-:-:S07]  /*29560*/  PRMT R7, RZ, 0x7610, R7 ;  /* 0x00007610ff077816 */ /* 0x000fce0000000007 */
[----:B-1----:R-:W-:Y:S02]  /*29570*/  @P4 IMAD.MOV.U32 R8, RZ, RZ, R89 ;  /* 0x000000ffff084224 */ /* 0x002fe400078e0059 */
[----:B--2---:R-:W-:-:S05]  /*29580*/  IMAD.X R9, R55, 0x1, R9, P6 ;  /* 0x0000000137097824 */ /* 0x004fca00030e0609 */
[----:B------:R1:W-:Y:S04]  /*29590*/  STL [R1+0xabc], R9 ;  /* 0x000abc0901007387 */ /* 0x0003e80000100800 */
[----:B------:R1:W2:Y:S01]  /*295a0*/  @P4 LDG.E.U8 R90, desc[UR18][R8.64] ;  /* 0x00000012085a4981 */ /* 0x0002a2000c1e1100 */
[----:B------:R-:W-:-:S03]  /*295b0*/  IADD3 R10, P5, PT, R4, R10, RZ ;  /* 0x0000000a040a7210 */ /* 0x000fc60007fbe0ff */
[----:B0-----:R-:W3:Y:S01]  /*295c0*/  LDL.LU R89, [R1+0x15c8] ;  /* 0x0015c80001597983 */ /* 0x001ee20000300800 */
[----:B-1----:R-:W-:Y:S02]  /*295d0*/  IMAD.MOV.U32 R9, RZ, RZ, R91 ;  /* 0x000000ffff097224 */ /* 0x002fe400078e005b */
[----:B------:R-:W-:-:S05]  /*295e0*/  @P1 IMAD.MOV.U32 R8, RZ, RZ, R47 ;  /* 0x000000ffff081224 */ /* 0x000fca00078e002f */
[----:B------:R-:W3:Y:S04]  /*295f0*/  @P1 LDG.E.U8 R7, desc[UR18][R8.64] ;  /* 0x0000001208071981 */ /* 0x000ee8000c1e1100 */
[----:B------:R-:W-:Y:S04]  /*29600*/  STL [R1+0xac4], R91 ;  /* 0x000ac45b01007387 */ /* 0x000fe80000100800 */
[----:B--2---:R0:W-:Y:S04]  /*29610*/  STL [R1+0x154], R90 ;  /* 0x0001545a01007387 */ /* 0x0041e80000100800 */
[----:B0-----:R-:W2:Y:S04]  /*29620*/  LDL.LU R90, [R1+0x15c4] ;  /* 0x0015c400015a7983 */ /* 0x001ea80000300800 */
[----:B------:R-:W2:Y:S04]  /*29630*/  LDL.LU R91, [R1+0x15c0] ;  /* 0x0015c000015b7983 */ /* 0x000ea80000300800 */
[----:B------:R-:W4:Y:S04]  /*29640*/  LDL.LU R47, [R1+0xadc] ;  /* 0x000adc00012f7983 */ /* 0x000f280000300800 */
[----:B---3--:R0:W-:Y:S04]  /*29650*/  STL [R1+0x150], R7 ;  /* 0x0001500701007387 */ /* 0x0081e80000100800 */
[----:B0-----:R-:W3:Y:S04]  /*29660*/  LDL.LU R7, [R1+0x15bc] ;  /* 0x0015bc0001077983 */ /* 0x001ee80000300800 */
        /* <DEDUP_REMOVED lines=21> */
[----:B------:R-:W-:Y:S01]  /*297c0*/  PRMT R90, RZ, 0x7610, R90 ;  /* 0x00007610ff5a7816 */ /* 0x000fe2000000005a */
[C---:B----4-:R-:W-:Y:S01]  /*297d0*/  IMAD.X R47, R55.reuse, 0x1, R47, P5 ;  /* 0x00000001372f7824 */ /* 0x050fe200028e062f */
[----:B------:R-:W-:Y:S01]  /*297e0*/  PRMT R7, RZ, 0x7610, R7 ;  /* 0x00007610ff077816 */ /* 0x000fe20000000007 */
[----:B--2---:R0:W-:Y:S01]  /*297f0*/  STL [R1+0x14c], R91 ;  /* 0x00014c5b01007387 */ /* 0x0041e20000100800 */
[----:B---3--:R-:W-:-:S03]  /*29800*/  IMAD.X R8, R55, 0x1, R8, P6 ;  /* 0x0000000137087824 */ /* 0x008fc600030e0608 */
        /* <DEDUP_REMOVED lines=14> */
[----:B------:R-:W2:Y:S04]  /*298f0*/  LDL.LU R93, [R1+0xaf4] ;  /* 0x000af400015d7983 */ /* 0x000ea80000300800 */
[----:B----4-:R0:W-:Y:S04]  /*29900*/  STL [R1+0x144], R7 ;  /* 0x0001440701007387 */ /* 0x0101e80000100800 */
[----:B0-----:R-:W4:Y:S04]  /*29910*/  LDL.LU R7, [R1+0x15b0] ;  /* 0x0015b00001077983 */ /* 0x001f280000300800 */
        /* <DEDUP_REMOVED lines=12> */
[----:B------:R0:W-:Y:S04]  /*299e0*/  STL [R1+0xaf0], R11 ;  /* 0x000af00b01007387 */ /* 0x0001e80000100800 */
[----:B------:R1:W2:Y:S04]  /*299f0*/  @P3 LDG.E.U8 R86, desc[UR18][R8.64] ;  /* 0x0000001208563981 */ /* 0x0002a8000c1e1100 */
[----:B------:R-:W2:Y:S01]  /*29a00*/  LDL.LU R8, [R1+0xaec] ;  /* 0x000aec0001087983 */ /* 0x000ea20000300800 */
[----:B------:R-:W-:Y:S01]  /*29a10*/  ISETP.GT.AND P4, PT, R12, 0x20, PT ;  /* 0x000000200c00780c */ /* 0x000fe20003f84270 */
[----:B-1----:R-:W-:Y:S01]  /*29a20*/  IMAD.MOV.U32 R9, RZ, RZ, R11 ;  /* 0x000000ffff097224 */ /* 0x002fe200078e000b */
[----:B------:R-:W-:Y:S01]  /*29a30*/  IADD3 R91, P5, PT, R4, R91, RZ ;  /* 0x0000005b045b7210 */ /* 0x000fe20007fbe0ff */
[----:B0-----:R-:W2:Y:S01]  /*29a40*/  LDL.LU R11, [R1+0xb08] ;  /* 0x000b0800010b7983 */ /* 0x001ea20000300800 */
[----:B------:R-:W-:-:S03]  /*29a50*/  ISETP.GT.AND P1, PT, R12, 0x21, PT ;  /* 0x000000210c00780c */ /* 0x000fc60003f24270 */
[----:B------:R-:W-:Y:S01]  /*29a60*/  STL [R1+0xaf8], R91 ;  /* 0x000af85b01007387 */ /* 0x000fe20000100800 */
[----:B----4-:R-:W-:Y:S01]  /*29a70*/  PRMT R7, RZ, 0x7610, R7 ;  /* 0x00007610ff077816 */ /* 0x010fe20000000007 */
[C---:B------:R-:W-:Y:S01]  /*29a80*/  IMAD.X R93, R55.reuse, 0x1, R93, P5 ;  /* 0x00000001375d7824 */ /* 0x040fe200028e065d */
[----:B------:R-:W-:Y:S02]  /*29a90*/  PRMT R73, RZ, 0x7610, R73 ;  /* 0x00007610ff497816 */ /* 0x000fe40000000049 */
[----:B---3--:R-:W-:Y:S01]  /*29aa0*/  IADD3 R10, P5, PT, R4, R10, RZ ;  /* 0x0000000a040a7210 */ /* 0x008fe20007fbe0ff */
[----:B--2---:R0:W-:Y:S01]  /*29ab0*/  STL [R1+0x140], R86 ;  /* 0x0001405601007387 */ /* 0x0041e20000100800 */
[----:B------:R-:W-:-:S03]  /*29ac0*/  IMAD.X R8, R55, 0x1, R8, P6 ;  /* 0x0000000137087824 */ /* 0x000fc600030e0608 */
        /* <DEDUP_REMOVED lines=8> */
[----:B------:R-:W-:Y:S02]  /*29b50*/  @P1 IMAD.MOV.U32 R9, RZ, RZ, R93 ;  /* 0x000000ffff091224 */ /* 0x000fe400078e005d */
[----:B0-----:R-:W4:Y:S04]  /*29b60*/  LDL.LU R93, [R1+0xb0c] ;  /* 0x000b0c00015d7983 */ /* 0x001f280000300800 */
[----:B------:R-:W2:Y:S04]  /*29b70*/  LDL.LU R91, [R1+0xb18] ;  /* 0x000b1800015b7983 */ /* 0x000ea80000300800 */
        /* <DEDUP_REMOVED lines=58> */
[----:B-1----:R-:W4:Y:S01]  /*29f20*/  LDL.LU R11, [R1+0xb2c] ;  /* 0x000b2c00010b7983 */ /* 0x002f220000300800 */
[----:B------:R-:W-:-:S03]  /*29f30*/  ISETP.GT.AND P1, PT, R12, 0x27, PT ;  /* 0x000000270c00780c */ /* 0x000fc60003f24270 */
[----:B------:R-:W-:Y:S04]  /*29f40*/  STL [R1+0xb28], R47 ;  /* 0x000b282f01007387 */ /* 0x000fe80000100800 */
[----:B------:R-:W4:Y:S01]  /*29f50*/  LDL.LU R91, [R1+0xb38] ;  /* 0x000b3800015b7983 */ /* 0x000f220000300800 */
[----:B------:R-:W-:Y:S01]  /*29f60*/  PRMT R88, RZ, 0x7610, R88 ;  /* 0x00007610ff587816 */ /* 0x000fe20000000058 */
[C---:B------:R-:W-:Y:S01]  /*29f70*/  IMAD.X R86, R55.reuse, 0x1, R86, P5 ;  /* 0x0000000137567824 */ /* 0x040fe200028e0656 */
        /* <DEDUP_REMOVED lines=9> */
[----:B0-----:R-:W-:Y:S02]  /*2a010*/  @P1 IMAD.MOV.U32 R8, RZ, RZ, R47 ;  /* 0x000000ffff081224 */ /* 0x001fe400078e002f */
[----:B------:R-:W-:-:S05]  /*2a020*/  @P1 IMAD.MOV.U32 R9, RZ, RZ, R86 ;  /* 0x000000ffff091224 */ /* 0x000fca00078e0056 */
[----:B------:R0:W3:Y:S01]  /*2a030*/  @P1 LDG.E.U8 R70, desc[UR18][R8.64] ;  /* 0x0000001208461981 */ /* 0x0000e2000c1e1100 */
[----:B----4-:R-:W-:Y:S02]  /*2a040*/  IADD3 R10, P5, PT, R4, R10, RZ ;  /* 0x0000000a040a7210 */ /* 0x010fe40007fbe0ff */
[----:B------:R-:W-:Y:S01]  /*2a050*/  ISETP.GT.AND P3, PT, R12, 0x28, PT ;  /* 0x000000280c00780c */ /* 0x000fe20003f64270 */
[----:B------:R-:W-:Y:S02]  /*2a060*/  STL [R1+0xb24], R86 ;  /* 0x000b245601007387 */ /* 0x000fe40000100800 */
[----:B------:R-:W-:Y:S02]  /*2a070*/  IMAD.X R11, R55, 0x1, R11, P5 ;  /* 0x00000001370b7824 */ /* 0x000fe400028e060b */
[----:B------:R-:W4:Y:S01]  /*2a080*/  LDL.LU R47, [R1+0xb3c] ;  /* 0x000b3c00012f7983 */ /* 0x000f220000300800 */
[----:B------:R-:W-:-:S03]  /*2a090*/  IADD3 R91, P6, PT, R4, R91, RZ ;  /* 0x0000005b045b7210 */ /* 0x000fc60007fde0ff */
[----:B------:R-:W-:Y:S01]  /*2a0a0*/  STL [R1+0xb30], R10 ;  /* 0x000b300a01007387 */ /* 0x000fe20000100800 */
[----:B0-----:R-:W-:-:S06]  /*2a0b0*/  PRMT R8, RZ, 0x7610, R8 ;  /* 0x00007610ff087816 */ /* 0x001fcc0000000008 */
[----:B------:R0:W4:Y:S01]  /*2a0c0*/  @P3 LDG.E.U8 R8, desc[UR18][R10.64] ;  /* 0x000000120a083981 */ /* 0x000122000c1e1100 */
[----:B--2---:R-:W-:-:S03]  /*2a0d0*/  IADD3 R90, P5, PT, R4, R90, RZ ;  /* 0x0000005a045a7210 */ /* 0x004fc60007fbe0ff */
[----:B---3--:R1:W-:Y:S04]  /*2a0e0*/  STL [R1+0x128], R88 ;  /* 0x0001285801007387 */ /* 0x0083e80000100800 */
[----:B-1----:R-:W2:Y:S04]  /*2a0f0*/  LDL.LU R88, [R1+0xb48] ;  /* 0x000b480001587983 */ /* 0x002ea80000300800 */
[----:B------:R-:W-:Y:S04]  /*2a100*/  STL [R1+0xb2c], R11 ;  /* 0x000b2c0b01007387 */ /* 0x000fe80000100800 */
[----:B------:R1:W-:Y:S04]  /*2a110*/  STL [R1+0x124], R70 ;  /* 0x0001244601007387 */ /* 0x0003e80000100800 */
[----:B-1----:R-:W3:Y:S04]  /*2a120*/  LDL.LU R70, [R1+0xb50] ;  /* 0x000b500001467983 */ /* 0x002ee80000300800 */
[----:B------:R1:W-:Y:S04]  /*2a130*/  STL [R1+0xb38], R91 ;  /* 0x000b385b01007387 */ /* 0x0003e80000100800 */
[----:B------:R-:W2:Y:S04]  /*2a140*/  LDL.LU R86, [R1+0xb58] ;  /* 0x000b580001567983 */ /* 0x000ea80000300800 */
[----:B------:R-:W-:Y:S04]  /*2a150*/  STL [R1+0xb40], R90 ;  /* 0x000b405a01007387 */ /* 0x000fe80000100800 */
[----:B------:R-:W2:Y:S01]  /*2a160*/  LDL.LU R11, [R1+0xb34] ;  /* 0x000b3400010b7983 */ /* 0x000ea20000300800 */
[----:B------:R-:W-:-:S02]  /*2a170*/  ISETP.GT.AND P4, PT, R12, 0x29, PT ;  /* 0x000000290c00780c */ /* 0x000fc40003f84270 */
        /* <DEDUP_REMOVED lines=22> */
[----:B0-----:R-:W4:Y:S01]  /*2a2e0*/  LDL.LU R88, [R1+0xb60] ;  /* 0x000b600001587983 */ /* 0x001f220000300800 */
[----:B------:R-:W-:Y:S02]  /*2a2f0*/  PRMT R81, RZ, 0x7610, R81 ;  /* 0x00007610ff517816 */ /* 0x000fe40000000051 */
[----:B---3--:R-:W-:Y:S01]  /*2a300*/  IADD3 R70, P6, PT, R4, R70, RZ ;  /* 0x0000004604467210 */ /* 0x008fe20007fde0ff */
[----:B--2---:R-:W-:-:S06]  /*2a310*/  IMAD.X R10, R55, 0x1, R10, P5 ;  /* 0x00000001370a7824 */ /* 0x004fcc00028e060a */
        /* <DEDUP_REMOVED lines=10> */
[----:B0-----:R-:W3:Y:S04]  /*2a3c0*/  LDL.LU R70, [R1+0xb68] ;  /* 0x000b680001467983 */ /* 0x001ee80000300800 */
[----:B------:R-:W-:Y:S01]  /*2a3d0*/  STL [R1+0xb58], R86 ;  /* 0x000b585601007387 */ /* 0x000fe20000100800 */
[----:B----4-:R-:W-:-:S03]  /*2a3e0*/  PRMT R91, RZ, 0x7610, R91 ;  /* 0x00007610ff5b7816 */ /* 0x010fc6000000005b */
        /* <DEDUP_REMOVED lines=21> */
[----:B------:R-:W3:Y:S01]  /*2a540*/  LDL.LU R86, [R1+0xb6c] ;  /* 0x000b6c0001567983 */ /* 0x000ee20000300800 */
[----:B------:R-:W-:Y:S02]  /*2a550*/  PRMT R83, RZ, 0x7610, R83 ;  /* 0x00007610ff537816 */ /* 0x000fe40000000053 */
[----:B------:R-:W-:Y:S01]  /*2a560*/  IADD3 R70, P6, PT, R4, R70, RZ ;  /* 0x0000004604467210 */ /* 0x000fe20007fde0ff */
[----:B------:R-:W-:Y:S04]  /*2a570*/  STL [R1+0xb60], R88 ;  /* 0x000b605801007387 */ /* 0x000fe80000100800 */
[----:B----4-:R0:W-:Y:S02]  /*2a580*/  STL [R1+0x110], R2 ;  /* 0x0001100201007387 */ /* 0x0101e40000100800 */
[----:B------:R-:W-:-:S02]  /*2a590*/  @P3 IMAD.MOV.U32 R10, RZ, RZ, R88 ;  /* 0x000000ffff0a3224 */ /* 0x000fc400078e0058 */
[----:B0-----:R-:W4:Y:S01]  /*2a5a0*/  LDL.LU R2, [R1+0xb78] ;  /* 0x000b780001027983 */ /* 0x001f220000300800 */
        /* <DEDUP_REMOVED lines=8> */
[----:B-1----:R-:W4:Y:S04]  /*2a630*/  LDL.LU R70, [R1+0xb74] ;  /* 0x000b740001467983 */ /* 0x002f280000300800 */
[----:B------:R-:W-:Y:S04]  /*2a640*/  STL [R1+0xb70], R81 ;  /* 0x000b705101007387 */ /* 0x000fe80000100800 */
[----:B------:R-:W4:Y:S01]  /*2a650*/  LDL.LU R88, [R1+0xb80] ;  /* 0x000b800001587983 */ /* 0x000f220000300800 */
        /* <DEDUP_REMOVED lines=9> */
[C---:B------:R-:W-:Y:S02]  /*2a6f0*/  ISETP.GT.AND P1, PT, R12.reuse, 0x30, PT ;  /* 0x000000300c00780c */ /* 0x040fe40003f24270 */
[----:B------:R-:W-:Y:S01]  /*2a700*/  ISETP.GT.AND P3, PT, R12, 0x31, PT ;  /* 0x000000310c00780c */ /* 0x000fe20003f64270 */
[C---:B------:R-:W-:Y:S01]  /*2a710*/  IMAD.X R86, R55.reuse, 0x1, R86, P5 ;  /* 0x0000000137567824 */ /* 0x040fe200028e0656 */
[----:B----4-:R-:W-:Y:S02]  /*2a720*/  IADD3 R2, P5, PT, R4, R2, RZ ;  /* 0x0000000204027210 */ /* 0x010fe40007fbe0ff */
[----:B------:R-:W-:Y:S02]  /*2a730*/  PRMT R9, RZ, 0x7610, R9 ;  /* 0x00007610ff097816 */ /* 0x000fe40000000009 */
[----:B------:R-:W-:Y:S01]  /*2a740*/  STL [R1+0xb6c], R86 ;  /* 0x000b6c5601007387 */ /* 0x000fe20000100800 */
[----:B------:R-:W-:-:S04]  /*2a750*/  IMAD.X R70, R55, 0x1, R70, P5 ;  /* 0x0000000137467824 */ /* 0x000fc800028e0646 */
[----:B0-----:R-:W-:Y:S02]  /*2a760*/  @P1 IMAD.MOV.U32 R10, RZ, RZ, R81 ;  /* 0x000000ffff0a1224 */ /* 0x001fe400078e0051 */
[----:B------:R-:W-:Y:S01]  /*2a770*/  @P1 IMAD.MOV.U32 R11, RZ, RZ, R86 ;  /* 0x000000ffff0b1224 */ /* 0x000fe200078e0056 */
[----:B------:R-:W-:Y:S02]  /*2a780*/  IADD3 R88, P6, PT, R4, R88, RZ ;  /* 0x0000005804587210 */ /* 0x000fe40007fde0ff */
[----:B------:R-:W-:Y:S02]  /*2a790*/  PRMT R67, RZ, 0x7610, R67 ;  /* 0x00007610ff437816 */ /* 0x000fe40000000043 */
[----:B------:R0:W4:Y:S02]  /*2a7a0*/  @P1 LDG.E.U8 R9, desc[UR18][R10.64] ;  /* 0x000000120a091981 */ /* 0x000124000c1e1100 */
[----:B0-----:R-:W-:Y:S02]  /*2a7b0*/  @P3 IMAD.MOV.U32 R10, RZ, RZ, R2 ;  /* 0x000000ffff0a3224 */ /* 0x001fe400078e0002 */
[----:B------:R-:W-:-:S05]  /*2a7c0*/  @P3 IMAD.MOV.U32 R11, RZ, RZ, R70 ;  /* 0x000000ffff0b3224 */ /* 0x000fca00078e0046 */
[----:B------:R0:W4:Y:S01]  /*2a7d0*/  @P3 LDG.E.U8 R67, desc[UR18][R10.64] ;  /* 0x000000120a433981 */ /* 0x000122000c1e1100 */
[----:B--2---:R-:W-:-:S03]  /*2a7e0*/  IADD3 R83, P5, PT, R4, R83, RZ ;  /* 0x0000005304537210 */ /* 0x004fc60007fbe0ff */
[----:B---3--:R1:W-:Y:S04]  /*2a7f0*/  STL [R1+0x108], R89 ;  /* 0x0001085901007387 */ /* 0x0083e80000100800 */
[----:B-1----:R-:W2:Y:S04]  /*2a800*/  LDL.LU R89, [R1+0x158c] ;  /* 0x00158c0001597983 */ /* 0x002ea80000300800 */
[----:B------:R-:W3:Y:S04]  /*2a810*/  LDL.LU R86, [R1+0xb84] ;  /* 0x000b840001567983 */ /* 0x000ee80000300800 */
[----:B------:R-:W2:Y:S04]  /*2a820*/  LDL.LU R81, [R1+0xb90] ;  /* 0x000b900001517983 */ /* 0x000ea80000300800 */
[----:B------:R1:W-:Y:S04]  /*2a830*/  STL [R1+0xb78], R2 ;  /* 0x000b780201007387 */ /* 0x0003e80000100800 */
[----:B------:R0:W-:Y:S04]  /*2a840*/  STL [R1+0xb74], R70 ;  /* 0x000b744601007387 */ /* 0x0001e80000100800 */
[----:B-1----:R-:W2:Y:S04]  /*2a850*/  LDL.LU R2, [R1+0xb98] ;  /* 0x000b980001027983 */ /* 0x002ea80000300800 */
[----:B------:R1:W-:Y:S04]  /*2a860*/  STL [R1+0xb80], R88 ;  /* 0x000b805801007387 */ /* 0x0003e80000100800 */
[----:B0-----:R-:W2:Y:S04]  /*2a870*/  LDL.LU R70, [R1+0xba0] ;  /* 0x000ba00001467983 */ /* 0x001ea80000300800 */
[----:B------:R-:W-:Y:S04]  /*2a880*/  STL [R1+0xb88], R83 ;  /* 0x000b885301007387 */ /* 0x000fe80000100800 */
[----:B------:R-:W2:Y:S01]  /*2a890*/  LDL.LU R11, [R1+0xb7c] ;  /* 0x000b7c00010b7983 */ /* 0x000ea20000300800 */
[----:B------:R-:W-:-:S02]  /*2a8a0*/  ISETP.GT.AND P4, PT, R12, 0x32, PT ;  /* 0x000000320c00780c */ /* 0x000fc40003f84270 */
[----:B------:R-:W-:Y:S02]  /*2a8b0*/  ISETP.GT.AND P1, PT, R12, 0x33, PT ;  /* 0x000000330c00780c */ /* 0x000fe40003f24270 */
[----:B------:R-:W-:Y:S02]  /*2a8c0*/  PRMT R87, RZ, 0x7610, R87 ;  /* 0x00007610ff577816 */ /* 0x000fe40000000057 */
[----:B------:R-:W-:-:S07]  /*2a8d0*/  PRMT R85, RZ, 0x7610, R85 ;  /* 0x00007610ff557816 */ /* 0x000fce0000000055 */
[----:B------:R-:W-:Y:S02]  /*2a8e0*/  @P4 IMAD.MOV.U32 R10, RZ, RZ, R88 ;  /* 0x000000ffff0a4224 */ /* 0x000fe400078e0058 */
[C---:B---3--:R-:W-:Y:S02]  /*2a8f0*/  IMAD.X R86, R55.reuse, 0x1, R86, P5 ;  /* 0x0000000137567824 */ /* 0x048fe400028e0656 */
[----:B--2---:R-:W-:-:S05]  /*2a900*/  IMAD.X R11, R55, 0x1, R11, P6 ;  /* 0x00000001370b7824 */ /* 0x004fca00030e060b */
[----:B------:R0:W-:Y:S04]  /*2a910*/  STL [R1+0xb7c], R11 ;  /* 0x000b7c0b01007387 */ /* 0x0001e80000100800 */
[----:B------:R0:W2:Y:S01]  /*2a920*/  @P4 LDG.E.U8 R87, desc[UR18][R10.64] ;  /* 0x000000120a574981 */ /* 0x0000a2000c1e1100 */
[----:B------:R-:W-:-:S03]  /*2a930*/  IADD3 R81, P5, PT, R4, R81, RZ ;  /* 0x0000005104517210 */ /* 0x000fc60007fbe0ff */
[----:B-1----:R-:W3:Y:S01]  /*2a940*/  LDL.LU R88, [R1+0x1588] ;  /* 0x0015880001587983 */ /* 0x002ee20000300800 */
[----:B0-----:R-:W-:Y:S02]  /*2a950*/  IMAD.MOV.U32 R11, RZ, RZ, R86 ;  /* 0x000000ffff0b7224 */ /* 0x001fe400078e0056 */
[----:B------:R-:W-:-:S05]  /*2a960*/  @P1 IMAD.MOV.U32 R10, RZ, RZ, R83 ;  /* 0x000000ffff0a1224 */ /* 0x000fca00078e0053 */
[----:B------:R-:W3:Y:S04]  /*2a970*/  @P1 LDG.E.U8 R85, desc[UR18][R10.64] ;  /* 0x000000120a551981 */ /* 0x000ee8000c1e1100 */
[----:B------:R-:W-:Y:S04]  /*2a980*/  STL [R1+0xb84], R86 ;  /* 0x000b845601007387 */ /* 0x000fe80000100800 */
[----:B--2---:R0:W-:Y:S04]  /*2a990*/  STL [R1+0x100], R87 ;  /* 0x0001005701007387 */ /* 0x0041e80000100800 */
[----:B0-----:R-:W2:Y:S04]  /*2a9a0*/  LDL.LU R87, [R1+0x1584] ;  /* 0x0015840001577983 */ /* 0x001ea80000300800 */
[----:B------:R-:W2:Y:S04]  /*2a9b0*/  LDL.LU R86, [R1+0x1580] ;  /* 0x0015800001567983 */ /* 0x000ea80000300800 */
[----:B------:R-:W2:Y:S04]  /*2a9c0*/  LDL.LU R83, [R1+0xb9c] ;  /* 0x000b9c0001537983 */ /* 0x000ea80000300800 */
[----:B---3--:R0:W-:Y:S04]  /*2a9d0*/  STL [R1+0xfc], R85 ;  /* 0x0000fc5501007387 */ /* 0x0081e80000100800 */
[----:B0-----:R-:W3:Y:S04]  /*2a9e0*/  LDL.LU R85, [R1+0x157c] ;  /* 0x00157c0001557983 */ /* 0x001ee80000300800 */
        /* <DEDUP_REMOVED lines=14> */
[----:B------:R-:W3:Y:S01]  /*2aad0*/  LDL.LU R10, [R1+0xb94] ;  /* 0x000b9400010a7983 */ /* 0x000ee20000300800 */
[----:B------:R-:W-:Y:S01]  /*2aae0*/  ISETP.GT.AND P4, PT, R12, 0x35, PT ;  /* 0x000000350c00780c */ /* 0x000fe20003f84270 */
[----:B0-----:R-:W-:Y:S01]  /*2aaf0*/  IMAD.MOV.U32 R11, RZ, RZ, R2 ;  /* 0x000000ffff0b7224 */ /* 0x001fe200078e0002 */
[----:B------:R-:W-:-:S02]  /*2ab00*/  IADD3 R70, P5, PT, R4, R70, RZ ;  /* 0x0000004604467210 */ /* 0x000fc40007fbe0ff */
[----:B------:R-:W-:Y:S02]  /*2ab10*/  ISETP.GT.AND P1, PT, R12, 0x36, PT ;  /* 0x000000360c00780c */ /* 0x000fe40003f24270 */
[----:B------:R-:W-:Y:S01]  /*2ab20*/  PRMT R84, RZ, 0x7610, R84 ;  /* 0x00007610ff547816 */ /* 0x000fe20000000054 */
[C---:B------:R-:W-:Y:S01]  /*2ab30*/  IMAD.X R83, R55.reuse, 0x1, R83, P5 ;  /* 0x0000000137537824 */ /* 0x040fe200028e0653 */
[----:B------:R-:W-:Y:S01]  /*2ab40*/  PRMT R82, RZ, 0x7610, R82 ;  /* 0x00007610ff527816 */ /* 0x000fe20000000052 */
[----:B--2---:R0:W-:Y:S01]  /*2ab50*/  STL [R1+0xf8], R5 ;  /* 0x0000f80501007387 */ /* 0x0041e20000100800 */
[----:B---3--:R-:W-:-:S03]  /*2ab60*/  IMAD.X R10, R55, 0x1, R10, P6 ;  /* 0x00000001370a7824 */ /* 0x008fc600030e060a */
[----:B0-----:R-:W2:Y:S02]  /*2ab70*/  LDL.LU R5, [R1+0xbb0] ;  /* 0x000bb00001057983 */ /* 0x001ea40000300800 */
[-C--:B------:R-:W-:Y:S02]  /*2ab80*/  @P4 LOP3.LUT R11, R11, R10.reuse, RZ, 0x3c, !PT ;  /* 0x0000000a0b0b4212 */ /* 0x080fe400078e3cff */
[----:B------:R-:W-:Y:S04]  /*2ab90*/  STL [R1+0xba0], R70 ;  /* 0x000ba04601007387 */ /* 0x000fe80000100800 */
[----:B------:R-:W3:Y:S04]  /*2aba0*/  LDL.LU R2, [R1+0xbb8] ;  /* 0x000bb80001027983 */ /* 0x000ee80000300800 */
[----:B------:R0:W-:Y:S02]  /*2abb0*/  STL [R1+0xb94], R10 ;  /* 0x000b940a01007387 */ /* 0x0001e40000100800 */
[----:B0-----:R-:W-:-:S04]  /*2abc0*/  @P4 LOP3.LUT R10, R11, R10, RZ, 0x3c, !PT ;  /* 0x0000000a0b0a4212 */ /* 0x001fc800078e3cff */
[----:B------:R-:W-:-:S05]  /*2abd0*/  @P4 LOP3.LUT R11, R11, R10, RZ, 0x3c, !PT ;  /* 0x0000000a0b0b4212 */ /* 0x000fca00078e3cff */
[----:B------:R0:W2:Y:S02]  /*2abe0*/  @P4 LDG.E.U8 R84, desc[UR18][R10.64] ;  /* 0x000000120a544981 */ /* 0x0000a4000c1e1100 */
[----:B0-----:R-:W-:Y:S02]  /*2abf0*/  IMAD.MOV.U32 R11, RZ, RZ, R83 ;  /* 0x000000ffff0b7224 */ /* 0x001fe400078e0053 */
[----:B------:R-:W-:-:S05]  /*2ac00*/  @P1 IMAD.MOV.U32 R10, RZ, RZ, R70 ;  /* 0x000000ffff0a1224 */ /* 0x000fca00078e0046 */
[----:B------:R-:W3:Y:S01]  /*2ac10*/  @P1 LDG.E.U8 R82, desc[UR18][R10.64] ;  /* 0x000000120a521981 */ /* 0x000ee2000c1e1100 */
[----:B------:R-:W-:-:S03]  /*2ac20*/  IADD3 R81, P5, PT, R4, R81, RZ ;  /* 0x0000005104517210 */ /* 0x000fc60007fbe0ff */
        /* <DEDUP_REMOVED lines=30> */
[----:B------:R-:W-:Y:S02]  /*2ae10*/  PRMT R65, RZ, 0x7610, R65 ;  /* 0x00007610ff417816 */ /* 0x000fe40000000041 */
[----:B---3--:R-:W-:Y:S01]  /*2ae20*/  IADD3 R81, P5, PT, R4, R81, RZ ;  /* 0x0000005104517210 */ /* 0x008fe20007fbe0ff */
[----:B--2---:R0:W-:Y:S01]  /*2ae30*/  STL [R1+0xec], R54 ;  /* 0x0000ec3601007387 */ /* 0x0041e20000100800 */
[----:B----4-:R-:W-:-:S03]  /*2ae40*/  IMAD.X R10, R55, 0x1, R10, P6 ;  /* 0x00000001370a7824 */ /* 0x010fc600030e060a */
        /* <DEDUP_REMOVED lines=64> */
[----:B------:R-:W-:Y:S04]  /*2b250*/  STL [R1+0xbe0], R5 ;  /* 0x000be00501007387 */ /* 0x000fe80000100800 */
[----:B------:R-:W4:Y:S01]  /*2b260*/  LDL.LU R10, [R1+0xbdc] ;  /* 0x000bdc00010a7983 */ /* 0x000f220000300800 */
[----:B------:R-:W-:Y:S01]  /*2b270*/  ISETP.GT.AND P4, PT, R12, 0x3e, PT ;  /* 0x0000003e0c00780c */ /* 0x000fe20003f84270 */
[----:B0-----:R-:W-:Y:S01]  /*2b280*/  IMAD.MOV.U32 R11, RZ, RZ, R5 ;  /* 0x000000ffff0b7224 */ /* 0x001fe200078e0005 */
[----:B------:R-:W-:-:S02]  /*2b290*/  IADD3 R6, P5, PT, R4, R6, RZ ;  /* 0x0000000604067210 */ /* 0x000fc40007fbe0ff */
[----:B------:R-:W-:Y:S02]  /*2b2a0*/  ISETP.GT.AND P1, PT, R12, 0x3f, PT ;  /* 0x0000003f0c00780c */ /* 0x000fe40003f24270 */
[----:B------:R-:W-:Y:S01]  /*2b2b0*/  PRMT R3, RZ, 0x7610, R3 ;  /* 0x00007610ff037816 */ /* 0x000fe20000000003 */
[C---:B---3--:R-:W-:Y:S01]  /*2b2c0*/  IMAD.X R54, R55.reuse, 0x1, R54, P5 ;  /* 0x0000000137367824 */ /* 0x048fe200028e0636 */
[----:B------:R-:W-:Y:S01]  /*2b2d0*/  PRMT R62, RZ, 0x7610, R62 ;  /* 0x00007610ff3e7816 */ /* 0x000fe2000000003e */
[----:B--2---:R0:W-:Y:S01]  /*2b2e0*/  STL [R1+0xd4], R43 ;  /* 0x0000d42b01007387 */ /* 0x0041e20000100800 */
[----:B----4-:R-:W-:-:S03]  /*2b2f0*/  IMAD.X R10, R55, 0x1, R10, P6 ;  /* 0x00000001370a7824 */ /* 0x010fc600030e060a */
[----:B0-----:R-:W2:Y:S04]  /*2b300*/  LDL.LU R43, [R1+0xbec] ;  /* 0x000bec00012b7983 */ /* 0x001ea80000300800 */
[----:B------:R-:W-:Y:S01]  /*2b310*/  STL [R1+0xbe8], R6 ;  /* 0x000be80601007387 */ /* 0x000fe20000100800 */
[----:B------:R-:W-:-:S03]  /*2b320*/  @P4 LOP3.LUT R11, R11, R10, RZ, 0x3c, !PT ;  /* 0x0000000a0b0b4212 */ /* 0x000fc600078e3cff */
[----:B------:R-:W3:Y:S04]  /*2b330*/  LDL.LU R5, [R1+0xbf8] ;  /* 0x000bf80001057983 */ /* 0x000ee80000300800 */
[----:B------:R-:W4:Y:S04]  /*2b340*/  LDL.LU R70, [R1+0xc00] ;  /* 0x000c000001467983 */ /* 0x000f280000300800 */
[----:B------:R0:W-:Y:S02]  /*2b350*/  STL [R1+0xbdc], R10 ;  /* 0x000bdc0a01007387 */ /* 0x0001e40000100800 */
[----:B0-----:R-:W-:-:S04]  /*2b360*/  @P4 LOP3.LUT R10, R11, R10, RZ, 0x3c, !PT ;  /* 0x0000000a0b0a4212 */ /* 0x001fc800078e3cff */
[----:B------:R-:W-:-:S05]  /*2b370*/  @P4 LOP3.LUT R11, R11, R10, RZ, 0x3c, !PT ;  /* 0x0000000a0b0b4212 */ /* 0x000fca00078e3cff */
[----:B------:R0:W4:Y:S02]  /*2b380*/  @P4 LDG.E.U8 R3, desc[UR18][R10.64] ;  /* 0x000000120a034981 */ /* 0x000124000c1e1100 */
[----:B0-----:R-:W-:Y:S02]  /*2b390*/  IMAD.MOV.U32 R11, RZ, RZ, R54 ;  /* 0x000000ffff0b7224 */ /* 0x001fe400078e0036 */
[----:B------:R-:W-:-:S05]  /*2b3a0*/  @P1 IMAD.MOV.U32 R10, RZ, RZ, R6 ;  /* 0x000000ffff0a1224 */ /* 0x000fca00078e0006 */
[----:B------:R0:W4:Y:S01]  /*2b3b0*/  @P1 LDG.E.U8 R62, desc[UR18][R10.64] ;  /* 0x000000120a3e1981 */ /* 0x000122000c1e1100 */
[----:B------:R-:W-:Y:S02]  /*2b3c0*/  ISETP.GT.AND P3, PT, R12, 0x40, PT ;  /* 0x000000400c00780c */ /* 0x000fe40003f64270 */
[----:B------:R-:W-:Y:S01]  /*2b3d0*/  IADD3 R36, P5, PT, R4, R36, RZ ;  /* 0x0000002404247210 */ /* 0x000fe20007fbe0ff */
[----:B------:R-:W-:Y:S01]  /*2b3e0*/  STL [R1+0xbe4], R54 ;  /* 0x000be43601007387 */ /* 0x000fe20000100800 */
[----:B------:R-:W-:-:S09]  /*2b3f0*/  PRMT R61, RZ, 0x7610, R61 ;  /* 0x00007610ff3d7816 */ /* 0x000fd2000000003d */
[----:B0-----:R-:W-:Y:S02]  /*2b400*/  @P3 IMAD.MOV.U32 R10, RZ, RZ, R36 ;  /* 0x000000ffff0a3224 */ /* 0x001fe400078e0024 */
[----:B--2---:R-:W-:-:S04]  /*2b410*/  IMAD.X R43, R55, 0x1, R43, P5 ;  /* 0x00000001372b7824 */ /* 0x004fc800028e062b */
[----:B------:R-:W-:Y:S01]  /*2b420*/  @P3 IMAD.MOV.U32 R11, RZ, RZ, R43 ;  /* 0x000000ffff0b3224 */ /* 0x000fe200078e002b */
[----:B---3--:R-:W-:-:S04]  /*2b430*/  IADD3 R5, P6, PT, R4, R5, RZ ;  /* 0x0000000504057210 */ /* 0x008fc80007fde0ff */
[----:B------:R0:W2:Y:S01]  /*2b440*/  @P3 LDG.E.U8 R61, desc[UR18][R10.64] ;  /* 0x000000120a3d3981 */ /* 0x0000a2000c1e1100 */
[----:B----4-:R-:W-:-:S03]  /*2b450*/  IADD3 R70, P5, PT, R4, R70, RZ ;  /* 0x0000004604467210 */ /* 0x010fc60007fbe0ff */
[----:B------:R1:W-:Y:S04]  /*2b460*/  STL [R1+0xd0], R3 ;  /* 0x0000d00301007387 */ /* 0x0003e80000100800 */
[----:B-1----:R-:W3:Y:S04]  /*2b470*/  LDL.LU R3, [R1+0x1560] ;  /* 0x0015600001037983 */ /* 0x002ee80000300800 */
[----:B------:R-:W4:Y:S04]  /*2b480*/  LDL.LU R54, [R1+0x155c] ;  /* 0x00155c0001367983 */ /* 0x000f280000300800 */
[----:B------:R-:W2:Y:S04]  /*2b490*/  LDL.LU R6, [R1+0xbfc] ;  /* 0x000bfc0001067983 */ /* 0x000ea80000300800 */
[----:B------:R-:W-:Y:S04]  /*2b4a0*/  STL [R1+0xbf0], R36 ;  /* 0x000bf02401007387 */ /* 0x000fe80000100800 */
[----:B------:R1:W-:Y:S04]  /*2b4b0*/  STL [R1+0xcc], R62 ;  /* 0x0000cc3e01007387 */ /* 0x0003e80000100800 */
[----:B-1----:R-:W3:Y:S04]  /*2b4c0*/  LDL.LU R62, [R1+0xc08] ;  /* 0x000c0800013e7983 */ /* 0x002ee80000300800 */
[----:B------:R1:W-:Y:S04]  /*2b4d0*/  STL [R1+0xbec], R43 ;  /* 0x000bec2b01007387 */ /* 0x0003e80000100800 */
[----:B------:R-:W3:Y:S04]  /*2b4e0*/  LDL.LU R36, [R1+0xc10] ;  /* 0x000c100001247983 */ /* 0x000ee80000300800 */
[----:B------:R0:W-:Y:S04]  /*2b4f0*/  STL [R1+0xbf8], R5 ;  /* 0x000bf80501007387 */ /* 0x0001e80000100800 */
[----:B-1----:R-:W3:Y:S04]  /*2b500*/  LDL.LU R43, [R1+0xc18] ;  /* 0x000c1800012b7983 */ /* 0x002ee80000300800 */
[----:B------:R-:W-:Y:S04]  /*2b510*/  STL [R1+0xc00], R70 ;  /* 0x000c004601007387 */ /* 0x000fe80000100800 */
[----:B------:R-:W3:Y:S01]  /*2b520*/  LDL.LU R11, [R1+0xbf4] ;  /* 0x000bf400010b7983 */ /* 0x000ee20000300800 */
[----:B------:R-:W-:-:S02]  /*2b530*/  ISETP.GT.AND P4, PT, R12, 0x41, PT ;  /* 0x000000410c00780c */ /* 0x000fc40003f84270 */
[----:B------:R-:W-:Y:S02]  /*2b540*/  ISETP.GT.AND P1, PT, R12, 0x42, PT ;  /* 0x000000420c00780c */ /* 0x000fe40003f24270 */
[----:B------:R-:W-:Y:S02]  /*2b550*/  PRMT R63, RZ, 0x7610, R63 ;  /* 0x00007610ff3f7816 */ /* 0x000fe4000000003f */
[----:B------:R-:W-:-:S07]  /*2b560*/  PRMT R78, RZ, 0x7610, R78 ;  /* 0x00007610ff4e7816 */ /* 0x000fce000000004e */
[----:B0-----:R-:W-:Y:S02]  /*2b570*/  @P4 IMAD.MOV.U32 R10, RZ, RZ, R5 ;  /* 0x000000ffff0a4224 */ /* 0x001fe400078e0005 */
[C---:B--2---:R-:W-:Y:S02]  /*2b580*/  IMAD.X R6, R55.reuse, 0x1, R6, P5 ;  /* 0x0000000137067824 */ /* 0x044fe400028e0606 */
[----:B---3--:R-:W-:-:S05]  /*2b590*/  IMAD.X R11, R55, 0x1, R11, P6 ;  /* 0x00000001370b7824 */ /* 0x008fca00030e060b */
[----:B------:R0:W-:Y:S04]  /*2b5a0*/  STL [R1+0xbf4], R11 ;  /* 0x000bf40b01007387 */ /* 0x0001e80000100800 */
[----:B------:R0:W2:Y:S01]  /*2b5b0*/  @P4 LDG.E.U8 R63, desc[UR18][R10.64] ;  /* 0x000000120a3f4981 */ /* 0x0000a2000c1e1100 */
[----:B------:R-:W-:-:S03]  /*2b5c0*/  IADD3 R62, P5, PT, R4, R62, RZ ;  /* 0x0000003e043e7210 */ /* 0x000fc60007fbe0ff */
[----:B------:R-:W3:Y:S01]  /*2b5d0*/  LDL.LU R5, [R1+0x1558] ;  /* 0x0015580001057983 */ /* 0x000ee20000300800 */
        /* <DEDUP_REMOVED lines=43> */
[----:B------:R-:W2:Y:S04]  /*2b890*/  @P1 LDG.E.U8 R24, desc[UR18][R10.64] ;  /* 0x000000120a181981 */ /* 0x000ea8000c1e1100 */
[----:B---3--:R0:W-:Y:S04]  /*2b8a0*/  STL [R1+0xb8], R74 ;  /* 0x0000b84a01007387 */ /* 0x0081e80000100800 */
[----:B0-----:R-:W3:Y:S04]  /*2b8b0*/  LDL.LU R74, [R1+0x154c] ;  /* 0x00154c00014a7983 */ /* 0x001ee80000300800 */
[----:B------:R-:W3:Y:S04]  /*2b8c0*/  LDL.LU R70, [R1+0x1548] ;  /* 0x0015480001467983 */ /* 0x000ee80000300800 */
[----:B------:R-:W3:Y:S01]  /*2b8d0*/  LDL.LU R11, [R1+0xc1c] ;  /* 0x000c1c00010b7983 */ /* 0x000ee20000300800 */
[----:B------:R-:W-:-:S02]  /*2b8e0*/  ISETP.GT.AND P3, PT, R12, 0x46, PT ;  /* 0x000000460c00780c */ /* 0x000fc40003f64270 */
[C---:B------:R-:W-:Y:S01]  /*2b8f0*/  IADD3 R62, P5, PT, R4.reuse, R62, RZ ;  /* 0x0000003e043e7210 */ /* 0x040fe20007fbe0ff */
[----:B------:R-:W3:Y:S01]  /*2b900*/  LDL.LU R43, [R1+0xc2c] ;  /* 0x000c2c00012b7983 */ /* 0x000ee20000300800 */
[----:B------:R-:W-:Y:S02]  /*2b910*/  PRMT R40, RZ, 0x7610, R40 ;  /* 0x00007610ff287816 */ /* 0x000fe40000000028 */
[----:B----4-:R-:W-:Y:S01]  /*2b920*/  IADD3 R36, P6, PT, R4, R36, RZ ;  /* 0x0000002404247210 */ /* 0x010fe20007fde0ff */
[----:B------:R-:W-:Y:S04]  /*2b930*/  STL [R1+0xc20], R62 ;  /* 0x000c203e01007387 */ /* 0x000fe80000100800 */
[----:B--2---:R0:W-:Y:S02]  /*2b940*/  STL [R1+0xb4], R24 ;  /* 0x0000b41801007387 */ /* 0x0041e40000100800 */
[----:B------:R-:W-:-:S02]  /*2b950*/  @P3 IMAD.MOV.U32 R10, RZ, RZ, R62 ;  /* 0x000000ffff0a3224 */ /* 0x000fc400078e003e */
[----:B0-----:R-:W2:Y:S01]  /*2b960*/  LDL.LU R24, [R1+0xc38] ;  /* 0x000c380001187983 */ /* 0x001ea20000300800 */
[----:B---3--:R-:W-:-:S05]  /*2b970*/  IMAD.X R11, R55, 0x1, R11, P5 ;  /* 0x00000001370b7824 */ /* 0x008fca00028e060b */
[----:B------:R0:W-:Y:S04]  /*2b980*/  STL [R1+0xc1c], R11 ;  /* 0x000c1c0b01007387 */ /* 0x0001e80000100800 */
[----:B------:R0:W3:Y:S04]  /*2b990*/  @P3 LDG.E.U8 R40, desc[UR18][R10.64] ;  /* 0x000000120a283981 */ /* 0x0000e8000c1e1100 */
[----:B------:R1:W-:Y:S04]  /*2b9a0*/  STL [R1+0xc28], R36 ;  /* 0x000c282401007387 */ /* 0x0003e80000100800 */
[----:B------:R-:W4:Y:S01]  /*2b9b0*/  LDL.LU R10, [R1+0xc24] ;  /* 0x000c2400010a7983 */ /* 0x000f220000300800 */
[----:B------:R-:W-:Y:S01]  /*2b9c0*/  ISETP.GT.AND P4, PT, R12, 0x47, PT ;  /* 0x000000470c00780c */ /* 0x000fe20003f84270 */
[----:B0-----:R-:W-:Y:S01]  /*2b9d0*/  IMAD.MOV.U32 R11, RZ, RZ, R36 ;  /* 0x000000ffff0b7224 */ /* 0x001fe200078e0024 */
[----:B------:R-:W-:Y:S01]  /*2b9e0*/  IADD3 R38, P5, PT, R4, R38, RZ ;  /* 0x0000002604267210 */ /* 0x000fe20007fbe0ff */
[----:B-1----:R-:W2:Y:S04]  /*2b9f0*/  LDL.LU R36, [R1+0xc34] ;  /* 0x000c340001247983 */ /* 0x002ea80000300800 */
[----:B------:R-:W-:Y:S04]  /*2ba00*/  STL [R1+0xc30], R38 ;  /* 0x000c302601007387 */ /* 0x000fe80000100800 */
[----:B------:R-:W2:Y:S01]  /*2ba10*/  LDL.LU R62, [R1+0xc40] ;  /* 0x000c4000013e7983 */ /* 0x000ea20000300800 */
[----:B------:R-:W-:-:S03]  /*2ba20*/  PRMT R66, RZ, 0x7610, R66 ;  /* 0x00007610ff427816 */ /* 0x000fc60000000042 */
[----:B---3--:R0:W-:Y:S01]  /*2ba30*/  STL [R1+0xb0], R40 ;  /* 0x0000b02801007387 */ /* 0x0081e20000100800 */
[----:B----4-:R-:W-:-:S03]  /*2ba40*/  IMAD.X R10, R55, 0x1, R10, P6 ;  /* 0x00000001370a7824 */ /* 0x010fc600030e060a */
[----:B0-----:R-:W3:Y:S02]  /*2ba50*/  LDL.LU R40, [R1+0xc48] ;  /* 0x000c480001287983 */ /* 0x001ee40000300800 */
[-C--:B------:R-:W-:Y:S02]  /*2ba60*/  @P4 LOP3.LUT R11, R11, R10.reuse, RZ, 0x3c, !PT ;  /* 0x0000000a0b0b4212 */ /* 0x080fe400078e3cff */
[----:B------:R0:W-:Y:S02]  /*2ba70*/  STL [R1+0xc24], R10 ;  /* 0x000c240a01007387 */ /* 0x0001e40000100800 */
[----:B0-----:R-:W-:-:S04]  /*2ba80*/  @P4 LOP3.LUT R10, R11, R10, RZ, 0x3c, !PT ;  /* 0x0000000a0b0a4212 */ /* 0x001fc800078e3cff */
[----:B------:R-:W-:-:S05]  /*2ba90*/  @P4 LOP3.LUT R11, R11, R10, RZ, 0x3c, !PT ;  /* 0x0000000a0b0b4212 */ /* 0x000fca00078e3cff */
[----:B------:R0:W4:Y:S01]  /*2baa0*/  @P4 LDG.E.U8 R66, desc[UR18][R10.64] ;  /* 0x000000120a424981 */ /* 0x000122000c1e1100 */
[C---:B------:R-:W-:Y:S02]  /*2bab0*/  ISETP.GT.AND P1, PT, R12.reuse, 0x48, PT ;  /* 0x000000480c00780c */ /* 0x040fe40003f24270 */
[----:B------:R-:W-:Y:S01]  /*2bac0*/  ISETP.GT.AND P3, PT, R12, 0x49, PT ;  /* 0x000000490c00780c */ /* 0x000fe20003f64270 */
[C---:B------:R-:W-:Y:S01]  /*2bad0*/  IMAD.X R43, R55.reuse, 0x1, R43, P5 ;  /* 0x00000001372b7824 */ /* 0x040fe200028e062b */
[----:B--2---:R-:W-:Y:S02]  /*2bae0*/  IADD3 R24, P5, PT, R4, R24, RZ ;  /* 0x0000001804187210 */ /* 0x004fe40007fbe0ff */
[----:B------:R-:W-:Y:S02]  /*2baf0*/  PRMT R75, RZ, 0x7610, R75 ;  /* 0x00007610ff4b7816 */ /* 0x000fe4000000004b */
[----:B------:R-:W-:Y:S01]  /*2bb00*/  STL [R1+0xc2c], R43 ;  /* 0x000c2c2b01007387 */ /* 0x000fe20000100800 */
[----:B------:R-:W-:-:S04]  /*2bb10*/  IMAD.X R36, R55, 0x1, R36, P5 ;  /* 0x0000000137247824 */ /* 0x000fc800028e0624 */
[----:B0-----:R-:W-:Y:S02]  /*2bb20*/  @P1 IMAD.MOV.U32 R10, RZ, RZ, R38 ;  /* 0x000000ffff0a1224 */ /* 0x001fe400078e0026 */
[----:B------:R-:W-:Y:S01]  /*2bb30*/  @P1 IMAD.MOV.U32 R11, RZ, RZ, R43 ;  /* 0x000000ffff0b1224 */ /* 0x000fe200078e002b */
[----:B------:R-:W-:Y:S02]  /*2bb40*/  IADD3 R62, P6, PT, R4, R62, RZ ;  /* 0x0000003e043e7210 */ /* 0x000fe40007fde0ff */
[----:B------:R-:W-:Y:S02]  /*2bb50*/  PRMT R59, RZ, 0x7610, R59 ;  /* 0x00007610ff3b7816 */ /* 0x000fe4000000003b */
[----:B------:R0:W2:Y:S02]  /*2bb60*/  @P1 LDG.E.U8 R75, desc[UR18][R10.64] ;  /* 0x000000120a4b1981 */ /* 0x0000a4000c1e1100 */
[----:B0-----:R-:W-:Y:S02]  /*2bb70*/  @P3 IMAD.MOV.U32 R10, RZ, RZ, R24 ;  /* 0x000000ffff0a3224 */ /* 0x001fe400078e0018 */
[----:B------:R-:W-:-:S05]  /*2bb80*/  @P3 IMAD.MOV.U32 R11, RZ, RZ, R36 ;  /* 0x000000ffff0b3224 */ /* 0x000fca00078e0024 */
[----:B------:R0:W2:Y:S01]  /*2bb90*/  @P3 LDG.E.U8 R59, desc[UR18][R10.64] ;  /* 0x000000120a3b3981 */ /* 0x0000a2000c1e1100 */
[----:B---3--:R-:W-:-:S03]  /*2bba0*/  IADD3 R40, P5, PT, R4, R40, RZ ;  /* 0x0000002804287210 */ /* 0x008fc60007fbe0ff */
[----:B----4-:R1:W-:Y:S04]  /*2bbb0*/  STL [R1+0xac], R66 ;  /* 0x0000ac4201007387 */ /* 0x0103e80000100800 */
[----:B-1----:R-:W3:Y:S04]  /*2bbc0*/  LDL.LU R66, [R1+0x1544] ;  /* 0x0015440001427983 */ /* 0x002ee80000300800 */
[----:B------:R-:W4:Y:S04]  /*2bbd0*/  LDL.LU R43, [R1+0xc44] ;  /* 0x000c4400012b7983 */ /* 0x000f280000300800 */
        /* <DEDUP_REMOVED lines=13> */
[C---:B----4-:R-:W-:Y:S02]  /*2bcb0*/  IMAD.X R43, R55.reuse, 0x1, R43, P5 ;  /* 0x00000001372b7824 */ /* 0x050fe400028e062b */
[----:B--2---:R-:W-:-:S05]  /*2bcc0*/  IMAD.X R11, R55, 0x1, R11, P6 ;  /* 0x00000001370b7824 */ /* 0x004fca00030e060b */
[----:B------:R0:W-:Y:S04]  /*2bcd0*/  STL [R1+0xc3c], R11 ;  /* 0x000c3c0b01007387 */ /* 0x0001e80000100800 */
[----:B------:R0:W2:Y:S01]  /*2bce0*/  @P4 LDG.E.U8 R58, desc[UR18][R10.64] ;  /* 0x000000120a3a4981 */ /* 0x0000a2000c1e1100 */
[----:B------:R-:W-:-:S03]  /*2bcf0*/  IADD3 R38, P5, PT, R4, R38, RZ ;  /* 0x0000002604267210 */ /* 0x000fc60007fbe0ff */
[----:B-1----:R-:W4:Y:S01]  /*2bd00*/  LDL.LU R62, [R1+0x1540] ;  /* 0x00154000013e7983 */ /* 0x002f220000300800 */
        /* <DEDUP_REMOVED lines=44> */
[----:B------:R-:W2:Y:S01]  /*2bfd0*/  @P1 LDG.E.U8 R39, desc[UR18][R10.64] ;  /* 0x000000120a271981 */ /* 0x000ea2000c1e1100 */
[----:B------:R-:W-:-:S03]  /*2bfe0*/  IADD3 R38, P5, PT, R4, R38, RZ ;  /* 0x0000002604267210 */ /* 0x000fc60007fbe0ff */
[----:B------:R-:W-:Y:S04]  /*2bff0*/  STL [R1+0xc5c], R40 ;  /* 0x000c5c2801007387 */ /* 0x000fe80000100800 */
[----:B---3--:R0:W-:Y:S04]  /*2c000*/  STL [R1+0x94], R41 ;  /* 0x0000942901007387 */ /* 0x0081e80000100800 */
[----:B0-----:R-:W3:Y:S04]  /*2c010*/  LDL.LU R41, [R1+0x1530] ;  /* 0x0015300001297983 */ /* 0x001ee80000300800 */
[----:B------:R-:W3:Y:S04]  /*2c020*/  LDL.LU R40, [R1+0x152c] ;  /* 0x00152c0001287983 */ /* 0x000ee80000300800 */
        /* <DEDUP_REMOVED lines=9> */
[----:B----4-:R-:W-:Y:S01]  /*2c0c0*/  IADD3 R24, P6, PT, R4, R24, RZ ;  /* 0x0000001804187210 */ /* 0x010fe20007fde0ff */
        /* <DEDUP_REMOVED lines=15> */
[C---:B---3--:R-:W-:Y:S01]  /*2c1c0*/  IMAD.X R36, R55.reuse, 0x1, R36, P5 ;  /* 0x0000000137247824 */ /* 0x048fe200028e0624 */
[----:B------:R-:W-:Y:S02]  /*2c1d0*/  PRMT R71, RZ, 0x7610, R71 ;  /* 0x00007610ff477816 */ /* 0x000fe40000000047 */
[----:B------:R-:W-:Y:S01]  /*2c1e0*/  IADD3 R38, P5, PT, R4, R38, RZ ;  /* 0x0000002604267210 */ /* 0x000fe20007fbe0ff */
        /* <DEDUP_REMOVED lines=67> */
[----:B------:R-:W4:Y:S01]  /*2c620*/  LDL.LU R10, [R1+0xc9c] ;  /* 0x000c9c00010a7983 */ /* 0x000f220000300800 */
        /* <DEDUP_REMOVED lines=8> */
[C---:B---3--:R-:W-:Y:S01]  /*2c6b0*/  IMAD.X R34, R55.reuse, 0x1, R34, P5 ;  /* 0x0000000137227824 */ /* 0x048fe200028e0622 */
[----:B------:R-:W-:Y:S01]  /*2c6c0*/  PRMT R76, RZ, 0x7610, R76 ;  /* 0x00007610ff4c7816 */ /* 0x000fe2000000004c */
        /* <DEDUP_REMOVED lines=10> */
[----:B------:R0:W4:Y:S01]  /*2c770*/  @P1 LDG.E.U8 R76, desc[UR18][R10.64] ;  /* 0x000000120a4c1981 */ /* 0x000122000c1e1100 */
[----:B------:R-:W-:Y:S02]  /*2c780*/  ISETP.GT.AND P3, PT, R12, 0x58, PT ;  /* 0x000000580c00780c */ /* 0x000fe40003f64270 */
[C---:B------:R-:W-:Y:S01]  /*2c790*/  IADD3 R19, P5, PT, R4.reuse, R19, RZ ;  /* 0x0000001304137210 */ /* 0x040fe20007fbe0ff */
[----:B------:R-:W-:Y:S01]  /*2c7a0*/  STL [R1+0xca4], R34 ;  /* 0x000ca42201007387 */ /* 0x000fe20000100800 */
[----:B------:R-:W-:-:S03]  /*2c7b0*/  IADD3 R33, P6, PT, R4, R33, RZ ;  /* 0x0000002104217210 */ /* 0x000fc60007fde0ff */
[----:B------:R-:W-:Y:S01]  /*2c7c0*/  IMAD.X R24, R55, 0x1, R24, P5 ;  /* 0x0000000137187824 */ /* 0x000fe200028e0618 */
[----:B------:R-:W-:-:S05]  /*2c7d0*/  PRMT R77, RZ, 0x7610, R77 ;  /* 0x00007610ff4d7816 */ /* 0x000fca000000004d */
        /* <DEDUP_REMOVED lines=8> */
[----:B------:R-:W-:Y:S04]  /*2c860*/  STL [R1+0xcb0], R19 ;  /* 0x000cb01301007387 */ /* 0x000fe80000100800 */
[----:B----4-:R1:W-:Y:S04]  /*2c870*/  STL [R1+0x6c], R76 ;  /* 0x00006c4c01007387 */ /* 0x0103e80000100800 */
[----:B-1----:R-:W4:Y:S04]  /*2c880*/  LDL.LU R76, [R1+0xcc8] ;  /* 0x000cc800014c7983 */ /* 0x002f280000300800 */
        /* <DEDUP_REMOVED lines=15> */
[----:B----4-:R-:W-:-:S03]  /*2c980*/  IADD3 R76, P5, PT, R4, R76, RZ ;  /* 0x0000004c044c7210 */ /* 0x010fc60007fbe0ff */
[----:B------:R-:W3:Y:S01]  /*2c990*/  LDL.LU R33, [R1+0x1510] ;  /* 0x0015100001217983 */ /* 0x000ee20000300800 */
[----:B0-----:R-:W-:Y:S02]  /*2c9a0*/  IMAD.MOV.U32 R11, RZ, RZ, R31 ;  /* 0x000000ffff0b7224 */ /* 0x001fe400078e001f */
[----:B------:R-:W-:-:S05]  /*2c9b0*/  @P1 IMAD.MOV.U32 R10, RZ, RZ, R28 ;  /* 0x000000ffff0a1224 */ /* 0x000fca00078e001c */
[----:B------:R-:W4:Y:S04]  /*2c9c0*/  @P1 LDG.E.U8 R30, desc[UR18][R10.64] ;  /* 0x000000120a1e1981 */ /* 0x000f28000c1e1100 */
[----:B------:R-:W-:Y:S04]  /*2c9d0*/  STL [R1+0xcbc], R31 ;  /* 0x000cbc1f01007387 */ /* 0x000fe80000100800 */
[----:B--2---:R0:W-:Y:S04]  /*2c9e0*/  STL [R1+0x64], R32 ;  /* 0x0000642001007387 */ /* 0x0041e80000100800 */
[----:B0-----:R-:W2:Y:S04]  /*2c9f0*/  LDL.LU R32, [R1+0x150c] ;  /* 0x00150c0001207983 */ /* 0x001ea80000300800 */
        /* <DEDUP_REMOVED lines=22> */
[----:B------:R-:W-:Y:S01]  /*2cb60*/  PRMT R29, RZ, 0x7610, R29 ;  /* 0x00007610ff1d7816 */ /* 0x000fe2000000001d */
[----:B--2---:R0:W-:Y:S01]  /*2cb70*/  STL [R1+0x5c], R21 ;  /* 0x00005c1501007387 */ /* 0x0041e20000100800 */
[----:B---3--:R-:W-:-:S03]  /*2cb80*/  IMAD.X R10, R55, 0x1, R10, P6 ;  /* 0x00000001370a7824 */ /* 0x008fc600030e060a */
[----:B0-----:R-:W2:Y:S04]  /*2cb90*/  LDL.LU R21, [R1+0xce8] ;  /* 0x000ce80001157983 */ /* 0x001ea80000300800 */
[-C--:B------:R-:W-:Y:S01]  /*2cba0*/  @P4 LOP3.LUT R11, R11, R10.reuse, RZ, 0x3c, !PT ;  /* 0x0000000a0b0b4212 */ /* 0x080fe200078e3cff */
[----:B------:R-:W-:Y:S04]  /*2cbb0*/  STL [R1+0xcd8], R24 ;  /* 0x000cd81801007387 */ /* 0x000fe80000100800 */
[----:B------:R-:W3:Y:S04]  /*2cbc0*/  LDL.LU R19, [R1+0xcf0] ;  /* 0x000cf00001137983 */ /* 0x000ee80000300800 */
[----:B------:R0:W-:Y:S02]  /*2cbd0*/  STL [R1+0xccc], R10 ;  /* 0x000ccc0a01007387 */ /* 0x0001e40000100800 */
[----:B0-----:R-:W-:-:S04]  /*2cbe0*/  @P4 LOP3.LUT R10, R11, R10, RZ, 0x3c, !PT ;  /* 0x0000000a0b0a4212 */ /* 0x001fc800078e3cff */
[----:B------:R-:W-:-:S05]  /*2cbf0*/  @P4 LOP3.LUT R11, R11, R10, RZ, 0x3c, !PT ;  /* 0x0000000a0b0b4212 */ /* 0x000fca00078e3cff */
[----:B------:R0:W2:Y:S01]  /*2cc00*/  @P4 LDG.E.U8 R29, desc[UR18][R10.64] ;  /* 0x000000120a1d4981 */ /* 0x0000a2000c1e1100 */
[----:B------:R-:W-:Y:S01]  /*2cc10*/  ISETP.GT.AND P1, PT, R12, 0x5d, PT ;  /* 0x0000005d0c00780c */ /* 0x000fe20003f24270 */
[----:B------:R-:W-:Y:S01]  /*2cc20*/  IMAD.X R28, R55, 0x1, R28, P5 ;  /* 0x00000001371c7824 */ /* 0x000fe200028e061c */
[----:B------:R-:W-:-:S04]  /*2cc30*/  PRMT R13, RZ, 0x7610, R13 ;  /* 0x00007610ff0d7816 */ /* 0x000fc8000000000d */
[----:B------:R-:W-:Y:S01]  /*2cc40*/  STL [R1+0xcd4], R28 ;  /* 0x000cd41c01007387 */ /* 0x000fe20000100800 */
[----:B0-----:R-:W-:-:S06]  /*2cc50*/  IMAD.MOV.U32 R11, RZ, RZ, R28 ;  /* 0x000000ffff0b7224 */ /* 0x001fcc00078e001c */
[----:B------:R-:W-:-:S05]  /*2cc60*/  @P1 IMAD.MOV.U32 R10, RZ, RZ, R24 ;  /* 0x000000ffff0a1224 */ /* 0x000fca00078e0018 */
[----:B------:R-:W3:Y:S04]  /*2cc70*/  @P1 LDG.E.U8 R13, desc[UR18][R10.64] ;  /* 0x000000120a0d1981 */ /* 0x000ee8000c1e1100 */
[----:B--2---:R0:W-:Y:S04]  /*2cc80*/  STL [R1+0x58], R29 ;  /* 0x0000581d01007387 */ /* 0x0041e80000100800 */
[----:B0-----:R-:W2:Y:S04]  /*2cc90*/  LDL.LU R29, [R1+0x1500] ;  /* 0x00150000011d7983 */ /* 0x001ea80000300800 */
[----:B------:R-:W2:Y:S04]  /*2cca0*/  LDL.LU R28, [R1+0x14fc] ;  /* 0x0014fc00011c7983 */ /* 0x000ea80000300800 */
[----:B------:R-:W2:Y:S01]  /*2ccb0*/  LDL.LU R11, [R1+0xcdc] ;  /* 0x000cdc00010b7983 */ /* 0x000ea20000300800 */
[----:B------:R-:W-:-:S02]  /*2ccc0*/  ISETP.GT.AND P3, PT, R12, 0x5e, PT ;  /* 0x0000005e0c00780c */ /* 0x000fc40003f64270 */
[C---:B------:R-:W-:Y:S01]  /*2ccd0*/  IADD3 R76, P5, PT, R4.reuse, R76, RZ ;  /* 0x0000004c044c7210 */ /* 0x040fe20007fbe0ff */
[----:B------:R-:W4:Y:S01]  /*2cce0*/  LDL.LU R24, [R1+0xcec] ;  /* 0x000cec0001187983 */ /* 0x000f220000300800 */
[----:B------:R-:W-:Y:S02]  /*2ccf0*/  PRMT R26, RZ, 0x7610, R26 ;  /* 0x00007610ff1a7816 */ /* 0x000fe4000000001a */
[----:B------:R-:W-:Y:S01]  /*2cd00*/  IADD3 R21, P6, PT, R4, R21, RZ ;  /* 0x0000001504157210 */ /* 0x000fe20007fde0ff */
[----:B------:R-:W-:Y:S04]  /*2cd10*/  STL [R1+0xce0], R76 ;  /* 0x000ce04c01007387 */ /* 0x000fe80000100800 */
[----:B---3--:R0:W-:Y:S02]  /*2cd20*/  STL [R1+0x54], R13 ;  /* 0x0000540d01007387 */ /* 0x0081e40000100800 */
[----:B------:R-:W-:-:S02]  /*2cd30*/  @P3 IMAD.MOV.U32 R10, RZ, RZ, R76 ;  /* 0x000000ffff0a3224 */ /* 0x000fc400078e004c */
[----:B0-----:R-:W3:Y:S01]  /*2cd40*/  LDL.LU R13, [R1+0xcf8] ;  /* 0x000cf800010d7983 */ /* 0x001ee20000300800 */
[----:B--2---:R-:W-:-:S05]  /*2cd50*/  IMAD.X R11, R55, 0x1, R11, P5 ;  /* 0x00000001370b7824 */ /* 0x004fca00028e060b */
[----:B------:R0:W-:Y:S04]  /*2cd60*/  STL [R1+0xcdc], R11 ;  /* 0x000cdc0b01007387 */ /* 0x0001e80000100800 */
[----:B------:R0:W2:Y:S04]  /*2cd70*/  @P3 LDG.E.U8 R26, desc[UR18][R10.64] ;  /* 0x000000120a1a3981 */ /* 0x0000a8000c1e1100 */
[----:B------:R-:W-:Y:S04]  /*2cd80*/  STL [R1+0xce8], R21 ;  /* 0x000ce81501007387 */ /* 0x000fe80000100800 */
[----:B------:R-:W3:Y:S01]  /*2cd90*/  LDL.LU R10, [R1+0xce4] ;  /* 0x000ce400010a7983 */ /* 0x000ee20000300800 */
[----:B------:R-:W-:Y:S01]  /*2cda0*/  ISETP.GT.AND P4, PT, R12, 0x5f, PT ;  /* 0x0000005f0c00780c */ /* 0x000fe20003f84270 */
[----:B0-----:R-:W-:Y:S01]  /*2cdb0*/  IMAD.MOV.U32 R11, RZ, RZ, R21 ;  /* 0x000000ffff0b7224 */ /* 0x001fe200078e0015 */
[----:B------:R-:W-:Y:S01]  /*2cdc0*/  IADD3 R19, P5, PT, R4, R19, RZ ;  /* 0x0000001304137210 */ /* 0x000fe20007fbe0ff */
[----:B------:R-:W4:Y:S04]  /*2cdd0*/  LDL.LU R76, [R1+0xcf4] ;  /* 0x000cf400014c7983 */ /* 0x000f280000300800 */
[----:B------:R-:W-:Y:S01]  /*2cde0*/  STL [R1+0xcf0], R19 ;  /* 0x000cf01301007387 */ /* 0x000fe20000100800 */
[----:B------:R-:W-:-:S03]  /*2cdf0*/  PRMT R27, RZ, 0x7610, R27 ;  /* 0x00007610ff1b7816 */ /* 0x000fc6000000001b */
[----:B--2---:R0:W-:Y:S01]  /*2ce00*/  STL [R1+0x50], R26 ;  /* 0x0000501a01007387 */ /* 0x0041e20000100800 */
[----:B---3--:R-:W-:-:S03]  /*2ce10*/  IMAD.X R10, R55, 0x1, R10, P6 ;  /* 0x00000001370a7824 */ /* 0x008fc600030e060a */
[----:B0-----:R-:W2:Y:S02]  /*2ce20*/  LDL.LU R26, [R1+0xd00] ;  /* 0x000d0000011a7983 */ /* 0x001ea40000300800 */
[-C--:B------:R-:W-:Y:S02]  /*2ce30*/  @P4 LOP3.LUT R11, R11, R10.reuse, RZ, 0x3c, !PT ;  /* 0x0000000a0b0b4212 */ /* 0x080fe400078e3cff */
[----:B------:R-:W3:Y:S04]  /*2ce40*/  LDL.LU R21, [R1+0xd08] ;  /* 0x000d080001157983 */ /* 0x000ee80000300800 */
[----:B------:R0:W-:Y:S02]  /*2ce50*/  STL [R1+0xce4], R10 ;  /* 0x000ce40a01007387 */ /* 0x0001e40000100800 */
[----:B0-----:R-:W-:-:S04]  /*2ce60*/  @P4 LOP3.LUT R10, R11, R10, RZ, 0x3c, !PT ;  /* 0x0000000a0b0a4212 */ /* 0x001fc800078e3cff */
[----:B------:R-:W-:-:S05]  /*2ce70*/  @P4 LOP3.LUT R11, R11, R10, RZ, 0x3c, !PT ;  /* 0x0000000a0b0b4212 */ /* 0x000fca00078e3cff */
[----:B------:R0:W3:Y:S01]  /*2ce80*/  @P4 LDG.E.U8 R27, desc[UR18][R10.64] ;  /* 0x000000120a1b4981 */ /* 0x0000e2000c1e1100 */
[C---:B------:R-:W-:Y:S02]  /*2ce90*/  ISETP.GT.AND P1, PT, R12.reuse, 0x60, PT ;  /* 0x000000600c00780c */ /* 0x040fe40003f24270 */
[----:B------:R-:W-:Y:S01]  /*2cea0*/  ISETP.GT.AND P3, PT, R12, 0x61, PT ;  /* 0x000000610c00780c */ /* 0x000fe20003f64270 */
[C---:B----4-:R-:W-:Y:S01]  /*2ceb0*/  IMAD.X R24, R55.reuse, 0x1, R24, P5 ;  /* 0x0000000137187824 */ /* 0x050fe200028e0618 */
[----:B------:R-:W-:Y:S02]  /*2cec0*/  IADD3 R13, P5, PT, R4, R13, RZ ;  /* 0x0000000d040d7210 */ /* 0x000fe40007fbe0ff */
[----:B------:R-:W-:Y:S02]  /*2ced0*/  PRMT R47, RZ, 0x7610, R47 ;  /* 0x00007610ff2f7816 */ /* 0x000fe4000000002f */
[----:B------:R-:W-:Y:S01]  /*2cee0*/  STL [R1+0xcec], R24 ;  /* 0x000cec1801007387 */ /* 0x000fe20000100800 */
[----:B------:R-:W-:-:S04]  /*2cef0*/  IMAD.X R76, R55, 0x1, R76, P5 ;  /* 0x00000001374c7824 */ /* 0x000fc800028e064c */
[----:B0-----:R-:W-:Y:S02]  /*2cf00*/  @P1 IMAD.MOV.U32 R10, RZ, RZ, R19 ;  /* 0x000000ffff0a1224 */ /* 0x001fe400078e0013 */
[----:B------:R-:W-:Y:S01]  /*2cf10*/  @P1 IMAD.MOV.U32 R11, RZ, RZ, R24 ;  /* 0x000000ffff0b1224 */ /* 0x000fe200078e0018 */
[----:B------:R-:W-:-:S04]  /*2cf20*/  PRMT R57, RZ, 0x7610, R57 ;  /* 0x00007610ff397816 */ /* 0x000fc80000000039 */
[----:B------:R0:W4:Y:S02]  /*2cf30*/  @P1 LDG.E.U8 R47, desc[UR18][R10.64] ;  /* 0x000000120a2f1981 */ /* 0x000124000c1e1100 */
[----:B0-----:R-:W-:Y:S02]  /*2cf40*/  @P3 IMAD.MOV.U32 R10, RZ, RZ, R13 ;  /* 0x000000ffff0a3224 */ /* 0x001fe400078e000d */
[----:B------:R-:W-:-:S05]  /*2cf50*/  @P3 IMAD.MOV.U32 R11, RZ, RZ, R76 ;  /* 0x000000ffff0b3224 */ /* 0x000fca00078e004c */
[----:B------:R0:W4:Y:S01]  /*2cf60*/  @P3 LDG.E.U8 R57, desc[UR18][R10.64] ;  /* 0x000000120a393981 */ /* 0x000122000c1e1100 */
[C---:B--2---:R-:W-:Y:S02]  /*2cf70*/  IADD3 R26, P6, PT, R4.reuse, R26, RZ ;  /* 0x0000001a041a7210 */ /* 0x044fe40007fde0ff */
[----:B---3--:R-:W-:Y:S01]  /*2cf80*/  IADD3 R21, P5, PT, R4, R21, RZ ;  /* 0x0000001504157210 */ /* 0x008fe20007fbe0ff */
[----:B------:R1:W-:Y:S04]  /*2cf90*/  STL [R1+0x4c], R27 ;  /* 0x00004c1b01007387 */ /* 0x0003e80000100800 */
        /* <DEDUP_REMOVED lines=186> */
[----:B------:R-:W-:-:S04]  /*2db40*/  IMAD.X R64, R55, 0x1, R64, P5 ;  /* 0x0000000137407824 */ /* 0x000fc800028e0640 */
[----:B0-----:R-:W-:Y:S02]  /*2db50*/  IMAD.MOV.U32 R10, RZ, RZ, R64 ;  /* 0x000000ffff0a7224 */ /* 0x001fe400078e0040 */
[----:B------:R-:W-:-:S06]  /*2db60*/  IMAD.MOV.U32 R11, RZ, RZ, R17 ;  /* 0x000000ffff0b7224 */ /* 0x000fcc00078e0011 */
[----:B------:R-:W-:-:S04]  /*2db70*/  @P1 LOP3.LUT R11, R11, R10, RZ, 0x3c, !PT ;  /* 0x0000000a0b0b1212 */ /* 0x000fc800078e3cff */
[C---:B------:R-:W-:Y:S02]  /*2db80*/  @P1 LOP3.LUT R10, R11.reuse, R10, RZ, 0x3c, !PT ;  /* 0x0000000a0b0a1212 */ /* 0x040fe400078e3cff */
[----:B------:R-:W-:Y:S01]  /*2db90*/  PRMT R14, RZ, 0x7610, R14 ;  /* 0x00007610ff0e7816 */ /* 0x000fe2000000000e */
[----:B------:R-:W-:Y:S01]  /*2dba0*/  STL [R1+0x26c], R64 ;  /* 0x00026c4001007387 */ /* 0x000fe20000100800 */
[----:B------:R-:W-:-:S05]  /*2dbb0*/  @P1 LOP3.LUT R11, R11, R10, RZ, 0x3c, !PT ;  /* 0x0000000a0b0b1212 */ /* 0x000fca00078e3cff */
[----:B------:R0:W3:Y:S04]  /*2dbc0*/  @P1 LDG.E.U8 R14, desc[UR18][R10.64] ;  /* 0x000000120a0e1981 */ /* 0x0000e8000c1e1100 */
[----:B--2---:R1:W-:Y:S04]  /*2dbd0*/  STL [R1+0x10], R68 ;  /* 0x0000104401007387 */ /* 0x0043e80000100800 */
[----:B-1----:R-:W2:Y:S04]  /*2dbe0*/  LDL.LU R68, [R1+0x14c8] ;  /* 0x0014c80001447983 */ /* 0x002ea80000300800 */
[----:B------:R-:W2:Y:S04]  /*2dbf0*/  LDL.LU R64, [R1+0x14c4] ;  /* 0x0014c40001407983 */ /* 0x000ea80000300800 */
[----:B------:R-:W2:Y:S04]  /*2dc00*/  LDL.LU R17, [R1+0xd6c] ;  /* 0x000d6c0001117983 */ /* 0x000ea80000300800 */
[----:B------:R-:W2:Y:S01]  /*2dc10*/  LDL.LU R10, [R1+0xd5c] ;  /* 0x000d5c00010a7983 */ /* 0x000ea20000300800 */
[----:B------:R-:W-:-:S02]  /*2dc20*/  ISETP.GT.AND P3, PT, R12, 0x70, PT ;  /* 0x000000700c00780c */ /* 0x000fc40003f64270 */
[----:B------:R-:W-:-:S05]  /*2dc30*/  IADD3 R13, P5, PT, R4, R13, RZ ;  /* 0x0000000d040d7210 */ /* 0x000fca0007fbe0ff */
[----:B0-----:R-:W-:Y:S01]  /*2dc40*/  IMAD.MOV.U32 R11, RZ, RZ, R13 ;  /* 0x000000ffff0b7224 */ /* 0x001fe200078e000d */
[----:B------:R-:W-:Y:S04]  /*2dc50*/  STL [R1+0xd60], R13 ;  /* 0x000d600d01007387 */ /* 0x000fe80000100800 */
[----:B---3--:R0:W-:Y:S01]  /*2dc60*/  STL [R1+0xc], R14 ;  /* 0x00000c0e01007387 */ /* 0x0081e20000100800 */
[----:B------:R-:W-:-:S03]  /*2dc70*/  PRMT R52, RZ, 0x7610, R52 ;  /* 0x00007610ff347816 */ /* 0x000fc60000000034 */
[----:B0-----:R-:W3:Y:S04]  /*2dc80*/  LDL.LU R14, [R1+0xd78] ;  /* 0x000d7800010e7983 */ /* 0x001ee80000300800 */
[----:B------:R-:W3:Y:S01]  /*2dc90*/  LDL.LU R13, [R1+0xd80] ;  /* 0x000d8000010d7983 */ /* 0x000ee20000300800 */
[----:B--2---:R-:W-:-:S05]  /*2dca0*/  IMAD.X R10, R55, 0x1, R10, P5 ;  /* 0x00000001370a7824 */ /* 0x004fca00028e060a */
[-C--:B------:R-:W-:Y:S01]  /*2dcb0*/  @P3 LOP3.LUT R11, R11, R10.reuse, RZ, 0x3c, !PT ;  /* 0x0000000a0b0b3212 */ /* 0x080fe200078e3cff */
[----:B------:R0:W-:Y:S03]  /*2dcc0*/  STL [R1+0xd5c], R10 ;  /* 0x000d5c0a01007387 */ /* 0x0001e60000100800 */
[----:B0-----:R-:W-:-:S04]  /*2dcd0*/  @P3 LOP3.LUT R10, R11, R10, RZ, 0x3c, !PT ;  /* 0x0000000a0b0a3212 */ /* 0x001fc800078e3cff */
[----:B------:R-:W-:-:S05]  /*2dce0*/  @P3 LOP3.LUT R11, R11, R10, RZ, 0x3c, !PT ;  /* 0x0000000a0b0b3212 */ /* 0x000fca00078e3cff */
[----:B------:R0:W2:Y:S04]  /*2dcf0*/  @P3 LDG.E.U8 R52, desc[UR18][R10.64] ;  /* 0x000000120a343981 */ /* 0x0000a8000c1e1100 */
[----:B------:R-:W2:Y:S01]  /*2dd00*/  LDL.LU R11, [R1+0xd64] ;  /* 0x000d6400010b7983 */ /* 0x000ea20000300800 */
[C---:B------:R-:W-:Y:S02]  /*2dd10*/  ISETP.GT.AND P4, PT, R12.reuse, 0x71, PT ;  /* 0x000000710c00780c */ /* 0x040fe40003f84270 */
[----:B------:R-:W-:Y:S02]  /*2dd20*/  ISETP.GT.AND P1, PT, R12, 0x72, PT ;  /* 0x000000720c00780c */ /* 0x000fe40003f24270 */
[C---:B------:R-:W-:Y:S02]  /*2dd30*/  IADD3 R60, P6, PT, R4.reuse, R60, RZ ;  /* 0x0000003c043c7210 */ /* 0x040fe40007fde0ff */
[----:B------:R-:W-:-:S02]  /*2dd40*/  IADD3 R16, P5, PT, R4, R16, RZ ;  /* 0x0000001004107210 */ /* 0x000fc40007fbe0ff */
[----:B------:R-:W-:Y:S01]  /*2dd50*/  PRMT R56, RZ, 0x7610, R56 ;  /* 0x00007610ff387816 */ /* 0x000fe20000000038 */
[----:B------:R1:W-:Y:S02]  /*2dd60*/  STL [R1+0xd68], R60 ;  /* 0x000d683c01007387 */ /* 0x0003e40000100800 */
[C---:B------:R-:W-:Y:S02]  /*2dd70*/  IMAD.X R17, R55.reuse, 0x1, R17, P5 ;  /* 0x0000000137117824 */ /* 0x040fe400028e0611 */
[----:B0-----:R-:W-:Y:S01]  /*2dd80*/  @P4 IMAD.MOV.U32 R10, RZ, RZ, R60 ;  /* 0x000000ffff0a4224 */ /* 0x001fe200078e003c */
[----:B------:R-:W-:Y:S01]  /*2dd90*/  STL [R1+0xd70], R16 ;  /* 0x000d701001007387 */ /* 0x000fe20000100800 */
[----:B------:R-:W-:Y:S01]  /*2dda0*/  PRMT R15, RZ, 0x7610, R15 ;  /* 0x00007610ff0f7816 */ /* 0x000fe2000000000f */
[----:B--2---:R-:W-:-:S05]  /*2ddb0*/  IMAD.X R11, R55, 0x1, R11, P6 ;  /* 0x00000001370b7824 */ /* 0x004fca00030e060b */
[----:B------:R0:W-:Y:S04]  /*2ddc0*/  STL [R1+0xd64], R11 ;  /* 0x000d640b01007387 */ /* 0x0001e80000100800 */
[----:B------:R2:W3:Y:S04]  /*2ddd0*/  @P4 LDG.E.U8 R56, desc[UR18][R10.64] ;  /* 0x000000120a384981 */ /* 0x0004e8000c1e1100 */
[----:B-1----:R-:W4:Y:S01]  /*2dde0*/  LDL.LU R60, [R1+0x14c0] ;  /* 0x0014c000013c7983 */ /* 0x002f220000300800 */
[----:B--2---:R-:W-:Y:S02]  /*2ddf0*/  @P1 IMAD.MOV.U32 R10, RZ, RZ, R16 ;  /* 0x000000ffff0a1224 */ /* 0x004fe400078e0010 */
[----:B0-----:R-:W-:-:S05]  /*2de00*/  @P1 IMAD.MOV.U32 R11, RZ, RZ, R17 ;  /* 0x000000ffff0b1224 */ /* 0x001fca00078e0011 */
[----:B------:R-:W2:Y:S04]  /*2de10*/  @P1 LDG.E.U8 R15, desc[UR18][R10.64] ;  /* 0x000000120a0f1981 */ /* 0x000ea8000c1e1100 */
[----:B------:R-:W-:Y:S04]  /*2de20*/  STL [R1+0xd6c], R17 ;  /* 0x000d6c1101007387 */ /* 0x000fe80000100800 */
[----:B---3--:R0:W-:Y:S04]  /*2de30*/  STL [R1+0x4], R56 ;  /* 0x0000043801007387 */ /* 0x0081e80000100800 */
[----:B0-----:R-:W3:Y:S04]  /*2de40*/  LDL.LU R56, [R1+0x14bc] ;  /* 0x0014bc0001387983 */ /* 0x001ee80000300800 */
[----:B------:R-:W3:Y:S04]  /*2de50*/  LDL.LU R17, [R1+0x14b8] ;  /* 0x0014b80001117983 */ /* 0x000ee80000300800 */
[----:B------:R-:W3:Y:S04]  /*2de60*/  LDL.LU R16, [R1+0x14b4] ;  /* 0x0014b40001107983 */ /* 0x000ee80000300800 */
[----:B--2---:R0:W-:Y:S04]  /*2de70*/  STL [R1], R15 ;  /* 0x0000000f01007387 */ /* 0x0041e80000100800 */
[----:B0-----:R-:W2:Y:S04]  /*2de80*/  LDL.LU R15, [R1+0x14b0] ;  /* 0x0014b000010f7983 */ /* 0x001ea80000300800 */
[----:B------:R-:W2:Y:S01]  /*2de90*/  LDL.LU R11, [R1+0xd74] ;  /* 0x000d7400010b7983 */ /* 0x000ea20000300800 */
[----:B------:R-:W-:-:S02]  /*2dea0*/  ISETP.GT.AND P3, PT, R12, 0x73, PT ;  /* 0x000000730c00780c */ /* 0x000fc40003f64270 */
[----:B------:R-:W-:Y:S02]  /*2deb0*/  IADD3 R14, P4, PT, R4, R14, RZ ;  /* 0x0000000e040e7210 */ /* 0x000fe40007f9e0ff */
[----:B------:R-:W-:-:S03]  /*2dec0*/  PRMT R93, RZ, 0x7610, R93 ;  /* 0x00007610ff5d7816 */ /* 0x000fc6000000005d */
[----:B------:R0:W-:Y:S06]  /*2ded0*/  STL [R1+0xd78], R14 ;  /* 0x000d780e01007387 */ /* 0x0001ec0000100800 */
[----:B------:R-:W-:Y:S02]  /*2dee0*/  @P3 IMAD.MOV.U32 R10, RZ, RZ, R14 ;  /* 0x000000ffff0a3224 */ /* 0x000fe400078e000e */
[----:B--2---:R-:W-:-:S05]  /*2def0*/  IMAD.X R11, R55, 0x1, R11, P4 ;  /* 0x00000001370b7824 */ /* 0x004fca00020e060b */
[----:B------:R1:W-:Y:S04]  /*2df00*/  STL [R1+0xd74], R11 ;  /* 0x000d740b01007387 */ /* 0x0003e80000100800 */
[----:B0-----:R-:W2:Y:S04]  /*2df10*/  LDL.LU R14, [R1+0x14ac] ;  /* 0x0014ac00010e7983 */ /* 0x001ea80000300800 */
[----:B------:R0:W2:Y:S04]  /*2df20*/  @P3 LDG.E.U8 R93, desc[UR18][R10.64] ;  /* 0x000000120a5d3981 */ /* 0x0000a8000c1e1100 */
[----:B-1----:R-:W2:Y:S01]  /*2df30*/  LDL.LU R11, [R1+0xd7c] ;  /* 0x000d7c00010b7983 */ /* 0x002ea20000300800 */
[----:B------:R-:W-:-:S02]  /*2df40*/  ISETP.GT.AND P5, PT, R12, 0x74, PT ;  /* 0x000000740c00780c */ /* 0x000fc40003fa4270 */
[----:B------:R-:W-:Y:S02]  /*2df50*/  IADD3 R13, P1, PT, R4, R13, RZ ;  /* 0x0000000d040d7210 */ /* 0x000fe40007f3e0ff */
[----:B------:R-:W-:-:S03]  /*2df60*/  PRMT R91, RZ, 0x7610, R91 ;  /* 0x00007610ff5b7816 */ /* 0x000fc6000000005b */
[----:B------:R1:W-:Y:S06]  /*2df70*/  STL [R1+0xd80], R13 ;  /* 0x000d800d01007387 */ /* 0x0003ec0000100800 */
[----:B0-----:R-:W-:Y:S02]  /*2df80*/  @P5 IMAD.MOV.U32 R10, RZ, RZ, R13 ;  /* 0x000000ffff0a5224 */ /* 0x001fe400078e000d */
[----:B--2---:R-:W-:-:S05]  /*2df90*/  IMAD.X R11, R55, 0x1, R11, P1 ;  /* 0x00000001370b7824 */ /* 0x004fca00008e060b */
[----:B------:R0:W-:Y:S04]  /*2dfa0*/  STL [R1+0xd7c], R11 ;  /* 0x000d7c0b01007387 */ /* 0x0001e80000100800 */
[----:B-1----:R-:W2:Y:S04]  /*2dfb0*/  LDL.LU R13, [R1+0x14a8] ;  /* 0x0014a800010d7983 */ /* 0x002ea80000300800 */
[----:B------:R-:W2:Y:S04]  /*2dfc0*/  @P5 LDG.E.U8 R91, desc[UR18][R10.64] ;  /* 0x000000120a5b5981 */ /* 0x000ea8000c1e1100 */
[----:B------:R-:W3:Y:S04]  /*2dfd0*/  LDL.LU R10, [R1+0xd84] ;  /* 0x000d8400010a7983 */ /* 0x000ee80000300800 */
[----:B0-----:R-:W3:Y:S01]  /*2dfe0*/  LDL.LU R11, [R1+0xd88] ;  /* 0x000d8800010b7983 */ /* 0x001ee20000300800 */
[----:B------:R-:W-:-:S02]  /*2dff0*/  ISETP.GT.AND P3, PT, R12, 0x75, PT ;  /* 0x000000750c00780c */ /* 0x000fc40003f64270 */
[----:B------:R-:W-:Y:S01]  /*2e000*/  PRMT R90, RZ, 0x7610, R90 ;  /* 0x00007610ff5a7816 */ /* 0x000fe2000000005a */
[----:B--2---:R0:W-:Y:S01]  /*2e010*/  STL [R1+0x1458], R91 ;  /* 0x0014585b01007387 */ /* 0x0041e20000100800 */
[----:B---3--:R-:W-:Y:S01]  /*2e020*/  IADD3 R11, P1, PT, R4, R11, RZ ;  /* 0x0000000b040b7210 */ /* 0x008fe20007f3e0ff */
[----:B0-----:R-:W-:Y:S02]  /*2e030*/  IMAD.MOV.U32 R91, RZ, RZ, R44 ;  /* 0x000000ffff5b7224 */ /* 0x001fe400078e002c */
[----:B------:R-:W2:Y:S02]  /*2e040*/  LDL.LU R44, [R1+0x14a4] ;  /* 0x0014a400012c7983 */ /* 0x000ea40000300800 */
[----:B------:R-:W-:Y:S02]  /*2e050*/  IMAD.X R10, R55, 0x1, R10, P1 ;  /* 0x00000001370a7824 */ /* 0x000fe400008e060a */
[----:B------:R0:W-:Y:S04]  /*2e060*/  STL [R1+0xd88], R11 ;  /* 0x000d880b01007387 */ /* 0x0001e80000100800 */
[----:B------:R1:W-:Y:S01]  /*2e070*/  STL [R1+0xd84], R10 ;  /* 0x000d840a01007387 */ /* 0x0003e20000100800 */
[----:B0-----:R-:W-:-:S04]  /*2e080*/  @P3 LOP3.LUT R11, R11, R10, RZ, 0x3c, !PT ;  /* 0x0000000a0b0b3212 */ /* 0x001fc800078e3cff */
[----:B-1----:R-:W-:-:S04]  /*2e090*/  @P3 LOP3.LUT R10, R11, R10, RZ, 0x3c, !PT ;  /* 0x0000000a0b0a3212 */ /* 0x002fc800078e3cff */
[----:B------:R-:W-:-:S05]  /*2e0a0*/  @P3 LOP3.LUT R11, R11, R10, RZ, 0x3c, !PT ;  /* 0x0000000a0b0b3212 */ /* 0x000fca00078e3cff */
[----:B------:R0:W3:Y:S04]  /*2e0b0*/  @P3 LDG.E.U8 R90, desc[UR18][R10.64] ;  /* 0x000000120a5a3981 */ /* 0x0000e8000c1e1100 */
[----:B------:R-:W2:Y:S04]  /*2e0c0*/  LDL.LU R10, [R1+0xd8c] ;  /* 0x000d8c00010a7983 */ /* 0x000ea80000300800 */
[----:B------:R-:W0:Y:S01]  /*2e0d0*/  LDL.LU R11, [R1+0xd90] ;  /* 0x000d9000010b7983 */ /* 0x000e220000300800 */
[----:B------:R-:W-:Y:S02]  /*2e0e0*/  ISETP.GT.AND P3, PT, R12, 0x76, PT ;  /* 0x000000760c00780c */ /* 0x000fe40003f64270 */
[----:B------:R-:W-:-:S02]  /*2e0f0*/  PRMT R89, RZ, 0x7610, R89 ;  /* 0x00007610ff597816 */ /* 0x000fc40000000059 */
[----:B0-----:R-:W-:-:S05]  /*2e100*/  IADD3 R11, P1, PT, R4, R11, RZ ;  /* 0x0000000b040b7210 */ /* 0x001fca0007f3e0ff */
[----:B--2---:R-:W-:Y:S01]  /*2e110*/  IMAD.X R10, R55, 0x1, R10, P1 ;  /* 0x00000001370a7824 */ /* 0x004fe200008e060a */
[----:B------:R0:W-:Y:S04]  /*2e120*/  STL [R1+0xd90], R11 ;  /* 0x000d900b01007387 */ /* 0x0001e80000100800 */
[----:B------:R1:W-:Y:S01]  /*2e130*/  STL [R1+0xd8c], R10 ;  /* 0x000d8c0a01007387 */ /* 0x0003e20000100800 */
[----:B0-----:R-:W-:-:S04]  /*2e140*/  @P3 LOP3.LUT R11, R11, R10, RZ, 0x3c, !PT ;  /* 0x0000000a0b0b3212 */ /* 0x001fc800078e3cff */
[----:B-1----:R-:W-:-:S04]  /*2e150*/  @P3 LOP3.LUT R10, R11, R10, RZ, 0x3c, !PT ;  /* 0x0000000a0b0a3212 */ /* 0x002fc800078e3cff */
[----:B------:R-:W-:-:S05]  /*2e160*/  @P3 LOP3.LUT R11, R11, R10, RZ, 0x3c, !PT ;  /* 0x0000000a0b0b3212 */ /* 0x000fca00078e3cff */
[----:B------:R-:W2:Y:S04]  /*2e170*/  @P3 LDG.E.U8 R89, desc[UR18][R10.64] ;  /* 0x000000120a593981 */ /* 0x000ea8000c1e1100 */
[----:B------:R-:W3:Y:S04]  /*2e180*/  LDL.LU R10, [R1+0x274] ;  /* 0x00027400010a7983 */ /* 0x000ee80000300800 */
[----:B------:R-:W3:Y:S01]  /*2e190*/  LDL.LU R11, [R1+0x278] ;  /* 0x00027800010b7983 */ /* 0x000ee20000300800 */
[----:B------:R-:W-:Y:S02]  /*2e1a0*/  ISETP.GT.AND P3, PT, R12, 0x77, PT ;  /* 0x000000770c00780c */ /* 0x000fe40003f64270 */
[----:B------:R-:W-:Y:S01]  /*2e1b0*/  PRMT R88, RZ, 0x7610, R88 ;  /* 0x00007610ff587816 */ /* 0x000fe20000000058 */
[----:B--2---:R0:W-:Y:S01]  /*2e1c0*/  STL [R1+0x1420], R89 ;  /* 0x0014205901007387 */ /* 0x0041e20000100800 */
[----:B---3--:R-:W-:Y:S01]  /*2e1d0*/  IADD3 R11, P1, PT, R4, R11, RZ ;  /* 0x0000000b040b7210 */ /* 0x008fe20007f3e0ff */
[----:B0-----:R-:W-:-:S02]  /*2e1e0*/  IMAD.MOV.U32 R89, RZ, RZ, R48 ;  /* 0x000000ffff597224 */ /* 0x001fc400078e0030 */
[----:B------:R-:W2:Y:S02]  /*2e1f0*/  LDL.LU R48, [R1+0x14a0] ;  /* 0x0014a00001307983 */ /* 0x000ea40000300800 */
[----:B------:R-:W-:Y:S02]  /*2e200*/  IMAD.X R10, R55, 0x1, R10, P1 ;  /* 0x00000001370a7824 */ /* 0x000fe400008e060a */
[----:B------:R0:W-:Y:S04]  /*2e210*/  STL [R1+0x278], R11 ;  /* 0x0002780b01007387 */ /* 0x0001e80000100800 */
[----:B------:R1:W-:Y:S01]  /*2e220*/  STL [R1+0x274], R10 ;  /* 0x0002740a01007387 */ /* 0x0003e20000100800 */
[----:B0-----:R-:W-:-:S04]  /*2e230*/  @P3 LOP3.LUT R11, R11, R10, RZ, 0x3c, !PT ;  /* 0x0000000a0b0b3212 */ /* 0x001fc800078e3cff */
[----:B-1----:R-:W-:-:S04]  /*2e240*/  @P3 LOP3.LUT R10, R11, R10, RZ, 0x3c, !PT ;  /* 0x0000000a0b0a3212 */ /* 0x002fc800078e3cff */
[----:B------:R-:W-:-:S05]  /*2e250*/  @P3 LOP3.LUT R11, R11, R10, RZ, 0x3c, !PT ;  /* 0x0000000a0b0b3212 */ /* 0x000fca00078e3cff */
[----:B------:R-:W3:Y:S04]  /*2e260*/  @P3 LDG.E.U8 R88, desc[UR18][R10.64] ;  /* 0x000000120a583981 */ /* 0x000ee8000c1e1100 */
[----:B------:R-:W2:Y:S04]  /*2e270*/  LDL.LU R10, [R1+0xd94] ;  /* 0x000d9400010a7983 */ /* 0x000ea80000300800 */
[----:B------:R-:W2:Y:S01]  /*2e280*/  LDL.LU R11, [R1+0xd98] ;  /* 0x000d9800010b7983 */ /* 0x000ea20000300800 */
[----:B------:R-:W-:Y:S02]  /*2e290*/  ISETP.GT.AND P3, PT, R12, 0x78, PT ;  /* 0x000000780c00780c */ /* 0x000fe40003f64270 */
[----:B------:R-:W-:Y:S01]  /*2e2a0*/  PRMT R87, RZ, 0x7610, R87 ;  /* 0x00007610ff577816 */ /* 0x000fe20000000057 */
[----:B---3--:R0:W-:Y:S01]  /*2e2b0*/  STL [R1+0x13f8], R88 ;  /* 0x0013f85801007387 */ /* 0x0081e20000100800 */
[----:B--2---:R-:W-:Y:S01]  /*2e2c0*/  IADD3 R11, P1, PT, R4, R11, RZ ;  /* 0x0000000b040b7210 */ /* 0x004fe20007f3e0ff */
        /* <DEDUP_REMOVED lines=20> */
[----:B------:R0:W2:Y:S04]  /*2e410*/  @P3 LDG.E.U8 R86, desc[UR18][R10.64] ;  /* 0x000000120a563981 */ /* 0x0000a8000c1e1100 */
        /* <DEDUP_REMOVED lines=74> */
[----:B------:R0:W3:Y:S02]  /*2e8c0*/  @P3 LDG.E.U8 R80, desc[UR18][R10.64] ;  /* 0x000000120a503981 */ /* 0x0000e4000c1e1100 */
[----:B0-----:R-:W-:Y:S02]  /*2e8d0*/  IMAD.MOV.U32 R10, RZ, RZ, R53 ;  /* 0x000000ffff0a7224 */ /* 0x001fe400078e0035 */
[----:B------:R-:W2:Y:S01]  /*2e8e0*/  LDL.LU R53, [R1+0x1494] ;  /* 0x0014940001357983 */ /* 0x000ea20000300800 */
[----:B------:R-:W-:Y:S01]  /*2e8f0*/  IADD3 R2, P3, PT, R4, R2, RZ ;  /* 0x0000000204027210 */ /* 0x000fe20007f7e0ff */
[----:B------:R-:W-:-:S04]  /*2e900*/  IMAD.MOV.U32 R11, RZ, RZ, R0 ;  /* 0x000000ffff0b7224 */ /* 0x000fc800078e0000 */
[----:B------:R-:W-:Y:S01]  /*2e910*/  IMAD.X R3, R55, 0x1, R3, P3 ;  /* 0x0000000137037824 */ /* 0x000fe200018e0603 */
[----:B------:R-:W0:Y:S01]  /*2e920*/  S2R R0, SR_TID.X ;  /* 0x0000000000007919 */ /* 0x000e220000002100 */
[----:B---3--:R1:W-:Y:S04]  /*2e930*/  STL [R1+0x13fc], R80 ;  /* 0x0013fc5001007387 */ /* 0x0083e80000100800 */
        /* <DEDUP_REMOVED lines=14> */
[----:B-1----:R-:W-:-:S03]  /*2ea20*/  IMAD.MOV.U32 R80, RZ, RZ, R11 ;  /* 0x000000ffff507224 */ /* 0x002fc600078e000b */
[----:B------:R-:W-:Y:S04]  /*2ea30*/  STL [R1+0x13e8], R4 ;  /* 0x0013e80401007387 */ /* 0x000fe80000100800 */
[----:B------:R-:W-:Y:S04]  /*2ea40*/  STL [R1+0x13f4], R4 ;  /* 0x0013f40401007387 */ /* 0x000fe80000100800 */
[----:B------:R1:W-:Y:S04]  /*2ea50*/  STL [R1+0x1400], R4 ;  /* 0x0014000401007387 */ /* 0x0003e80000100800 */
[----:B------:R-:W3:Y:S04]  /*2ea60*/  LDL.LU R55, [R1+0x1490] ;  /* 0x0014900001377983 */ /* 0x000ee80000300800 */
[----:B------:R-:W2:Y:S01]  /*2ea70*/  LDL.LU R11, [R1+0x284] ;  /* 0x00028400010b7983 */ /* 0x000ea20000300800 */
[----:B-1----:R-:W-:-:S03]  /*2ea80*/  IMAD.MOV.U32 R4, RZ, RZ, R10 ;  /* 0x000000ffff047224 */ /* 0x002fc600078e000a */
[----:B------:R-:W2:Y:S01]  /*2ea90*/  LDL.LU R10, [R1+0x288] ;  /* 0x00028800010a7983 */ /* 0x000ea20000300800 */
[----:B------:R-:W-:Y:S02]  /*2eaa0*/  ISETP.GT.AND P4, PT, R12, RZ, PT ;  /* 0x000000ff0c00720c */ /* 0x000fe40003f84270 */
[----:B------:R-:W-:Y:S01]  /*2eab0*/  PRMT R54, RZ, 0x7610, R54 ;  /* 0x00007610ff367816 */ /* 0x000fe20000000036 */
[----:B------:R-:W-:Y:S04]  /*2eac0*/  STL [R1+0x12c8], R2 ;  /* 0x0012c80201007387 */ /* 0x000fe80000100800 */
[----:B------:R-:W-:Y:S06]  /*2ead0*/  STL [R1+0x1310], R2 ;  /* 0x0013100201007387 */ /* 0x000fec0000100800 */
[----:B------:R1:W3:Y:S04]  /*2eae0*/  @P4 LDG.E.U8 R54, desc[UR18][R2.64] ;  /* 0x0000001202364981 */ /* 0x0002e8000c1e1100 */
[----:B------:R-:W-:Y:S01]  /*2eaf0*/  STL [R1+0x1318], R2 ;  /* 0x0013180201007387 */ /* 0x000fe20000100800 */
[----:B0-----:R-:W-:Y:S01]  /*2eb00*/  LOP3.LUT R0, R0, 0x7f, RZ, 0xc0, !PT ;  /* 0x0000007f00007812 */ /* 0x001fe200078ec0ff */
[----:B------:R-:W-:Y:S03]  /*2eb10*/  BAR.SYNC.DEFER_BLOCKING 0x0 ;  /* 0x0000000000007b1d */ /* 0x000fe60000010000 */
[----:B------:R-:W-:-:S03]  /*2eb20*/  ISETP.GE.AND P1, PT, R0, R12, PT ;  /* 0x0000000c0000720c */ /* 0x000fc60003f26270 */
[----:B------:R-:W-:Y:S04]  /*2eb30*/  STL [R1+0x1380], R2 ;  /* 0x0013800201007387 */ /* 0x000fe80000100800 */
[----:B------:R-:W-:Y:S04]  /*2eb40*/  STL [R1+0x13a8], R2 ;  /* 0x0013a80201007387 */ /* 0x000fe80000100800 */
[----:B------:R-:W-:Y:S04]  /*2eb50*/  STL [R1+0x13b0], R2 ;  /* 0x0013b00201007387 */ /* 0x000fe80000100800 */
[----:B------:R-:W-:Y:S04]  /*2eb60*/  STL [R1+0x13d8], R2 ;  /* 0x0013d80201007387 */ /* 0x000fe80000100800 */
[----:B------:R1:W-:Y:S01]  /*2eb70*/  STL [R1+0x13e0], R2 ;  /* 0x0013e00201007387 */ /* 0x0003e20000100800 */
[----:B------:R-:W-:Y:S01]  /*2eb80*/  PRMT R78, RZ, 0x7610, R78 ;  /* 0x00007610ff4e7816 */ /* 0x000fe2000000004e */
[----:B-1----:R-:W-:-:S02]  /*2eb90*/  IMAD.MOV.U32 R2, RZ, RZ, R57 ;  /* 0x000000ffff027224 */ /* 0x002fc400078e0039 */
[----:B------:R-:W3:Y:S04]  /*2eba0*/  LDL.LU R57, [R1+0x148c] ;  /* 0x00148c0001397983 */ /* 0x000ee80000300800 */
        /* <DEDUP_REMOVED lines=9> */
[----:B------:R0:W-:Y:S02]  /*2ec40*/  STL [R1+0x1404], R3 ;  /* 0x0014040301007387 */ /* 0x0001e40000100800 */
[----:B0-----:R-:W-:-:S02]  /*2ec50*/  IMAD.MOV.U32 R3, RZ, RZ, R59 ;  /* 0x000000ffff037224 */ /* 0x001fc400078e003b */
[----:B------:R-:W3:Y:S01]  /*2ec60*/  LDL.LU R59, [R1+0x1488] ;  /* 0x00148800013b7983 */ /* 0x000ee20000300800 */
[----:B--2---:R-:W-:-:S05]  /*2ec70*/  IADD3 R10, P3, PT, R5, R10, RZ ;  /* 0x0000000a050a7210 */ /* 0x004fca0007f7e0ff */
[----:B------:R-:W-:Y:S01]  /*2ec80*/  IMAD.X R11, R6, 0x1, R11, P3 ;  /* 0x00000001060b7824 */ /* 0x000fe200018e060b */
[----:B------:R0:W-:Y:S04]  /*2ec90*/  STL [R1+0x288], R10 ;  /* 0x0002880a01007387 */ /* 0x0001e80000100800 */
[----:B------:R1:W-:Y:S04]  /*2eca0*/  STL [R1+0x284], R11 ;  /* 0x0002840b01007387 */ /* 0x0003e80000100800 */
[----:B------:R-:W2:Y:S04]  /*2ecb0*/  @!P1 LDG.E.U8 R78, desc[UR18][R10.64] ;  /* 0x000000120a4e9981 */ /* 0x000ea8000c1e1100 */
[----:B0-----:R-:W3:Y:S04]  /*2ecc0*/  LDL.LU R10, [R1+0x2c4] ;  /* 0x0002c400010a7983 */ /* 0x001ee80000300800 */
[----:B-1----:R-:W3:Y:S01]  /*2ecd0*/  LDL.LU R11, [R1+0x2c8] ;  /* 0x0002c800010b7983 */ /* 0x002ee20000300800 */
[----:B------:R-:W-:-:S03]  /*2ece0*/  PRMT R74, RZ, 0x7610, R74 ;  /* 0x00007610ff4a7816 */ /* 0x000fc6000000004a */
[----:B--2---:R0:W-:Y:S01]  /*2ecf0*/  STL [R1+0x1408], R78 ;  /* 0x0014084e01007387 */ /* 0x0041e20000100800 */
[----:B---3--:R-:W-:Y:S01]  /*2ed00*/  IADD3 R11, P3, PT, R5, R11, RZ ;  /* 0x0000000b050b7210 */ /* 0x008fe20007f7e0ff */
[----:B0-----:R-:W-:Y:S02]  /*2ed10*/  IMAD.MOV.U32 R78, RZ, RZ, R61 ;  /* 0x000000ffff4e7224 */ /* 0x001fe400078e003d */
[----:B------:R-:W2:Y:S02]  /*2ed20*/  LDL.LU R61, [R1+0x1484] ;  /* 0x00148400013d7983 */ /* 0x000ea40000300800 */
[----:B------:R-:W-:Y:S02]  /*2ed30*/  IMAD.X R10, R6, 0x1, R10, P3 ;  /* 0x00000001060a7824 */ /* 0x000fe400018e060a */
[----:B------:R0:W-:Y:S04]  /*2ed40*/  STL [R1+0x2c8], R11 ;  /* 0x0002c80b01007387 */ /* 0x0001e80000100800 */
[----:B------:R1:W-:Y:S01]  /*2ed50*/  STL [R1+0x2c4], R10 ;  /* 0x0002c40a01007387 */ /* 0x0003e20000100800 */
[----:B0-----:R-:W-:-:S04]  /*2ed60*/  @!P1 LOP3.LUT R11, R11, R10, RZ, 0x3c, !PT ;  /* 0x0000000a0b0b9212 */ /* 0x001fc800078e3cff */
[----:B-1----:R-:W-:-:S04]  /*2ed70*/  @!P1 LOP3.LUT R10, R11, R10, RZ, 0x3c, !PT ;  /* 0x0000000a0b0a9212 */ /* 0x002fc800078e3cff */
[----:B------:R-:W-:-:S05]  /*2ed80*/  @!P1 LOP3.LUT R11, R11, R10, RZ, 0x3c, !PT ;  /* 0x0000000a0b0b9212 */ /* 0x000fca00078e3cff */
[----:B------:R-:W3:Y:S04]  /*2ed90*/  @!P1 LDG.E.U8 R74, desc[UR18][R10.64] ;  /* 0x000000120a4a9981 */ /* 0x000ee8000c1e1100 */
[----:B------:R-:W2:Y:S04]  /*2eda0*/  LDL.LU R10, [R1+0x324] ;  /* 0x00032400010a7983 */ /* 0x000ea80000300800 */
[----:B------:R-:W2:Y:S01]  /*2edb0*/  LDL.LU R11, [R1+0x328] ;  /* 0x00032800010b7983 */ /* 0x000ea20000300800 */
[----:B------:R-:W-:-:S03]  /*2edc0*/  PRMT R70, RZ, 0x7610, R70 ;  /* 0x00007610ff467816 */ /* 0x000fc60000000046 */
[----:B---3--:R0:W-:Y:S01]  /*2edd0*/  STL [R1+0x140c], R74 ;  /* 0x00140c4a01007387 */ /* 0x0081e20000100800 */
[----:B--2---:R-:W-:Y:S01]  /*2ede0*/  IADD3 R11, P3, PT, R5, R11, RZ ;  /* 0x0000000b050b7210 */ /* 0x004fe20007f7e0ff */
        /* <DEDUP_REMOVED lines=139> */
[----:B--2---:R-:W-:-:S05]  /*2f6a0*/  IADD3 R11, P3, PT, R5, R11, RZ ;  /* 0x0000000b050b7210 */ /* 0x004fca0007f7e0ff */
[----:B------:R-:W-:Y:S01]  /*2f6b0*/  IMAD.X R10, R6, 0x1, R10, P3 ;  /* 0x00000001060a7824 */ /* 0x000fe200018e060a */
[----:B------:R1:W-:Y:S04]  /*2f6c0*/  STL [R1+0x5a8], R11 ;  /* 0x0005a80b01007387 */ /* 0x0003e80000100800 */
[----:B------:R2:W-:Y:S04]  /*2f6d0*/  STL [R1+0x5a4], R10 ;  /* 0x0005a40a01007387 */ /* 0x0005e80000100800 */
[----:B0-----:R-:W3:Y:S01]  /*2f6e0*/  LDL.LU R38, [R1+0x628] ;  /* 0x0006280001267983 */ /* 0x001ee20000300800 */
[----:B-1----:R-:W-:-:S04]  /*2f6f0*/  @!P1 LOP3.LUT R11, R11, R10, RZ, 0x3c, !PT ;  /* 0x0000000a0b0b9212 */ /* 0x002fc800078e3cff */
[----:B--2---:R-:W-:-:S04]  /*2f700*/  @!P1 LOP3.LUT R10, R11, R10, RZ, 0x3c, !PT ;  /* 0x0000000a0b0a9212 */ /* 0x004fc800078e3cff */
[----:B------:R-:W-:-:S05]  /*2f710*/  @!P1 LOP3.LUT R11, R11, R10, RZ, 0x3c, !PT ;  /* 0x0000000a0b0b9212 */ /* 0x000fca00078e3cff */
[----:B------:R-:W2:Y:S04]  /*2f720*/  @!P1 LDG.E.U8 R37, desc[UR18][R10.64] ;  /* 0x000000120a259981 */ /* 0x000ea8000c1e1100 */
[----:B------:R-:W3:Y:S04]  /*2f730*/  LDL.LU R10, [R1+0x5e4] ;  /* 0x0005e400010a7983 */ /* 0x000ee80000300800 */
[----:B------:R-:W3:Y:S01]  /*2f740*/  LDL.LU R11, [R1+0x5e8] ;  /* 0x0005e800010b7983 */ /* 0x000ee20000300800 */
[----:B------:R-:W-:-:S03]  /*2f750*/  PRMT R36, RZ, 0x7610, R36 ;  /* 0x00007610ff247816 */ /* 0x000fc60000000024 */
[----:B--2---:R0:W-:Y:S04]  /*2f760*/  STL [R1+0x1440], R37 ;  /* 0x0014402501007387 */ /* 0x0041e80000100800 */
[----:B0-----:R-:W2:Y:S01]  /*2f770*/  LDL.LU R37, [R1+0x624] ;  /* 0x0006240001257983 */ /* 0x001ea20000300800 */
[----:B---3--:R-:W-:-:S05]  /*2f780*/  IADD3 R11, P3, PT, R5, R11, RZ ;  /* 0x0000000b050b7210 */ /* 0x008fca0007f7e0ff */
[----:B------:R-:W-:Y:S01]  /*2f790*/  IMAD.X R10, R6, 0x1, R10, P3 ;  /* 0x00000001060a7824 */ /* 0x000fe200018e060a */
[----:B------:R0:W-:Y:S04]  /*2f7a0*/  STL [R1+0x5e8], R11 ;  /* 0x0005e80b01007387 */ /* 0x0001e80000100800 */
[----:B------:R1:W-:Y:S01]  /*2f7b0*/  STL [R1+0x5e4], R10 ;  /* 0x0005e40a01007387 */ /* 0x0003e20000100800 */
[----:B0-----:R-:W-:-:S04]  /*2f7c0*/  @!P1 LOP3.LUT R11, R11, R10, RZ, 0x3c, !PT ;  /* 0x0000000a0b0b9212 */ /* 0x001fc800078e3cff */
[----:B-1----:R-:W-:-:S04]  /*2f7d0*/  @!P1 LOP3.LUT R10, R11, R10, RZ, 0x3c, !PT ;  /* 0x0000000a0b0a9212 */ /* 0x002fc800078e3cff */
[----:B------:R-:W-:-:S05]  /*2f7e0*/  @!P1 LOP3.LUT R11, R11, R10, RZ, 0x3c, !PT ;  /* 0x0000000a0b0b9212 */ /* 0x000fca00078e3cff */
[----:B------:R0:W3:Y:S01]  /*2f7f0*/  @!P1 LDG.E.U8 R36, desc[UR18][R10.64] ;  /* 0x000000120a249981 */ /* 0x0000e2000c1e1100 */
[----:B------:R-:W-:Y:S02]  /*2f800*/  IADD3 R38, P3, PT, R5, R38, RZ ;  /* 0x0000002605267210 */ /* 0x000fe40007f7e0ff */
[----:B------:R-:W-:-:S03]  /*2f810*/  PRMT R35, RZ, 0x7610, R35 ;  /* 0x00007610ff237816 */ /* 0x000fc60000000023 */
[----:B0-----:R-:W-:Y:S02]  /*2f820*/  @!P1 IMAD.MOV.U32 R10, RZ, RZ, R38 ;  /* 0x000000ffff0a9224 */ /* 0x001fe400078e0026 */
[----:B--2---:R-:W-:-:S04]  /*2f830*/  IMAD.X R37, R6, 0x1, R37, P3 ;  /* 0x0000000106257824 */ /* 0x004fc800018e0625 */
[----:B------:R-:W-:-:S05]  /*2f840*/  @!P1 IMAD.MOV.U32 R11, RZ, RZ, R37 ;  /* 0x000000ffff0b9224 */ /* 0x000fca00078e0025 */
[----:B------:R0:W2:Y:S04]  /*2f850*/  @!P1 LDG.E.U8 R35, desc[UR18][R10.64] ;  /* 0x000000120a239981 */ /* 0x0000a8000c1e1100 */
[----:B---3--:R1:W-:Y:S04]  /*2f860*/  STL [R1+0x1444], R36 ;  /* 0x0014442401007387 */ /* 0x0083e80000100800 */
[----:B-1----:R-:W3:Y:S04]  /*2f870*/  LDL.LU R36, [R1+0x668] ;  /* 0x0006680001247983 */ /* 0x002ee80000300800 */
[----:B------:R1:W-:Y:S04]  /*2f880*/  STL [R1+0x628], R38 ;  /* 0x0006282601007387 */ /* 0x0003e80000100800 */
[----:B------:R0:W-:Y:S04]  /*2f890*/  STL [R1+0x624], R37 ;  /* 0x0006242501007387 */ /* 0x0001e80000100800 */
[----:B-1----:R-:W2:Y:S04]  /*2f8a0*/  LDL.LU R38, [R1+0x6a4] ;  /* 0x0006a40001267983 */ /* 0x002ea80000300800 */
[----:B0-----:R-:W2:Y:S04]  /*2f8b0*/  LDL.LU R37, [R1+0x6a8] ;  /* 0x0006a80001257983 */ /* 0x001ea80000300800 */
[----:B------:R-:W2:Y:S01]  /*2f8c0*/  LDL.LU R11, [R1+0x664] ;  /* 0x00066400010b7983 */ /* 0x000ea20000300800 */
[----:B------:R-:W-:-:S02]  /*2f8d0*/  PRMT R34, RZ, 0x7610, R34 ;  /* 0x00007610ff227816 */ /* 0x000fc40000000022 */
[----:B---3--:R-:W-:-:S05]  /*2f8e0*/  IADD3 R36, P3, PT, R5, R36, RZ ;  /* 0x0000002405247210 */ /* 0x008fca0007f7e0ff */
[----:B------:R-:W-:Y:S02]  /*2f8f0*/  @!P1 IMAD.MOV.U32 R10, RZ, RZ, R36 ;  /* 0x000000ffff0a9224 */ /* 0x000fe400078e0024 */
[----:B--2---:R-:W-:-:S05]  /*2f900*/  IMAD.X R11, R6, 0x1, R11, P3 ;  /* 0x00000001060b7824 */ /* 0x004fca00018e060b */
[----:B------:R0:W2:Y:S01]  /*2f910*/  @!P1 LDG.E.U8 R34, desc[UR18][R10.64] ;  /* 0x000000120a229981 */ /* 0x0000a2000c1e1100 */
[----:B------:R-:W-:-:S03]  /*2f920*/  IADD3 R37, P3, PT, R5, R37, RZ ;  /* 0x0000002505257210 */ /* 0x000fc60007f7e0ff */
[----:B------:R-:W-:Y:S02]  /*2f930*/  STL [R1+0x1448], R35 ;  /* 0x0014482301007387 */ /* 0x000fe40000100800 */
[----:B------:R-:W-:Y:S02]  /*2f940*/  IMAD.X R38, R6, 0x1, R38, P3 ;  /* 0x0000000106267824 */ /* 0x000fe400018e0626 */
[----:B------:R1:W-:Y:S04]  /*2f950*/  STL [R1+0x668], R36 ;  /* 0x0006682401007387 */ /* 0x0003e80000100800 */
[----:B------:R3:W-:Y:S01]  /*2f960*/  STL [R1+0x664], R11 ;  /* 0x0006640b01007387 */ /* 0x0007e20000100800 */
[----:B------:R-:W-:Y:S01]  /*2f970*/  PRMT R33, RZ, 0x7610, R33 ;  /* 0x00007610ff217816 */ /* 0x000fe20000000021 */
[----:B0-----:R-:W-:-:S02]  /*2f980*/  @!P1 IMAD.MOV.U32 R10, RZ, RZ, R37 ;  /* 0x000000ffff0a9224 */ /* 0x001fc400078e0025 */
[----:B-1----:R-:W4:Y:S01]  /*2f990*/  LDL.LU R36, [R1+0x6e8] ;  /* 0x0006e80001247983 */ /* 0x002f220000300800 */
[----:B---3--:R-:W-:-:S05]  /*2f9a0*/  @!P1 IMAD.MOV.U32 R11, RZ, RZ, R38 ;  /* 0x000000ffff0b9224 */ /* 0x008fca00078e0026 */
[----:B------:R0:W3:Y:S04]  /*2f9b0*/  @!P1 LDG.E.U8 R33, desc[UR18][R10.64] ;  /* 0x000000120a219981 */ /* 0x0000e8000c1e1100 */
[----:B--2---:R-:W-:Y:S04]  /*2f9c0*/  STL [R1+0x144c], R34 ;  /* 0x00144c2201007387 */ /* 0x004fe80000100800 */
[----:B------:R1:W-:Y:S04]  /*2f9d0*/  STL [R1+0x6a8], R37 ;  /* 0x0006a82501007387 */ /* 0x0003e80000100800 */
[----:B------:R-:W-:Y:S04]  /*2f9e0*/  STL [R1+0x6a4], R38 ;  /* 0x0006a42601007387 */ /* 0x000fe80000100800 */
[----:B-1----:R-:W2:Y:S01]  /*2f9f0*/  LDL.LU R37, [R1+0x6e4] ;  /* 0x0006e40001257983 */ /* 0x002ea20000300800 */
[----:B----4-:R-:W-:-:S03]  /*2fa00*/  IADD3 R36, P3, PT, R5, R36, RZ ;  /* 0x0000002405247210 */ /* 0x010fc60007f7e0ff */
[----:B------:R-:W4:Y:S01]  /*2fa10*/  LDL.LU R35, [R1+0x724] ;  /* 0x0007240001237983 */ /* 0x000f220000300800 */
[----:B------:R-:W-:-:S03]  /*2fa20*/  PRMT R32, RZ, 0x7610, R32 ;  /* 0x00007610ff207816 */ /* 0x000fc60000000020 */
[----:B------:R-:W4:Y:S01]  /*2fa30*/  LDL.LU R34, [R1+0x728] ;  /* 0x0007280001227983 */ /* 0x000f220000300800 */
[----:B0-----:R-:W-:-:S03]  /*2fa40*/  @!P1 IMAD.MOV.U32 R10, RZ, RZ, R36 ;  /* 0x000000ffff0a9224 */ /* 0x001fc600078e0024 */
[----:B---3--:R-:W-:Y:S04]  /*2fa50*/  STL [R1+0x1450], R33 ;  /* 0x0014502101007387 */ /* 0x008fe80000100800 */
[----:B------:R0:W-:Y:S01]  /*2fa60*/  STL [R1+0x6e8], R36 ;  /* 0x0006e82401007387 */ /* 0x0001e20000100800 */
[----:B--2---:R-:W-:-:S04]  /*2fa70*/  IMAD.X R37, R6, 0x1, R37, P3 ;  /* 0x0000000106257824 */ /* 0x004fc800018e0625 */
[----:B------:R-:W-:Y:S01]  /*2fa80*/  @!P1 IMAD.MOV.U32 R11, RZ, RZ, R37 ;  /* 0x000000ffff0b9224 */ /* 0x000fe200078e0025 */
[----:B------:R-:W-:Y:S04]  /*2fa90*/  STL [R1+0x6e4], R37 ;  /* 0x0006e42501007387 */ /* 0x000fe80000100800 */
[----:B0-----:R-:W2:Y:S04]  /*2faa0*/  LDL.LU R36, [R1+0x764] ;  /* 0x0007640001247983 */ /* 0x001ea80000300800 */
[----:B------:R-:W3:Y:S04]  /*2fab0*/  LDL.LU R33, [R1+0x768] ;  /* 0x0007680001217983 */ /* 0x000ee80000300800 */
[----:B------:R0:W2:Y:S01]  /*2fac0*/  @!P1 LDG.E.U8 R32, desc[UR18][R10.64] ;  /* 0x000000120a209981 */ /* 0x0000a2000c1e1100 */
[----:B----4-:R-:W-:-:S05]  /*2fad0*/  IADD3 R34, P3, PT, R5, R34, RZ ;  /* 0x0000002205227210 */ /* 0x010fca0007f7e0ff */
[----:B------:R-:W-:Y:S01]  /*2fae0*/  IMAD.X R35, R6, 0x1, R35, P3 ;  /* 0x0000000106237824 */ /* 0x000fe200018e0623 */
[----:B------:R-:W-:-:S03]  /*2faf0*/  PRMT R31, RZ, 0x7610, R31 ;  /* 0x00007610ff1f7816 */ /* 0x000fc6000000001f */
[----:B0-----:R-:W-:Y:S02]  /*2fb00*/  @!P1 IMAD.MOV.U32 R11, RZ, RZ, R35 ;  /* 0x000000ffff0b9224 */ /* 0x001fe400078e0023 */
[----:B------:R-:W-:-:S05]  /*2fb10*/  @!P1 IMAD.MOV.U32 R10, RZ, RZ, R34 ;  /* 0x000000ffff0a9224 */ /* 0x000fca00078e0022 */
[----:B------:R0:W4:Y:S01]  /*2fb20*/  @!P1 LDG.E.U8 R31, desc[UR18][R10.64] ;  /* 0x000000120a1f9981 */ /* 0x000122000c1e1100 */
[----:B---3--:R-:W-:-:S03]  /*2fb30*/  IADD3 R33, P3, PT, R5, R33, RZ ;  /* 0x0000002105217210 */ /* 0x008fc60007f7e0ff */
[----:B--2---:R-:W-:Y:S02]  /*2fb40*/  STL [R1+0x1454], R32 ;  /* 0x0014542001007387 */ /* 0x004fe40000100800 */
[----:B------:R-:W-:Y:S02]  /*2fb50*/  IMAD.X R36, R6, 0x1, R36, P3 ;  /* 0x0000000106247824 */ /* 0x000fe400018e0624 */
[----:B------:R-:W-:Y:S04]  /*2fb60*/  STL [R1+0x728], R34 ;  /* 0x0007282201007387 */ /* 0x000fe80000100800 */
[----:B------:R1:W-:Y:S01]  /*2fb70*/  STL [R1+0x724], R35 ;  /* 0x0007242301007387 */ /* 0x0003e20000100800 */
[----:B0-----:R-:W-:-:S03]  /*2fb80*/  @!P1 IMAD.MOV.U32 R10, RZ, RZ, R33 ;  /* 0x000000ffff0a9224 */ /* 0x001fc600078e0021 */
[----:B-1----:R-:W2:Y:S04]  /*2fb90*/  LDL.LU R35, [R1+0x7a4] ;  /* 0x0007a40001237983 */ /* 0x002ea80000300800 */
[----:B------:R-:W3:Y:S04]  /*2fba0*/  LDL.LU R34, [R1+0x7a8] ;  /* 0x0007a80001227983 */ /* 0x000ee80000300800 */
[----:B------:R0:W-:Y:S04]  /*2fbb0*/  STL [R1+0x768], R33 ;  /* 0x0007682101007387 */ /* 0x0001e80000100800 */
[----:B------:R-:W-:Y:S04]  /*2fbc0*/  STL [R1+0x764], R36 ;  /* 0x0007642401007387 */ /* 0x000fe80000100800 */
[----:B0-----:R-:W4:Y:S04]  /*2fbd0*/  LDL.LU R33, [R1+0x7e4] ;  /* 0x0007e40001217983 */ /* 0x001f280000300800 */
[----:B------:R-:W4:Y:S01]  /*2fbe0*/  LDL.LU R32, [R1+0x7e8] ;  /* 0x0007e80001207983 */ /* 0x000f220000300800 */
[----:B------:R-:W-:Y:S01]  /*2fbf0*/  PRMT R30, RZ, 0x7610, R30 ;  /* 0x00007610ff1e7816 */ /* 0x000fe2000000001e */
[----:B------:R-:W-:Y:S01]  /*2fc00*/  @!P1 IMAD.MOV.U32 R11, RZ, RZ, R36 ;  /* 0x000000ffff0b9224 */ /* 0x000fe200078e0024 */
[----:B------:R-:W-:-:S04]  /*2fc10*/  PRMT R29, RZ, 0x7610, R29 ;  /* 0x00007610ff1d7816 */ /* 0x000fc8000000001d */
[----:B------:R0:W4:Y:S01]  /*2fc20*/  @!P1 LDG.E.U8 R30, desc[UR18][R10.64] ;  /* 0x000000120a1e9981 */ /* 0x000122000c1e1100 */
[----:B---3--:R-:W-:-:S05]  /*2fc30*/  IADD3 R34, P3, PT, R5, R34, RZ ;  /* 0x0000002205227210 */ /* 0x008fca0007f7e0ff */
[----:B--2---:R-:W-:Y:S01]  /*2fc40*/  IMAD.X R35, R6, 0x1, R35, P3 ;  /* 0x0000000106237824 */ /* 0x004fe200018e0623 */
[----:B------:R-:W-:Y:S01]  /*2fc50*/  STL [R1+0x7a8], R34 ;  /* 0x0007a82201007387 */ /* 0x000fe20000100800 */
[----:B0-----:R-:W-:Y:S02]  /*2fc60*/  @!P1 IMAD.MOV.U32 R10, RZ, RZ, R34 ;  /* 0x000000ffff0a9224 */ /* 0x001fe400078e0022 */
[----:B------:R-:W-:Y:S01]  /*2fc70*/  @!P1 IMAD.MOV.U32 R11, RZ, RZ, R35 ;  /* 0x000000ffff0b9224 */ /* 0x000fe200078e0023 */
[----:B------:R0:W-:Y:S04]  /*2fc80*/  STL [R1+0x7a4], R35 ;  /* 0x0007a42301007387 */ /* 0x0001e80000100800 */
[----:B------:R1:W2:Y:S01]  /*2fc90*/  @!P1 LDG.E.U8 R29, desc[UR18][R10.64] ;  /* 0x000000120a1d9981 */ /* 0x0002a2000c1e1100 */
[----:B----4-:R-:W-:-:S03]  /*2fca0*/  IADD3 R32, P3, PT, R5, R32, RZ ;  /* 0x0000002005207210 */ /* 0x010fc60007f7e0ff */
[----:B0-----:R-:W3:Y:S02]  /*2fcb0*/  LDL.LU R35, [R1+0x824] ;  /* 0x0008240001237983 */ /* 0x001ee40000300800 */
[----:B------:R-:W-:Y:S02]  /*2fcc0*/  IMAD.X R33, R6, 0x1, R33, P3 ;  /* 0x0000000106217824 */ /* 0x000fe400018e0621 */
[----:B------:R-:W4:Y:S01]  /*2fcd0*/  LDL.LU R34, [R1+0x828] ;  /* 0x0008280001227983 */ /* 0x000f220000300800 */
[----:B-1----:R-:W-:Y:S02]  /*2fce0*/  @!P1 IMAD.MOV.U32 R10, RZ, RZ, R32 ;  /* 0x000000ffff0a9224 */ /* 0x002fe400078e0020 */
[----:B------:R-:W-:Y:S01]  /*2fcf0*/  @!P1 IMAD.MOV.U32 R11, RZ, RZ, R33 ;  /* 0x000000ffff0b9224 */ /* 0x000fe200078e0021 */
[----:B------:R-:W-:Y:S04]  /*2fd00*/  STL [R1+0x7e8], R32 ;  /* 0x0007e82001007387 */ /* 0x000fe80000100800 */
[----:B------:R0:W-:Y:S04]  /*2fd10*/  STL [R1+0x7e4], R33 ;  /* 0x0007e42101007387 */ /* 0x0001e80000100800 */
[----:B0-----:R-:W2:Y:S04]  /*2fd20*/  LDL.LU R33, [R1+0x864] ;  /* 0x0008640001217983 */ /* 0x001ea80000300800 */
[----:B------:R-:W2:Y:S01]  /*2fd30*/  LDL.LU R32, [R1+0x868] ;  /* 0x0008680001207983 */ /* 0x000ea20000300800 */
[----:B------:R-:W-:-:S02]  /*2fd40*/  PRMT R28, RZ, 0x7610, R28 ;  /* 0x00007610ff1c7816 */ /* 0x000fc4000000001c */
[----:B------:R-:W-:-:S04]  /*2fd50*/  PRMT R27, RZ, 0x7610, R27 ;  /* 0x00007610ff1b7816 */ /* 0x000fc8000000001b */
[----:B------:R0:W2:Y:S01]  /*2fd60*/  @!P1 LDG.E.U8 R28, desc[UR18][R10.64] ;  /* 0x000000120a1c9981 */ /* 0x0000a2000c1e1100 */
[----:B----4-:R-:W-:-:S05]  /*2fd70*/  IADD3 R34, P3, PT, R5, R34, RZ ;  /* 0x0000002205227210 */ /* 0x010fca0007f7e0ff */
[----:B---3--:R-:W-:Y:S01]  /*2fd80*/  IMAD.X R35, R6, 0x1, R35, P3 ;  /* 0x0000000106237824 */ /* 0x008fe200018e0623 */
[----:B------:R-:W-:Y:S01]  /*2fd90*/  STL [R1+0x828], R34 ;  /* 0x0008282201007387 */ /* 0x000fe20000100800 */
[----:B0-----:R-:W-:Y:S02]  /*2fda0*/  @!P1 IMAD.MOV.U32 R10, RZ, RZ, R34 ;  /* 0x000000ffff0a9224 */ /* 0x001fe400078e0022 */
[----:B------:R-:W-:Y:S01]  /*2fdb0*/  @!P1 IMAD.MOV.U32 R11, RZ, RZ, R35 ;  /* 0x000000ffff0b9224 */ /* 0x000fe200078e0023 */
[----:B------:R0:W-:Y:S04]  /*2fdc0*/  STL [R1+0x824], R35 ;  /* 0x0008242301007387 */ /* 0x0001e80000100800 */
[----:B------:R1:W3:Y:S04]  /*2fdd0*/  @!P1 LDG.E.U8 R27, desc[UR18][R10.64] ;  /* 0x000000120a1b9981 */ /* 0x0002e8000c1e1100 */
[----:B0-----:R-:W4:Y:S01]  /*2fde0*/  LDL.LU R35, [R1+0x8a4] ;  /* 0x0008a40001237983 */ /* 0x001f220000300800 */
[----:B--2---:R-:W-:-:S03]  /*2fdf0*/  IADD3 R32, P3, PT, R5, R32, RZ ;  /* 0x0000002005207210 */ /* 0x004fc60007f7e0ff */
[----:B------:R-:W2:Y:S02]  /*2fe00*/  LDL.LU R34, [R1+0x8a8] ;  /* 0x0008a80001227983 */ /* 0x000ea40000300800 */
[----:B------:R-:W-:Y:S02]  /*2fe10*/  IMAD.X R33, R6, 0x1, R33, P3 ;  /* 0x0000000106217824 */ /* 0x000fe400018e0621 */
[----:B------:R-:W-:Y:S01]  /*2fe20*/  STL [R1+0x868], R32 ;  /* 0x0008682001007387 */ /* 0x000fe20000100800 */
[----:B-1----:R-:W-:Y:S02]  /*2fe30*/  @!P1 IMAD.MOV.U32 R10, RZ, RZ, R32 ;  /* 0x000000ffff0a9224 */ /* 0x002fe400078e0020 */
[----:B------:R-:W-:Y:S01]  /*2fe40*/  @!P1 IMAD.MOV.U32 R11, RZ, RZ, R33 ;  /* 0x000000ffff0b9224 */ /* 0x000fe200078e0021 */
[----:B------:R0:W-:Y:S04]  /*2fe50*/  STL [R1+0x864], R33 ;  /* 0x0008642101007387 */ /* 0x0001e80000100800 */
[----:B0-----:R-:W3:Y:S04]  /*2fe60*/  LDL.LU R33, [R1+0x8e4] ;  /* 0x0008e40001217983 */ /* 0x001ee80000300800 */
[----:B------:R-:W3:Y:S01]  /*2fe70*/  LDL.LU R32, [R1+0x8e8] ;  /* 0x0008e80001207983 */ /* 0x000ee20000300800 */
[----:B------:R-:W-:-:S02]  /*2fe80*/  PRMT R26, RZ, 0x7610, R26 ;  /* 0x00007610ff1a7816 */ /* 0x000fc4000000001a */
[----:B------:R-:W-:-:S04]  /*2fe90*/  PRMT R25, RZ, 0x7610, R25 ;  /* 0x00007610ff197816 */ /* 0x000fc80000000019 */
[----:B------:R0:W3:Y:S01]  /*2fea0*/  @!P1 LDG.E.U8 R26, desc[UR18][R10.64] ;  /* 0x000000120a1a9981 */ /* 0x0000e2000c1e1100 */
[----:B--2---:R-:W-:-:S05]  /*2feb0*/  IADD3 R34, P3, PT, R5, R34, RZ ;  /* 0x0000002205227210 */ /* 0x004fca0007f7e0ff */
[----:B----4-:R-:W-:Y:S01]  /*2fec0*/  IMAD.X R35, R6, 0x1, R35, P3 ;  /* 0x0000000106237824 */ /* 0x010fe200018e0623 */
[----:B------:R-:W-:Y:S01]  /*2fed0*/  STL [R1+0x8a8], R34 ;  /* 0x0008a82201007387 */ /* 0x000fe20000100800 */
[----:B0-----:R-:W-:Y:S02]  /*2fee0*/  @!P1 IMAD.MOV.U32 R10, RZ, RZ, R34 ;  /* 0x000000ffff0a9224 */ /* 0x001fe400078e0022 */
[----:B------:R-:W-:Y:S01]  /*2fef0*/  @!P1 IMAD.MOV.U32 R11, RZ, RZ, R35 ;  /* 0x000000ffff0b9224 */ /* 0x000fe200078e0023 */
[----:B------:R0:W-:Y:S04]  /*2ff00*/  STL [R1+0x8a4], R35 ;  /* 0x0008a42301007387 */ /* 0x0001e80000100800 */
[----:B------:R1:W2:Y:S04]  /*2ff10*/  @!P1 LDG.E.U8 R25, desc[UR18][R10.64] ;  /* 0x000000120a199981 */ /* 0x0002a8000c1e1100 */
[----:B0-----:R-:W4:Y:S01]  /*2ff20*/  LDL.LU R35, [R1+0x924] ;  /* 0x0009240001237983 */ /* 0x001f220000300800 */
[----:B---3--:R-:W-:-:S03]  /*2ff30*/  IADD3 R32, P3, PT, R5, R32, RZ ;  /* 0x0000002005207210 */ /* 0x008fc60007f7e0ff */
[----:B------:R-:W3:Y:S02]  /*2ff40*/  LDL.LU R34, [R1+0x928] ;  /* 0x0009280001227983 */ /* 0x000ee40000300800 */
[----:B------:R-:W-:Y:S02]  /*2ff50*/  IMAD.X R33, R6, 0x1, R33, P3 ;  /* 0x0000000106217824 */ /* 0x000fe400018e0621 */
[----:B------:R-:W-:Y:S01]  /*2ff60*/  STL [R1+0x8e8], R32 ;  /* 0x0008e82001007387 */ /* 0x000fe20000100800 */
[----:B-1----:R-:W-:Y:S02]  /*2ff70*/  @!P1 IMAD.MOV.U32 R10, RZ, RZ, R32 ;  /* 0x000000ffff0a9224 */ /* 0x002fe400078e0020 */
[----:B------:R-:W-:Y:S01]  /*2ff80*/  @!P1 IMAD.MOV.U32 R11, RZ, RZ, R33 ;  /* 0x000000ffff0b9224 */ /* 0x000fe200078e0021 */
[----:B------:R0:W-:Y:S04]  /*2ff90*/  STL [R1+0x8e4], R33 ;  /* 0x0008e42101007387 */ /* 0x0001e80000100800 */
[----:B0-----:R-:W2:Y:S04]  /*2ffa0*/  LDL.LU R33, [R1+0x964] ;  /* 0x0009640001217983 */ /* 0x001ea80000300800 */
[----:B------:R-:W2:Y:S01]  /*2ffb0*/  LDL.LU R32, [R1+0x968] ;  /* 0x0009680001207983 */ /* 0x000ea20000300800 */
[----:B------:R-:W-:-:S02]  /*2ffc0*/  PRMT R24, RZ, 0x7610, R24 ;  /* 0x00007610ff187816 */ /* 0x000fc40000000018 */
[----:B------:R-:W-:-:S04]  /*2ffd0*/  PRMT R23, RZ, 0x7610, R23 ;  /* 0x00007610ff177816 */ /* 0x000fc80000000017 */
[----:B------:R0:W2:Y:S01]  /*2ffe0*/  @!P1 LDG.E.U8 R24, desc[UR18][R10.64] ;  /* 0x000000120a189981 */ /* 0x0000a2000c1e1100 */
[----:B---3--:R-:W-:-:S05]  /*2fff0*/  IADD3 R34, P3, PT, R5, R34, RZ ;  /* 0x0000002205227210 */ /* 0x008fca0007f7e0ff */
[----:B----4-:R-:W-:Y:S01]  /*30000*/  IMAD.X R35, R6, 0x1, R35, P3 ;  /* 0x0000000106237824 */ /* 0x010fe200018e0623 */
        /* <DEDUP_REMOVED lines=149> */
[----:B------:R0:W-:Y:S01]  /*30960*/  STL [R1+0x4f0], R32 ;  /* 0x0004f02001007387 */ /* 0x0001e20000100800 */
[----:B-1----:R-:W-:-:S03]  /*30970*/  @!P1 IMAD.MOV.U32 R10, RZ, RZ, R32 ;  /* 0x000000ffff0a9224 */ /* 0x002fc600078e0020 */
[----:B------:R1:W-:Y:S01]  /*30980*/  STL [R1+0x4ec], R33 ;  /* 0x0004ec2101007387 */ /* 0x0003e20000100800 */
[----:B------:R-:W-:-:S03]  /*30990*/  @!P1 IMAD.MOV.U32 R11, RZ, RZ, R33 ;  /* 0x000000ffff0b9224 */ /* 0x000fc600078e0021 */
[----:B0-----:R-:W2:Y:S04]  /*309a0*/  LDL.LU R32, [R1+0x570] ;  /* 0x0005700001207983 */ /* 0x001ea80000300800 */
[----:B-1----:R-:W2:Y:S01]  /*309b0*/  LDL.LU R33, [R1+0x56c] ;  /* 0x00056c0001217983 */ /* 0x002ea20000300800 */
[----:B------:R-:W-:Y:S02]  /*309c0*/  PRMT R14, RZ, 0x7610, R14 ;  /* 0x00007610ff0e7816 */ /* 0x000fe4000000000e */
[----:B------:R-:W-:-:S04]  /*309d0*/  PRMT R13, RZ, 0x7610, R13 ;  /* 0x00007610ff0d7816 */ /* 0x000fc8000000000d */
[----:B------:R0:W2:Y:S01]  /*309e0*/  @!P1 LDG.E.U8 R14, desc[UR18][R10.64] ;  /* 0x000000120a0e9981 */ /* 0x0000a2000c1e1100 */
[----:B---3--:R-:W-:-:S05]  /*309f0*/  IADD3 R34, P3, PT, R5, R34, RZ ;  /* 0x0000002205227210 */ /* 0x008fca0007f7e0ff */
[----:B----4-:R-:W-:Y:S01]  /*30a00*/  IMAD.X R35, R6, 0x1, R35, P3 ;  /* 0x0000000106237824 */ /* 0x010fe200018e0623 */
[----:B------:R1:W-:Y:S01]  /*30a10*/  STL [R1+0x530], R34 ;  /* 0x0005302201007387 */ /* 0x0003e20000100800 */
[----:B--2---:R-:W-:-:S03]  /*30a20*/  IADD3 R32, P3, PT, R5, R32, RZ ;  /* 0x0000002005207210 */ /* 0x004fc60007f7e0ff */
[----:B------:R2:W-:Y:S02]  /*30a30*/  STL [R1+0x52c], R35 ;  /* 0x00052c2301007387 */ /* 0x0005e40000100800 */
[----:B------:R-:W-:Y:S02]  /*30a40*/  IMAD.X R33, R6, 0x1, R33, P3 ;  /* 0x0000000106217824 */ /* 0x000fe400018e0621 */
[----:B------:R3:W-:Y:S01]  /*30a50*/  STL [R1+0x570], R32 ;  /* 0x0005702001007387 */ /* 0x0007e20000100800 */
[----:B0-----:R-:W-:Y:S02]  /*30a60*/  @!P1 IMAD.MOV.U32 R10, RZ, RZ, R34 ;  /* 0x000000ffff0a9224 */ /* 0x001fe400078e0022 */
[----:B------:R-:W-:Y:S01]  /*30a70*/  @!P1 IMAD.MOV.U32 R11, RZ, RZ, R35 ;  /* 0x000000ffff0b9224 */ /* 0x000fe200078e0023 */
[----:B------:R0:W-:Y:S04]  /*30a80*/  STL [R1+0x56c], R33 ;  /* 0x00056c2101007387 */ /* 0x0001e80000100800 */
[----:B-1----:R-:W4:Y:S04]  /*30a90*/  LDL.LU R34, [R1+0x5b0] ;  /* 0x0005b00001227983 */ /* 0x002f280000300800 */
[----:B------:R1:W4:Y:S04]  /*30aa0*/  @!P1 LDG.E.U8 R13, desc[UR18][R10.64] ;  /* 0x000000120a0d9981 */ /* 0x000328000c1e1100 */
[----:B--2---:R-:W2:Y:S01]  /*30ab0*/  LDL.LU R35, [R1+0x5ac] ;  /* 0x0005ac0001237983 */ /* 0x004ea20000300800 */
[----:B-1----:R-:W-:-:S03]  /*30ac0*/  @!P1 IMAD.MOV.U32 R10, RZ, RZ, R32 ;  /* 0x000000ffff0a9224 */ /* 0x002fc600078e0020 */
[----:B---3--:R-:W3:Y:S01]  /*30ad0*/  LDL.LU R32, [R1+0x5f0] ;  /* 0x0005f00001207983 */ /* 0x008ee20000300800 */
[----:B------:R-:W-:-:S03]  /*30ae0*/  @!P1 IMAD.MOV.U32 R11, RZ, RZ, R33 ;  /* 0x000000ffff0b9224 */ /* 0x000fc600078e0021 */
[----:B0-----:R-:W3:Y:S01]  /*30af0*/  LDL.LU R33, [R1+0x5ec] ;  /* 0x0005ec0001217983 */ /* 0x001ee20000300800 */
[----:B------:R-:W-:Y:S01]  /*30b00*/  PRMT R12, RZ, 0x7610, R12 ;  /* 0x00007610ff0c7816 */ /* 0x000fe2000000000c */
[----:B------:R-:W-:Y:S02]  /*30b10*/  IMAD.MOV.U32 R37, RZ, RZ, R39 ;  /* 0x000000ffff257224 */ /* 0x000fe400078e0027 */
[----:B------:R-:W-:Y:S02]  /*30b20*/  IMAD.MOV.U32 R39, RZ, RZ, R42 ;  /* 0x000000ffff277224 */ /* 0x000fe400078e002a */
[----:B------:R-:W-:Y:S01]  /*30b30*/  IMAD.MOV.U32 R38, RZ, RZ, R78 ;  /* 0x000000ffff267224 */ /* 0x000fe200078e004e */
[----:B------:R0:W3:Y:S01]  /*30b40*/  @!P1 LDG.E.U8 R12, desc[UR18][R10.64] ;  /* 0x000000120a0c9981 */ /* 0x0000e2000c1e1100 */
[----:B------:R-:W-:Y:S02]  /*30b50*/  IMAD.MOV.U32 R78, RZ, RZ, R47 ;  /* 0x000000ffff4e7224 */ /* 0x000fe400078e002f */
[----:B------:R-:W-:Y:S01]  /*30b60*/  IMAD.MOV.U32 R42, RZ, RZ, R46 ;  /* 0x000000ffff2a7224 */ /* 0x000fe200078e002e */
[----:B0-----:R-:W-:-:S02]  /*30b70*/  PRMT R11, RZ, 0x7610, R11 ;  /* 0x00007610ff0b7816 */ /* 0x001fc4000000000b */
[----:B----4-:R-:W-:-:S05]  /*30b80*/  IADD3 R34, P3, PT, R5, R34, RZ ;  /* 0x0000002205227210 */ /* 0x010fca0007f7e0ff */
[----:B--2---:R-:W-:Y:S01]  /*30b90*/  IMAD.X R35, R6, 0x1, R35, P3 ;  /* 0x0000000106237824 */ /* 0x004fe200018e0623 */
[----:B------:R0:W-:Y:S01]  /*30ba0*/  STL [R1+0x5b0], R34 ;  /* 0x0005b02201007387 */ /* 0x0001e20000100800 */
[----:B---3--:R-:W-:-:S03]  /*30bb0*/  IADD3 R32, P3, PT, R5, R32, RZ ;  /* 0x0000002005207210 */ /* 0x008fc60007f7e0ff */
[----:B------:R1:W-:Y:S02]  /*30bc0*/  STL [R1+0x5ac], R35 ;  /* 0x0005ac2301007387 */ /* 0x0003e40000100800 */
[----:B------:R-:W-:Y:S02]  /*30bd0*/  IMAD.X R33, R6, 0x1, R33, P3 ;  /* 0x0000000106217824 */ /* 0x000fe400018e0621 */
[----:B------:R2:W-:Y:S01]  /*30be0*/  STL [R1+0x5f0], R32 ;  /* 0x0005f02001007387 */ /* 0x0005e20000100800 */
[----:B------:R-:W-:Y:S02]  /*30bf0*/  @!P1 IMAD.MOV.U32 R46, RZ, RZ, R34 ;  /* 0x000000ffff2e9224 */ /* 0x000fe400078e0022 */
[----:B------:R-:W-:Y:S01]  /*30c00*/  @!P1 IMAD.MOV.U32 R47, RZ, RZ, R35 ;  /* 0x000000ffff2f9224 */ /* 0x000fe200078e0023 */
[----:B------:R3:W-:Y:S04]  /*30c10*/  STL [R1+0x5ec], R33 ;  /* 0x0005ec2101007387 */ /* 0x0007e80000100800 */
[----:B0-----:R-:W4:Y:S04]  /*30c20*/  LDL.LU R34, [R1+0x630] ;  /* 0x0006300001227983 */ /* 0x001f280000300800 */
[----:B------:R0:W4:Y:S04]  /*30c30*/  @!P1 LDG.E.U8 R11, desc[UR18][R46.64] ;  /* 0x000000122e0b9981 */ /* 0x000128000c1e1100 */
[----:B-1----:R-:W4:Y:S01]  /*30c40*/  LDL.LU R35, [R1+0x62c] ;  /* 0x00062c0001237983 */ /* 0x002f220000300800 */
[----:B0-----:R-:W-:-:S03]  /*30c50*/  @!P1 IMAD.MOV.U32 R46, RZ, RZ, R32 ;  /* 0x000000ffff2e9224 */ /* 0x001fc600078e0020 */
[----:B--2---:R-:W2:Y:S01]  /*30c60*/  LDL.LU R32, [R1+0x670] ;  /* 0x0006700001207983 */ /* 0x004ea20000300800 */
[----:B------:R-:W-:-:S03]  /*30c70*/  @!P1 IMAD.MOV.U32 R47, RZ, RZ, R33 ;  /* 0x000000ffff2f9224 */ /* 0x000fc600078e0021 */
[----:B---3--:R-:W3:Y:S01]  /*30c80*/  LDL.LU R33, [R1+0x66c] ;  /* 0x00066c0001217983 */ /* 0x008ee20000300800 */
[----:B------:R-:W-:Y:S02]  /*30c90*/  PRMT R10, RZ, 0x7610, R10 ;  /* 0x00007610ff0a7816 */ /* 0x000fe4000000000a */
[----:B------:R-:W-:-:S04]  /*30ca0*/  PRMT R44, RZ, 0x7610, R44 ;  /* 0x00007610ff2c7816 */ /* 0x000fc8000000002c */
[----:B------:R0:W3:Y:S01]  /*30cb0*/  @!P1 LDG.E.U8 R10, desc[UR18][R46.64] ;  /* 0x000000122e0a9981 */ /* 0x0000e2000c1e1100 */
[----:B----4-:R-:W-:-:S05]  /*30cc0*/  IADD3 R34, P3, PT, R5, R34, RZ ;  /* 0x0000002205227210 */ /* 0x010fca0007f7e0ff */
[----:B------:R-:W-:Y:S01]  /*30cd0*/  IMAD.X R35, R6, 0x1, R35, P3 ;  /* 0x0000000106237824 */ /* 0x000fe200018e0623 */
[----:B------:R1:W-:Y:S01]  /*30ce0*/  STL [R1+0x630], R34 ;  /* 0x0006302201007387 */ /* 0x0003e20000100800 */
[----:B--2---:R-:W-:-:S03]  /*30cf0*/  IADD3 R32, P3, PT, R5, R32, RZ ;  /* 0x0000002005207210 */ /* 0x004fc60007f7e0ff */
[----:B------:R2:W-:Y:S02]  /*30d00*/  STL [R1+0x62c], R35 ;  /* 0x00062c2301007387 */ /* 0x0005e40000100800 */
[----:B---3--:R-:W-:Y:S02]  /*30d10*/  IMAD.X R33, R6, 0x1, R33, P3 ;  /* 0x0000000106217824 */ /* 0x008fe400018e0621 */
        /* <DEDUP_REMOVED lines=11> */
[----:B------:R-:W-:Y:S02]  /*30dd0*/  PRMT R48, RZ, 0x7610, R48 ;  /* 0x00007610ff307816 */ /* 0x000fe40000000030 */
[----:B------:R-:W-:-:S04]  /*30de0*/  PRMT R49, RZ, 0x7610, R49 ;  /* 0x00007610ff317816 */ /* 0x000fc80000000031 */
[----:B------:R0:W3:Y:S01]  /*30df0*/  @!P1 LDG.E.U8 R48, desc[UR18][R46.64] ;  /* 0x000000122e309981 */ /* 0x0000e2000c1e1100 */
[----:B----4-:R-:W-:-:S05]  /*30e00*/  IADD3 R34, P3, PT, R5, R34, RZ ;  /* 0x0000002205227210 */ /* 0x010fca0007f7e0ff */
[----:B--2---:R-:W-:Y:S01]  /*30e10*/  IMAD.X R35, R6, 0x1, R35, P3 ;  /* 0x0000000106237824 */ /* 0x004fe200018e0623 */
[----:B------:R1:W-:Y:S01]  /*30e20*/  STL [R1+0x6b0], R34 ;  /* 0x0006b02201007387 */ /* 0x0003e20000100800 */
[----:B---3--:R-:W-:-:S03]  /*30e30*/  IADD3 R32, P3, PT, R5, R32, RZ ;  /* 0x0000002005207210 */ /* 0x008fc60007f7e0ff */
        /* <DEDUP_REMOVED lines=153> */
[----:B------:R-:W-:-:S03]  /*317d0*/  PRMT R79, RZ, 0x7610, R79 ;  /* 0x00007610ff4f7816 */ /* 0x000fc6000000004f */
[----:B------:R0:W-:Y:S04]  /*317e0*/  STS.U8 [R0+UR9+0x14000], R54 ;  /* 0x0140003600007988 */ /* 0x0001e80008000009 */
[----:B------:R1:W3:Y:S01]  /*317f0*/  @!P1 LDG.E.U8 R79, desc[UR18][R46.64] ;  /* 0x000000122e4f9981 */ /* 0x0002e2000c1e1100 */
[----:B0-----:R-:W-:Y:S02]  /*31800*/  PRMT R54, RZ, 0x7610, R54 ;  /* 0x00007610ff367816 */ /* 0x001fe40000000036 */
[----:B----4-:R-:W-:-:S05]  /*31810*/  IADD3 R34, P3, PT, R5, R34, RZ ;  /* 0x0000002205227210 */ /* 0x010fca0007f7e0ff */
[----:B--2---:R-:W-:Y:S01]  /*31820*/  IMAD.X R35, R6, 0x1, R35, P3 ;  /* 0x0000000106237824 */ /* 0x004fe200018e0623 */
[----:B------:R0:W-:Y:S01]  /*31830*/  STL [R1+0x298], R34 ;  /* 0x0002982201007387 */ /* 0x0001e20000100800 */
[----:B---3--:R-:W-:-:S03]  /*31840*/  IADD3 R32, P3, PT, R5, R32, RZ ;  /* 0x0000002005207210 */ /* 0x008fc60007f7e0ff */
[----:B------:R2:W-:Y:S02]  /*31850*/  STL [R1+0x294], R35 ;  /* 0x0002942301007387 */ /* 0x0005e40000100800 */
[----:B------:R-:W-:Y:S02]  /*31860*/  IMAD.X R33, R6, 0x1, R33, P3 ;  /* 0x0000000106217824 */ /* 0x000fe400018e0621 */
[----:B------:R3:W-:Y:S01]  /*31870*/  STL [R1+0x2d8], R32 ;  /* 0x0002d82001007387 */ /* 0x0007e20000100800 */
[----:B-1----:R-:W-:Y:S02]  /*31880*/  @!P1 IMAD.MOV.U32 R46, RZ, RZ, R34 ;  /* 0x000000ffff2e9224 */ /* 0x002fe400078e0022 */
[----:B------:R-:W-:Y:S01]  /*31890*/  @!P1 IMAD.MOV.U32 R47, RZ, RZ, R35 ;  /* 0x000000ffff2f9224 */ /* 0x000fe200078e0023 */
[----:B------:R1:W-:Y:S04]  /*318a0*/  STL [R1+0x2d4], R33 ;  /* 0x0002d42101007387 */ /* 0x0003e80000100800 */
[----:B0-----:R-:W4:Y:S04]  /*318b0*/  LDL.LU R34, [R1+0x338] ;  /* 0x0003380001227983 */ /* 0x001f280000300800 */
[----:B------:R0:W4:Y:S04]  /*318c0*/  @!P1 LDG.E.U8 R54, desc[UR18][R46.64] ;  /* 0x000000122e369981 */ /* 0x000128000c1e1100 */
[----:B--2---:R-:W2:Y:S01]  /*318d0*/  LDL.LU R35, [R1+0x334] ;  /* 0x0003340001237983 */ /* 0x004ea20000300800 */
[----:B0-----:R-:W-:-:S03]  /*318e0*/  @!P1 IMAD.MOV.U32 R46, RZ, RZ, R32 ;  /* 0x000000ffff2e9224 */ /* 0x001fc600078e0020 */
[----:B---3--:R-:W3:Y:S01]  /*318f0*/  LDL.LU R32, [R1+0x378] ;  /* 0x0003780001207983 */ /* 0x008ee20000300800 */
[----:B------:R-:W-:-:S03]  /*31900*/  @!P1 IMAD.MOV.U32 R47, RZ, RZ, R33 ;  /* 0x000000ffff2f9224 */ /* 0x000fc600078e0021 */
[----:B-1----:R-:W3:Y:S04]  /*31910*/  LDL.LU R33, [R1+0x374] ;  /* 0x0003740001217983 */ /* 0x002ee80000300800 */
[----:B------:R0:W-:Y:S04]  /*31920*/  STS.U8 [R0+UR9+0x14400], R51 ;  /* 0x0144003300007988 */ /* 0x0001e80008000009 */
[----:B------:R1:W-:Y:S01]  /*31930*/  STS.U8 [R0+UR9+0x14800], R50 ;  /* 0x0148003200007988 */ /* 0x0003e20008000009 */
[----:B0-----:R-:W-:Y:S02]  /*31940*/  PRMT R51, RZ, 0x7610, R51 ;  /* 0x00007610ff337816 */ /* 0x001fe40000000033 */
[----:B-1----:R-:W-:-:S04]  /*31950*/  PRMT R50, RZ, 0x7610, R50 ;  /* 0x00007610ff327816 */ /* 0x002fc80000000032 */
        /* <DEDUP_REMOVED lines=17> */
[----:B0-----:R-:W3:Y:S04]  /*31a70*/  LDL.LU R33, [R1+0x3f4] ;  /* 0x0003f40001217983 */ /* 0x001ee80000300800 */
[----:B------:R0:W-:Y:S04]  /*31a80*/  STS.U8 [R0+UR9+0x14c00], R45 ;  /* 0x014c002d00007988 */ /* 0x0001e80008000009 */
[----:B------:R1:W-:Y:S01]  /*31a90*/  STS.U8 [R0+UR9+0x15000], R7 ;  /* 0x0150000700007988 */ /* 0x0003e20008000009 */
[----:B0-----:R-:W-:-:S03]  /*31aa0*/  PRMT R45, RZ, 0x7610, R45 ;  /* 0x00007610ff2d7816 */ /* 0x001fc6000000002d */
[----:B------:R0:W-:Y:S01]  /*31ab0*/  STS.U8 [R0+UR9+0x15400], R8 ;  /* 0x0154000800007988 */ /* 0x0001e20008000009 */
[----:B-1----:R-:W-:-:S03]  /*31ac0*/  PRMT R7, RZ, 0x7610, R7 ;  /* 0x00007610ff077816 */ /* 0x002fc60000000007 */
[----:B------:R1:W3:Y:S01]  /*31ad0*/  @!P1 LDG.E.U8 R45, desc[UR18][R46.64] ;  /* 0x000000122e2d9981 */ /* 0x0002e2000c1e1100 */
[----:B----4-:R-:W-:-:S05]  /*31ae0*/  IADD3 R34, P3, PT, R5, R34, RZ ;  /* 0x0000002205227210 */ /* 0x010fca0007f7e0ff */
[----:B--2---:R-:W-:Y:S01]  /*31af0*/  IMAD.X R35, R6, 0x1, R35, P3 ;  /* 0x0000000106237824 */ /* 0x004fe200018e0623 */
[----:B------:R-:W-:Y:S01]  /*31b00*/  STL [R1+0x3b8], R34 ;  /* 0x0003b82201007387 */ /* 0x000fe20000100800 */
[----:B---3--:R-:W-:-:S03]  /*31b10*/  IADD3 R32, P3, PT, R5, R32, RZ ;  /* 0x0000002005207210 */ /* 0x008fc60007f7e0ff */
[----:B------:R-:W-:Y:S02]  /*31b20*/  STL [R1+0x3b4], R35 ;  /* 0x0003b42301007387 */ /* 0x000fe40000100800 */
[----:B------:R-:W-:Y:S02]  /*31b30*/  IMAD.X R33, R6, 0x1, R33, P3 ;  /* 0x0000000106217824 */ /* 0x000fe400018e0621 */
[----:B------:R2:W-:Y:S01]  /*31b40*/  STL [R1+0x3f8], R32 ;  /* 0x0003f82001007387 */ /* 0x0005e20000100800 */
[----:B-1----:R-:W-:Y:S02]  /*31b50*/  @!P1 IMAD.MOV.U32 R46, RZ, RZ, R34 ;  /* 0x000000ffff2e9224 */ /* 0x002fe400078e0022 */
[----:B------:R-:W-:Y:S01]  /*31b60*/  @!P1 IMAD.MOV.U32 R47, RZ, RZ, R35 ;  /* 0x000000ffff2f9224 */ /* 0x000fe200078e0023 */
[----:B------:R-:W-:Y:S04]  /*31b70*/  STL [R1+0x3f4], R33 ;  /* 0x0003f42101007387 */ /* 0x000fe80000100800 */
[----:B0-----:R-:W3:Y:S04]  /*31b80*/  LDL.LU R8, [R1+0x438] ;  /* 0x0004380001087983 */ /* 0x001ee80000300800 */
[----:B------:R0:W4:Y:S02]  /*31b90*/  @!P1 LDG.E.U8 R7, desc[UR18][R46.64] ;  /* 0x000000122e079981 */ /* 0x000124000c1e1100 */
[----:B0-----:R-:W-:-:S02]  /*31ba0*/  @!P1 IMAD.MOV.U32 R46, RZ, RZ, R32 ;  /* 0x000000ffff2e9224 */ /* 0x001fc400078e0020 */
[----:B--2---:R-:W2:Y:S01]  /*31bb0*/  LDL.LU R32, [R1+0x434] ;  /* 0x0004340001207983 */ /* 0x004ea20000300800 */
[----:B------:R-:W-:Y:S01]  /*31bc0*/  @!P1 IMAD.MOV.U32 R47, RZ, RZ, R33 ;  /* 0x000000ffff2f9224 */ /* 0x000fe200078e0021 */
[----:B------:R-:W-:-:S04]  /*31bd0*/  PRMT R92, RZ, 0x7610, R92 ;  /* 0x00007610ff5c7816 */ /* 0x000fc8000000005c */
[----:B------:R-:W-:Y:S04]  /*31be0*/  STL [R1+0x1328], R47 ;  /* 0x0013282f01007387 */ /* 0x000fe80000100800 */
[----:B------:R-:W-:Y:S04]  /*31bf0*/  STL [R1+0x1330], R47 ;  /* 0x0013302f01007387 */ /* 0x000fe80000100800 */
[----:B------:R-:W-:Y:S04]  /*31c00*/  STL [R1+0x1390], R47 ;  /* 0x0013902f01007387 */ /* 0x000fe80000100800 */
[----:B------:R-:W-:Y:S04]  /*31c10*/  STL [R1+0x1398], R47 ;  /* 0x0013982f01007387 */ /* 0x000fe80000100800 */
[----:B------:R-:W-:Y:S04]  /*31c20*/  STL [R1+0x13c0], R47 ;  /* 0x0013c02f01007387 */ /* 0x000fe80000100800 */
[----:B------:R-:W-:Y:S04]  /*31c30*/  STS.U8 [R0+UR9+0x15800], R9 ;  /* 0x0158000900007988 */ /* 0x000fe80008000009 */
[----:B------:R-:W-:Y:S04]  /*31c40*/  STL [R1+0x13c8], R47 ;  /* 0x0013c82f01007387 */ /* 0x000fe80000100800 */
[----:B------:R-:W-:Y:S04]  /*31c50*/  STS.U8 [R0+UR9+0x15c00], R37 ;  /* 0x015c002500007988 */ /* 0x000fe80008000009 */
[----:B------:R0:W4:Y:S04]  /*31c60*/  @!P1 LDG.E.U8 R92, desc[UR18][R46.64] ;  /* 0x000000122e5c9981 */ /* 0x000128000c1e1100 */
[----:B------:R-:W-:Y:S04]  /*31c70*/  STL [R1+0x13f0], R47 ;  /* 0x0013f02f01007387 */ /* 0x000fe80000100800 */
[----:B------:R1:W-:Y:S01]  /*31c80*/  STS.U8 [R0+UR9+0x16000], R38 ;  /* 0x0160002600007988 */ /* 0x0003e20008000009 */
[----:B0-----:R-:W-:Y:S01]  /*31c90*/  PRMT R46, RZ, 0x7610, R46 ;  /* 0x00007610ff2e7816 */ /* 0x001fe2000000002e */
[----:B-1----:R-:W-:-:S02]  /*31ca0*/  IMAD.MOV.U32 R38, RZ, RZ, R43 ;  /* 0x000000ffff267224 */ /* 0x002fc400078e002b */
[----:B------:R-:W-:Y:S01]  /*31cb0*/  IMAD.MOV.U32 R43, RZ, RZ, R3 ;  /* 0x000000ffff2b7224 */ /* 0x000fe200078e0003 */
[----:B------:R0:W-:Y:S04]  /*31cc0*/  STS.U8 [R0+UR9+0x16400], R39 ;  /* 0x0164002700007988 */ /* 0x0001e80008000009 */
[----:B------:R-:W-:Y:S01]  /*31cd0*/  STS.U8 [R0+UR9+0x16800], R40 ;  /* 0x0168002800007988 */ /* 0x000fe20008000009 */
[----:B------:R-:W-:-:S03]  /*31ce0*/  IMAD.MOV.U32 R37, RZ, RZ, R42 ;  /* 0x000000ffff257224 */ /* 0x000fc600078e002a */
[----:B------:R1:W-:Y:S01]  /*31cf0*/  STS.U8 [R0+UR9+0x16c00], R41 ;  /* 0x016c002900007988 */ /* 0x0003e20008000009 */
[----:B0-----:R-:W-:Y:S02]  /*31d00*/  IMAD.MOV.U32 R39, RZ, RZ, R62 ;  /* 0x000000ffff277224 */ /* 0x001fe400078e003e */
[----:B------:R-:W-:Y:S01]  /*31d10*/  IMAD.MOV.U32 R62, RZ, RZ, R2 ;  /* 0x000000ffff3e7224 */ /* 0x000fe200078e0002 */
[----:B------:R-:W-:Y:S01]  /*31d20*/  STS.U8 [R0+UR9+0x17000], R78 ;  /* 0x0170004e00007988 */ /* 0x000fe20008000009 */
[----:B------:R-:W-:Y:S02]  /*31d30*/  IMAD.MOV.U32 R42, RZ, RZ, R74 ;  /* 0x000000ffff2a7224 */ /* 0x000fe400078e004a */
[----:B-1----:R-:W-:Y:S01]  /*31d40*/  IMAD.MOV.U32 R41, RZ, RZ, R70 ;  /* 0x000000ffff297224 */ /* 0x002fe200078e0046 */
[----:B------:R-:W-:Y:S01]  /*31d50*/  STS.U8 [R0+UR9+0x17400], R80 ;  /* 0x0174005000007988 */ /* 0x000fe20008000009 */
[----:B------:R-:W-:Y:S02]  /*31d60*/  IMAD.MOV.U32 R40, RZ, RZ, R66 ;  /* 0x000000ffff287224 */ /* 0x000fe400078e0042 */
[----:B------:R-:W-:Y:S01]  /*31d70*/  IMAD.MOV.U32 R66, RZ, RZ, R4 ;  /* 0x000000ffff427224 */ /* 0x000fe200078e0004 */
[----:B------:R-:W-:Y:S04]  /*31d80*/  STS.U8 [R0+UR9+0x17800], R81 ;  /* 0x0178005100007988 */ /* 0x000fe80008000009 */
[----:B------:R-:W-:Y:S01]  /*31d90*/  STS.U8 [R0+UR9+0x17c00], R87 ;  /* 0x017c005700007988 */ /* 0x000fe20008000009 */
[----:B---3--:R-:W-:-:S05]  /*31da0*/  IADD3 R8, P3, PT, R5, R8, RZ ;  /* 0x0000000805087210 */ /* 0x008fca0007f7e0ff */
[----:B------:R0:W-:Y:S01]  /*31db0*/  STL [R1+0x438], R8 ;  /* 0x0004380801007387 */ /* 0x0001e20000100800 */
[----:B--2---:R-:W-:-:S04]  /*31dc0*/  IMAD.X R32, R6, 0x1, R32, P3 ;  /* 0x0000000106207824 */ /* 0x004fc800018e0620 */
[----:B------:R-:W-:Y:S01]  /*31dd0*/  @!P1 IMAD.MOV.U32 R9, RZ, RZ, R32 ;  /* 0x000000ffff099224 */ /* 0x000fe200078e0020 */
[----:B------:R-:W-:Y:S04]  /*31de0*/  STL [R1+0x434], R32 ;  /* 0x0004342001007387 */ /* 0x000fe80000100800 */
[----:B------:R-:W2:Y:S04]  /*31df0*/  LDL.LU R3, [R1+0x64] ;  /* 0x0000640001037983 */ /* 0x000ea80000300800 */
[----:B------:R0:W3:Y:S04]  /*31e00*/  @!P1 LDG.E.U8 R46, desc[UR18][R8.64] ;  /* 0x00000012082e9981 */ /* 0x0000e8000c1e1100 */
[----:B------:R-:W3:Y:S01]  /*31e10*/  LDL.LU R70, [R1+0x4] ;  /* 0x0000040001467983 */ /* 0x000ee20000300800 */
[----:B0-----:R-:W0:Y:S03]  /*31e20*/  S2R R8, SR_TID.X ;  /* 0x0000000000087919 */ /* 0x001e260000002100 */
[----:B------:R-:W-:Y:S04]  /*31e30*/  STL [R1+0x1334], R87 ;  /* 0x0013345701007387 */ /* 0x000fe80000100800 */
[----:B------:R-:W-:Y:S04]  /*31e40*/  STL [R1+0x133c], R87 ;  /* 0x00133c5701007387 */ /* 0x000fe80000100800 */
[----:B------:R-:W4:Y:S04]  /*31e50*/  LDL.LU R74, [R1+0x1a8] ;  /* 0x0001a800014a7983 */ /* 0x000f280000300800 */
[----:B------:R-:W4:Y:S04]  /*31e60*/  LDL.LU R78, [R1+0x18c] ;  /* 0x00018c00014e7983 */ /* 0x000f280000300800 */
[----:B------:R-:W4:Y:S04]  /*31e70*/  LDL.LU R4, [R1+0x170] ;  /* 0x0001700001047983 */ /* 0x000f280000300800 */
[----:B------:R-:W4:Y:S04]  /*31e80*/  LDL.LU R80, [R1+0x154] ;  /* 0x0001540001507983 */ /* 0x000f280000300800 */
[----:B------:R-:W4:Y:S01]  /*31e90*/  LDL.LU R81, [R1+0x138] ;  /* 0x0001380001517983 */ /* 0x000f220000300800 */
[----:B0-----:R-:W-:-:S04]  /*31ea0*/  LOP3.LUT R8, R8, 0x7f, RZ, 0xc0, !PT ;  /* 0x0000007f08087812 */ /* 0x001fc800078ec0ff */
[----:B------:R-:W-:-:S05]  /*31eb0*/  LOP3.LUT R2, R8, 0x10, RZ, 0x3c, !PT ;  /* 0x0000001008027812 */ /* 0x000fca00078e3cff */
[----:B------:R0:W-:Y:S04]  /*31ec0*/  STS.U8 [R2+UR9+0x14080], R88 ;  /* 0x0140805802007988 */ /* 0x0001e80008000009 */
[----:B------:R1:W-:Y:S04]  /*31ed0*/  STS.U8 [R2+UR9+0x14480], R89 ;  /* 0x0144805902007988 */ /* 0x0003e80008000009 */
[----:B------:R1:W-:Y:S04]  /*31ee0*/  STS.U8 [R2+UR9+0x14880], R91 ;  /* 0x0148805b02007988 */ /* 0x0003e80008000009 */
[----:B0-----:R-:W4:Y:S04]  /*31ef0*/  LDL.LU R88, [R1+0x11c] ;  /* 0x00011c0001587983 */ /* 0x001f280000300800 */
[----:B-1----:R-:W4:Y:S04]  /*31f00*/  LDL.LU R89, [R1+0x100] ;  /* 0x0001000001597983 */ /* 0x002f280000300800 */
[----:B------:R-:W4:Y:S04]  /*31f10*/  LDL.LU R91, [R1+0xe0] ;  /* 0x0000e000015b7983 */ /* 0x000f280000300800 */
[----:B------:R-:W4:Y:S04]  /*31f20*/  LDL.LU R35, [R1+0xc0] ;  /* 0x0000c00001237983 */ /* 0x000f280000300800 */
[----:B------:R0:W-:Y:S04]  /*31f30*/  STS.U8 [R2+UR9+0x14c80], R37 ;  /* 0x014c802502007988 */ /* 0x0001e80008000009 */
[----:B------:R-:W4:Y:S04]  /*31f40*/  LDL.LU R36, [R1+0xa0] ;  /* 0x0000a00001247983 */ /* 0x000f280000300800 */
[----:B------:R1:W-:Y:S04]  /*31f50*/  STS.U8 [R2+UR9+0x15080], R38 ;  /* 0x0150802602007988 */ /* 0x0003e80008000009 */
[----:B0-----:R-:W4:Y:S04]  /*31f60*/  LDL.LU R37, [R1+0x80] ;  /* 0x0000800001257983 */ /* 0x001f280000300800 */
[----:B------:R0:W-:Y:S04]  /*31f70*/  STS.U8 [R2+UR9+0x15480], R39 ;  /* 0x0154802702007988 */ /* 0x0001e80008000009 */
[----:B-1----:R-:W4:Y:S04]  /*31f80*/  LDL.LU R38, [R1+0x60] ;  /* 0x0000600001267983 */ /* 0x002f280000300800 */
[----:B------:R1:W-:Y:S04]  /*31f90*/  STS.U8 [R2+UR9+0x15880], R40 ;  /* 0x0158802802007988 */ /* 0x0003e80008000009 */
[----:B0-----:R-:W4:Y:S04]  /*31fa0*/  LDL.LU R39, [R1+0x40] ;  /* 0x0000400001277983 */ /* 0x001f280000300800 */
[----:B------:R0:W-:Y:S04]  /*31fb0*/  STS.U8 [R2+UR9+0x15c80], R41 ;  /* 0x015c802902007988 */ /* 0x0001e80008000009 */
[----:B-1----:R-:W4:Y:S04]  /*31fc0*/  LDL.LU R40, [R1+0x20] ;  /* 0x0000200001287983 */ /* 0x002f280000300800 */
[----:B0-----:R-:W4:Y:S04]  /*31fd0*/  LDL.LU R41, [R1] ;  /* 0x0000000001297983 */ /* 0x001f280000300800 */
[----:B------:R0:W-:Y:S04]  /*31fe0*/  STS.U8 [R2+UR9+0x16080], R42 ;  /* 0x0160802a02007988 */ /* 0x0001e80008000009 */
[----:B------:R1:W-:Y:S04]  /*31ff0*/  STS.U8 [R2+UR9+0x16480], R43 ;  /* 0x0164802b02007988 */ /* 0x0003e80008000009 */
[----:B------:R0:W-:Y:S04]  /*32000*/  STS.U8 [R2+UR9+0x16880], R58 ;  /* 0x0168803a02007988 */ /* 0x0001e80008000009 */
[----:B------:R-:W-:Y:S04]  /*32010*/  STL [R1+0x1358], R86 ;  /* 0x0013585601007387 */ /* 0x000fe80000100800 */
[----:B------:R-:W-:Y:S04]  /*32020*/  STL [R1+0x1360], R86 ;  /* 0x0013605601007387 */ /* 0x000fe80000100800 */
[----:B0-----:R-:W4:Y:S04]  /*32030*/  LDL.LU R42, [R1+0x1a4] ;  /* 0x0001a400012a7983 */ /* 0x001f280000300800 */
[----:B-1----:R-:W4:Y:S04]  /*32040*/  LDL.LU R43, [R1+0x188] ;  /* 0x00018800012b7983 */ /* 0x002f280000300800 */
[----:B------:R-:W4:Y:S04]  /*32050*/  LDL.LU R58, [R1+0x16c] ;  /* 0x00016c00013a7983 */ /* 0x000f280000300800 */
[----:B--2---:R0:W-:Y:S02]  /*32060*/  STS.U8 [R2+UR9+0x16c80], R3 ;  /* 0x016c800302007988 */ /* 0x0041e40008000009 */
[----:B0-----:R-:W0:Y:S02]  /*32070*/  S2R R3, SR_TID.X ;  /* 0x0000000000037919 */ /* 0x001e240000002100 */
[----:B------:R1:W-:Y:S04]  /*32080*/  STS.U8 [R2+UR9+0x17080], R62 ;  /* 0x0170803e02007988 */ /* 0x0003e80008000009 */
[----:B------:R2:W-:Y:S04]  /*32090*/  STS.U8 [R2+UR9+0x17480], R66 ;  /* 0x0174804202007988 */ /* 0x0005e80008000009 */
[----:B---3--:R3:W-:Y:S04]  /*320a0*/  STS.U8 [R2+UR9+0x17880], R70 ;  /* 0x0178804602007988 */ /* 0x0087e80008000009 */
[----:B-1----:R-:W4:Y:S04]  /*320b0*/  LDL.LU R62, [R1+0x150] ;  /* 0x00015000013e7983 */ /* 0x002f280000300800 */
[----:B------:R-:W-:Y:S04]  /*320c0*/  STS.U8 [R2+UR9+0x17c80], R86 ;  /* 0x017c805602007988 */ /* 0x000fe80008000009 */
[----:B--2---:R-:W2:Y:S04]  /*320d0*/  LDL.LU R66, [R1+0x134] ;  /* 0x0001340001427983 */ /* 0x004ea80000300800 */
[----:B---3--:R-:W3:Y:S01]  /*320e0*/  LDL.LU R70, [R1+0x118] ;  /* 0x0001180001467983 */ /* 0x008ee20000300800 */
[----:B0-----:R-:W-:-:S04]  /*320f0*/  LOP3.LUT R3, R3, 0x7f, RZ, 0xc0, !PT ;  /* 0x0000007f03037812 */ /* 0x001fc800078ec0ff */
[----:B------:R-:W-:-:S05]  /*32100*/  LOP3.LUT R3, R3, 0x20, RZ, 0x3c, !PT ;  /* 0x0000002003037812 */ /* 0x000fca00078e3cff */
[----:B----4-:R0:W-:Y:S04]  /*32110*/  STS.U8 [R3+UR9+0x14100], R74 ;  /* 0x0141004a03007988 */ /* 0x0101e80008000009 */
[----:B------:R1:W-:Y:S04]  /*32120*/  STS.U8 [R3+UR9+0x14500], R78 ;  /* 0x0145004e03007988 */ /* 0x0003e80008000009 */
[----:B------:R4:W-:Y:S04]  /*32130*/  STS.U8 [R3+UR9+0x14900], R4 ;  /* 0x0149000403007988 */ /* 0x0009e80008000009 */
[----:B0-----:R-:W3:Y:S04]  /*32140*/  LDL.LU R74, [R1+0xfc] ;  /* 0x0000fc00014a7983 */ /* 0x001ee80000300800 */
[----:B-1----:R-:W3:Y:S04]  /*32150*/  LDL.LU R78, [R1+0xdc] ;  /* 0x0000dc00014e7983 */ /* 0x002ee80000300800 */
[----:B------:R0:W-:Y:S04]  /*32160*/  STS.U8 [R3+UR9+0x14d00], R80 ;  /* 0x014d005003007988 */ /* 0x0001e80008000009 */
[----:B----4-:R-:W4:Y:S04]  /*32170*/  LDL.LU R4, [R1+0xbc] ;  /* 0x0000bc0001047983 */ /* 0x010f280000300800 */
        /* <DEDUP_REMOVED lines=8> */
[----:B0-----:R-:W4:Y:S04]  /*32200*/  LDL.LU R91, [R1+0x1c] ;  /* 0x00001c00015b7983 */ /* 0x001f280000300800 */
        /* <DEDUP_REMOVED lines=8> */
[----:B0-----:R-:W0:Y:S02]  /*32290*/  S2R R3, SR_TID.X ;  /* 0x0000000000037919 */ /* 0x001e240000002100 */
[----:B------:R-:W-:Y:S04]  /*322a0*/  STL [R1+0x1364], R85 ;  /* 0x0013645501007387 */ /* 0x000fe80000100800 */
[----:B------:R-:W-:Y:S04]  /*322b0*/  STL [R1+0x136c], R85 ;  /* 0x00136c5501007387 */ /* 0x000fe80000100800 */
[----:B------:R-:W-:Y:S01]  /*322c0*/  STL [R1+0x1384], R85 ;  /* 0x0013845501007387 */ /* 0x000fe20000100800 */
[----:B0-----:R-:W-:-:S04]  /*322d0*/  LOP3.LUT R3, R3, 0x7f, RZ, 0xc0, !PT ;  /* 0x0000007f03037812 */ /* 0x001fc800078ec0ff */
[----:B------:R-:W-:-:S05]  /*322e0*/  LOP3.LUT R3, R3, 0x30, RZ, 0x3c, !PT ;  /* 0x0000003003037812 */ /* 0x000fca00078e3cff */
[----:B------:R-:W-:Y:S04]  /*322f0*/  STS.U8 [R3+UR9+0x14180], R42 ;  /* 0x0141802a03007988 */ /* 0x000fe80008000009 */
[----:B------:R-:W-:Y:S04]  /*32300*/  STS.U8 [R3+UR9+0x14580], R43 ;  /* 0x0145802b03007988 */ /* 0x000fe80008000009 */
[----:B------:R-:W-:Y:S04]  /*32310*/  STS.U8 [R3+UR9+0x14980], R58 ;  /* 0x0149803a03007988 */ /* 0x000fe80008000009 */
[----:B------:R-:W-:Y:S04]  /*32320*/  STL [R1+0x138c], R85 ;  /* 0x00138c5501007387 */ /* 0x000fe80000100800 */
[----:B------:R-:W-:Y:S04]  /*32330*/  STL [R1+0x13b4], R85 ;  /* 0x0013b45501007387 */ /* 0x000fe80000100800 */
[----:B------:R-:W-:Y:S04]  /*32340*/  STL [R1+0x13bc], R85 ;  /* 0x0013bc5501007387 */ /* 0x000fe80000100800 */
[----:B------:R-:W-:Y:S04]  /*32350*/  STL [R1+0x13e4], R85 ;  /* 0x0013e45501007387 */ /* 0x000fe80000100800 */
[----:B------:R-:W-:Y:S04]  /*32360*/  STL [R1+0x13ec], R85 ;  /* 0x0013ec5501007387 */ /* 0x000fe80000100800 */
[----:B------:R-:W-:Y:S04]  /*32370*/  STS.U8 [R3+UR9+0x14d80], R62 ;  /* 0x014d803e03007988 */ /* 0x000fe80008000009 */
[----:B--2---:R-:W-:Y:S04]  /*32380*/  STS.U8 [R3+UR9+0x15180], R66 ;  /* 0x0151804203007988 */ /* 0x004fe80008000009 */
[----:B---3--:R-:W-:Y:S04]  /*32390*/  STS.U8 [R3+UR9+0x15580], R70 ;  /* 0x0155804603007988 */ /* 0x008fe80008000009 */
[----:B------:R-:W-:Y:S04]  /*323a0*/  STS.U8 [R3+UR9+0x15980], R74 ;  /* 0x0159804a03007988 */ /* 0x000fe80008000009 */
[----:B------:R-:W-:Y:S04]  /*323b0*/  STS.U8 [R3+UR9+0x15d80], R78 ;  /* 0x015d804e03007988 */ /* 0x000fe80008000009 */
[----:B----4-:R-:W-:Y:S04]  /*323c0*/  STS.U8 [R3+UR9+0x16180], R4 ;  /* 0x0161800403007988 */ /* 0x010fe80008000009 */
[----:B------:R-:W-:Y:S04]  /*323d0*/  STS.U8 [R3+UR9+0x16580], R80 ;  /* 0x0165805003007988 */ /* 0x000fe80008000009 */
[----:B------:R-:W-:Y:S04]  /*323e0*/  STS.U8 [R3+UR9+0x16980], R81 ;  /* 0x0169805103007988 */ /* 0x000fe80008000009 */
[----:B------:R-:W-:Y:S04]  /*323f0*/  STS.U8 [R3+UR9+0x16d80], R88 ;  /* 0x016d805803007988 */ /* 0x000fe80008000009 */
[----:B------:R-:W-:Y:S04]  /*32400*/  STS.U8 [R3+UR9+0x17180], R89 ;  /* 0x0171805903007988 */ /* 0x000fe80008000009 */
[----:B------:R0:W-:Y:S04]  /*32410*/  STS.U8 [R3+UR9+0x17580], R91 ;  /* 0x0175805b03007988 */ /* 0x0001e80008000009 */
[----:B0-----:R-:W2:Y:S04]  /*32420*/  LDL.LU R91, [R1+0x1a0] ;  /* 0x0001a000015b7983 */ /* 0x001ea80000300800 */
[----:B------:R-:W-:Y:S04]  /*32430*/  STS.U8 [R3+UR9+0x17980], R93 ;  /* 0x0179805d03007988 */ /* 0x000fe80008000009 */
[----:B------:R0:W-:Y:S04]  /*32440*/  STS.U8 [R3+UR9+0x17d80], R84 ;  /* 0x017d805403007988 */ /* 0x0001e80008000009 */
[----:B------:R-:W3:Y:S04]  /*32450*/  LDL.LU R85, [R1+0x168] ;  /* 0x0001680001557983 */ /* 0x000ee80000300800 */
[----:B------:R-:W4:Y:S01]  /*32460*/  LDL.LU R86, [R1+0x14c] ;  /* 0x00014c0001567983 */ /* 0x000f220000300800 */
[----:B0-----:R-:W0:Y:S03]  /*32470*/  S2R R3, SR_TID.X ;  /* 0x0000000000037919 */ /* 0x001e260000002100 */
[----:B------:R-:W3:Y:S04]  /*32480*/  LDL.LU R87, [R1+0x130] ;  /* 0x0001300001577983 */ /* 0x000ee80000300800 */
        /* <DEDUP_REMOVED lines=9> */
[----:B------:R1:W-:Y:S01]  /*32520*/  STL [R1+0x1370], R93 ;  /* 0x0013705d01007387 */ /* 0x0003e20000100800 */
[----:B0-----:R-:W-:-:S03]  /*32530*/  LOP3.LUT R3, R3, 0x7f, RZ, 0xc0, !PT ;  /* 0x0000007f03037812 */ /* 0x001fc600078ec0ff */
[----:B-1----:R-:W3:Y:S04]  /*32540*/  LDL.LU R93, [R1+0x184] ;  /* 0x00018400015d7983 */ /* 0x002ee80000300800 */
[----:B------:R-:W4:Y:S04]  /*32550*/  LDL.LU R41, [R1+0x19c] ;  /* 0x00019c0001297983 */ /* 0x000f280000300800 */
[----:B------:R-:W4:Y:S04]  /*32560*/  LDL.LU R42, [R1+0x180] ;  /* 0x00018000012a7983 */ /* 0x000f280000300800 */
[----:B------:R-:W4:Y:S04]  /*32570*/  LDL.LU R43, [R1+0x164] ;  /* 0x00016400012b7983 */ /* 0x000f280000300800 */
[----:B------:R-:W4:Y:S04]  /*32580*/  LDL.LU R58, [R1+0x148] ;  /* 0x00014800013a7983 */ /* 0x000f280000300800 */
[----:B------:R-:W4:Y:S01]  /*32590*/  LDL.LU R62, [R1+0x12c] ;  /* 0x00012c00013e7983 */ /* 0x000f220000300800 */
[----:B------:R-:W-:-:S03]  /*325a0*/  LOP3.LUT R9, R3, 0x40, RZ, 0x3c, !PT ;  /* 0x0000004003097812 */ /* 0x000fc600078e3cff */
        /* <DEDUP_REMOVED lines=9> */
[----:B--2---:R0:W-:Y:S04]  /*32640*/  STS.U8 [R9+UR9+0x14200], R91 ;  /* 0x0142005b09007988 */ /* 0x0041e80008000009 */
[----:B0-----:R-:W2:Y:S01]  /*32650*/  LDL.LU R91, [R1+0x1458] ;  /* 0x00145800015b7983 */ /* 0x001ea20000300800 */
[----:B------:R-:W-:-:S03]  /*32660*/  LOP3.LUT R3, R3, 0x50, RZ, 0x3c, !PT ;  /* 0x0000005003037812 */ /* 0x000fc600078e3cff */
[----:B---3--:R-:W-:Y:S04]  /*32670*/  STS.U8 [R9+UR9+0x14600], R93 ;  /* 0x0146005d09007988 */ /* 0x008fe80008000009 */
[----:B------:R-:W-:Y:S04]  /*32680*/  STS.U8 [R9+UR9+0x14a00], R85 ;  /* 0x014a005509007988 */ /* 0x000fe80008000009 */
[----:B----4-:R-:W-:Y:S04]  /*32690*/  STS.U8 [R9+UR9+0x14e00], R86 ;  /* 0x014e005609007988 */ /* 0x010fe80008000009 */
[----:B------:R-:W-:Y:S04]  /*326a0*/  STS.U8 [R9+UR9+0x15200], R87 ;  /* 0x0152005709007988 */ /* 0x000fe80008000009 */
        /* <DEDUP_REMOVED lines=9> */
[----:B0-----:R-:W2:Y:S04]  /*32740*/  LDL.LU R32, [R1+0x198] ;  /* 0x0001980001207983 */ /* 0x001ea80000300800 */
[----:B-1----:R-:W2:Y:S04]  /*32750*/  LDL.LU R33, [R1+0x17c] ;  /* 0x00017c0001217983 */ /* 0x002ea80000300800 */
[----:B---3--:R-:W3:Y:S04]  /*32760*/  LDL.LU R34, [R1+0x160] ;  /* 0x0001600001227983 */ /* 0x008ee80000300800 */
[----:B----4-:R-:W4:Y:S04]  /*32770*/  LDL.LU R35, [R1+0x144] ;  /* 0x0001440001237983 */ /* 0x010f280000300800 */
[----:B------:R-:W3:Y:S04]  /*32780*/  LDL.LU R36, [R1+0x128] ;  /* 0x0001280001247983 */ /* 0x000ee80000300800 */
[----:B------:R-:W3:Y:S04]  /*32790*/  LDL.LU R37, [R1+0x10c] ;  /* 0x00010c0001257983 */ /* 0x000ee80000300800 */
[----:B------:R-:W3:Y:S04]  /*327a0*/  LDL.LU R38, [R1+0xf0] ;  /* 0x0000f00001267983 */ /* 0x000ee80000300800 */
[----:B------:R-:W3:Y:S04]  /*327b0*/  LDL.LU R39, [R1+0xd0] ;  /* 0x0000d00001277983 */ /* 0x000ee80000300800 */
[----:B------:R-:W3:Y:S04]  /*327c0*/  LDL.LU R40, [R1+0xb0] ;  /* 0x0000b00001287983 */ /* 0x000ee80000300800 */
[----:B--2---:R-:W-:Y:S04]  /*327d0*/  STS.U8 [R9+UR9+0x17a00], R91 ;  /* 0x017a005b09007988 */ /* 0x004fe80008000009 */
[----:B------:R-:W-:Y:S04]  /*327e0*/  STS.U8 [R9+UR9+0x17e00], R83 ;  /* 0x017e005309007988 */ /* 0x000fe80008000009 */
        /* <DEDUP_REMOVED lines=13> */
[----:B-1----:R-:W4:Y:S04]  /*328c0*/  LDL.LU R42, [R1+0x70] ;  /* 0x00007000012a7983 */ /* 0x002f280000300800 */
[----:B------:R-:W-:Y:S04]  /*328d0*/  STS.U8 [R3+UR9+0x17280], R88 ;  /* 0x0172805803007988 */ /* 0x000fe80008000009 */
[----:B--2---:R-:W2:Y:S04]  /*328e0*/  LDL.LU R43, [R1+0x50] ;  /* 0x00005000012b7983 */ /* 0x004ea80000300800 */
[----:B------:R1:W-:Y:S04]  /*328f0*/  STS.U8 [R3+UR9+0x17680], R89 ;  /* 0x0176805903007988 */ /* 0x0003e80008000009 */
[----:B0-----:R-:W2:Y:S04]  /*32900*/  LDL.LU R81, [R1+0x30] ;  /* 0x0000300001517983 */ /* 0x001ea80000300800 */
[----:B-1----:R-:W2:Y:S04]  /*32910*/  LDL.LU R89, [R1+0x10] ;  /* 0x0000100001597983 */ /* 0x002ea80000300800 */
[----:B------:R-:W2:Y:S04]  /*32920*/  LDL.LU R62, [R1+0x194] ;  /* 0x00019400013e7983 */ /* 0x000ea80000300800 */
[----:B------:R-:W2:Y:S04]  /*32930*/  LDL.LU R66, [R1+0x178] ;  /* 0x0001780001427983 */ /* 0x000ea80000300800 */
[----:B------:R-:W2:Y:S04]  /*32940*/  LDL.LU R70, [R1+0x15c] ;  /* 0x00015c0001467983 */ /* 0x000ea80000300800 */
[----:B------:R-:W-:Y:S04]  /*32950*/  STS.U8 [R3+UR9+0x17a80], R90 ;  /* 0x017a805a03007988 */ /* 0x000fe80008000009 */
[----:B------:R-:W2:Y:S04]  /*32960*/  LDL.LU R74, [R1+0x140] ;  /* 0x00014000014a7983 */ /* 0x000ea80000300800 */
[----:B------:R0:W-:Y:S04]  /*32970*/  STS.U8 [R3+UR9+0x17e80], R82 ;  /* 0x017e805203007988 */ /* 0x0001e80008000009 */
[----:B------:R-:W2:Y:S01]  /*32980*/  LDL.LU R78, [R1+0x124] ;  /* 0x00012400014e7983 */ /* 0x000ea20000300800 */
[----:B------:R-:W-:-:S03]  /*32990*/  LOP3.LUT R58, R8, 0x60, RZ, 0x3c, !PT ;  /* 0x00000060083a7812 */ /* 0x000fc600078e3cff */
        /* <DEDUP_REMOVED lines=10> */
[----:B------:R1:W-:Y:S04]  /*32a40*/  STS.U8 [R58+UR9+0x14700], R33 ;  /* 0x014700213a007988 */ /* 0x0003e80008000009 */
[----:B---3--:R3:W-:Y:S04]  /*32a50*/  STS.U8 [R58+UR9+0x14b00], R34 ;  /* 0x014b00223a007988 */ /* 0x0087e80008000009 */
[----:B0-----:R-:W2:Y:S04]  /*32a60*/  LDL.LU R32, [R1+0x1454] ;  /* 0x0014540001207983 */ /* 0x001ea80000300800 */
[----:B-1----:R-:W2:Y:S04]  /*32a70*/  LDL.LU R33, [R1+0x1450] ;  /* 0x0014500001217983 */ /* 0x002ea80000300800 */
[----:B---3--:R-:W3:Y:S04]  /*32a80*/  LDL.LU R34, [R1+0x144c] ;  /* 0x00144c0001227983 */ /* 0x008ee80000300800 */
[----:B----4-:R0:W-:Y:S04]  /*32a90*/  STS.U8 [R58+UR9+0x14f00], R35 ;  /* 0x014f00233a007988 */ /* 0x0101e80008000009 */
[----:B------:R1:W-:Y:S04]  /*32aa0*/  STS.U8 [R58+UR9+0x15300], R36 ;  /* 0x015300243a007988 */ /* 0x0003e80008000009 */
[----:B------:R4:W-:Y:S04]  /*32ab0*/  STS.U8 [R58+UR9+0x15700], R37 ;  /* 0x015700253a007988 */ /* 0x0009e80008000009 */
[----:B0-----:R-:W3:Y:S04]  /*32ac0*/  LDL.LU R35, [R1+0x1448] ;  /* 0x0014480001237983 */ /* 0x001ee80000300800 */
[----:B-1----:R-:W3:Y:S04]  /*32ad0*/  LDL.LU R36, [R1+0x1444] ;  /* 0x0014440001247983 */ /* 0x002ee80000300800 */
[----:B----4-:R-:W4:Y:S04]  /*32ae0*/  LDL.LU R37, [R1+0x1440] ;  /* 0x0014400001257983 */ /* 0x010f280000300800 */
[----:B------:R0:W-:Y:S04]  /*32af0*/  STS.U8 [R58+UR9+0x15b00], R38 ;  /* 0x015b00263a007988 */ /* 0x0001e80008000009 */
[----:B------:R1:W-:Y:S04]  /*32b00*/  STS.U8 [R58+UR9+0x15f00], R39 ;  /* 0x015f00273a007988 */ /* 0x0003e80008000009 */
[----:B------:R1:W-:Y:S04]  /*32b10*/  STS.U8 [R58+UR9+0x16300], R40 ;  /* 0x016300283a007988 */ /* 0x0003e80008000009 */
[----:B0-----:R-:W3:Y:S04]  /*32b20*/  LDL.LU R38, [R1+0x143c] ;  /* 0x00143c0001267983 */ /* 0x001ee80000300800 */
[----:B-1----:R-:W3:Y:S04]  /*32b30*/  LDL.LU R39, [R1+0x1438] ;  /* 0x0014380001277983 */ /* 0x002ee80000300800 */
[----:B------:R-:W3:Y:S04]  /*32b40*/  LDL.LU R40, [R1+0x1434] ;  /* 0x0014340001287983 */ /* 0x000ee80000300800 */
[----:B------:R0:W-:Y:S04]  /*32b50*/  STS.U8 [R58+UR9+0x16700], R41 ;  /* 0x016700293a007988 */ /* 0x0001e80008000009 */
[----:B------:R1:W-:Y:S04]  /*32b60*/  STS.U8 [R58+UR9+0x16b00], R42 ;  /* 0x016b002a3a007988 */ /* 0x0003e80008000009 */
[----:B0-----:R-:W3:Y:S04]  /*32b70*/  LDL.LU R41, [R1+0x1430] ;  /* 0x0014300001297983 */ /* 0x001ee80000300800 */
[----:B--2---:R0:W-:Y:S04]  /*32b80*/  STS.U8 [R58+UR9+0x16f00], R43 ;  /* 0x016f002b3a007988 */ /* 0x0041e80008000009 */
[----:B-1----:R-:W2:Y:S04]  /*32b90*/  LDL.LU R42, [R1+0x142c] ;  /* 0x00142c00012a7983 */ /* 0x002ea80000300800 */
[----:B------:R1:W-:Y:S04]  /*32ba0*/  STS.U8 [R58+UR9+0x17300], R81 ;  /* 0x017300513a007988 */ /* 0x0003e80008000009 */
[----:B0-----:R-:W2:Y:S04]  /*32bb0*/  LDL.LU R43, [R1+0x1428] ;  /* 0x00142800012b7983 */ /* 0x001ea80000300800 */
[----:B------:R0:W-:Y:S04]  /*32bc0*/  STS.U8 [R58+UR9+0x17700], R89 ;  /* 0x017700593a007988 */ /* 0x0001e80008000009 */
[----:B-1----:R-:W2:Y:S04]  /*32bd0*/  LDL.LU R81, [R1+0x1424] ;  /* 0x0014240001517983 */ /* 0x002ea80000300800 */
[----:B0-----:R-:W2:Y:S01]  /*32be0*/  LDL.LU R89, [R1+0x1420] ;  /* 0x0014200001597983 */ /* 0x001ea20000300800 */
[----:B------:R-:W-:-:S03]  /*32bf0*/  LOP3.LUT R8, R8, 0x70, RZ, 0x3c, !PT ;  /* 0x0000007008087812 */ /* 0x000fc600078e3cff */
[----:B--2---:R-:W-:Y:S04]  /*32c00*/  STS.U8 [R58+UR9+0x17b00], R89 ;  /* 0x017b00593a007988 */ /* 0x004fe80008000009 */
[----:B------:R0:W-:Y:S04]  /*32c10*/  STS.U8 [R58+UR9+0x17f00], R81 ;  /* 0x017f00513a007988 */ /* 0x0001e80008000009 */
[----:B------:R1:W-:Y:S04]  /*32c20*/  STS.U8 [R8+UR9+0x14380], R62 ;  /* 0x0143803e08007988 */ /* 0x0003e80008000009 */
[----:B------:R2:W-:Y:S04]  /*32c30*/  STS.U8 [R8+UR9+0x14780], R66 ;  /* 0x0147804208007988 */ /* 0x0005e80008000009 */
[----:B0-----:R-:W3:Y:S04]  /*32c40*/  LDL.LU R58, [R1+0x141c] ;  /* 0x00141c00013a7983 */ /* 0x001ee80000300800 */
[----:B-1----:R-:W3:Y:S04]  /*32c50*/  LDL.LU R62, [R1+0x1418] ;  /* 0x00141800013e7983 */ /* 0x002ee80000300800 */
[----:B--2---:R-:W2:Y:S04]  /*32c60*/  LDL.LU R66, [R1+0x1414] ;  /* 0x0014140001427983 */ /* 0x004ea80000300800 */
[----:B------:R0:W-:Y:S04]  /*32c70*/  STS.U8 [R8+UR9+0x14b80], R70 ;  /* 0x014b804608007988 */ /* 0x0001e80008000009 */
[----:B------:R1:W-:Y:S04]  /*32c80*/  STS.U8 [R8+UR9+0x14f80], R74 ;  /* 0x014f804a08007988 */ /* 0x0003e80008000009 */
[----:B------:R4:W-:Y:S04]  /*32c90*/  STS.U8 [R8+UR9+0x15380], R78 ;  /* 0x0153804e08007988 */ /* 0x0009e80008000009 */
[----:B0-----:R-:W2:Y:S04]  /*32ca0*/  LDL.LU R70, [R1+0x1410] ;  /* 0x0014100001467983 */ /* 0x001ea80000300800 */
[----:B-1----:R-:W2:Y:S04]  /*32cb0*/  LDL.LU R74, [R1+0x140c] ;  /* 0x00140c00014a7983 */ /* 0x002ea80000300800 */
[----:B----4-:R-:W4:Y:S04]  /*32cc0*/  LDL.LU R78, [R1+0x1408] ;  /* 0x00140800014e7983 */ /* 0x010f280000300800 */
[----:B------:R0:W-:Y:S04]  /*32cd0*/  STS.U8 [R8+UR9+0x15780], R3 ;  /* 0x0157800308007988 */ /* 0x0001e80008000009 */
[----:B------:R1:W-:Y:S04]  /*32ce0*/  STS.U8 [R8+UR9+0x15b80], R4 ;  /* 0x015b800408007988 */ /* 0x0003e80008000009 */
[----:B------:R1:W-:Y:S04]  /*32cf0*/  STS.U8 [R8+UR9+0x15f80], R80 ;  /* 0x015f805008007988 */ /* 0x0003e80008000009 */
[----:B0-----:R-:W2:Y:S04]  /*32d00*/  LDL.LU R3, [R1+0x1404] ;  /* 0x0014040001037983 */ /* 0x001ea80000300800 */
[----:B-1----:R-:W2:Y:S04]  /*32d10*/  LDL.LU R4, [R1+0x1400] ;  /* 0x0014000001047983 */ /* 0x002ea80000300800 */
[----:B------:R-:W2:Y:S04]  /*32d20*/  LDL.LU R80, [R1+0x13fc] ;  /* 0x0013fc0001507983 */ /* 0x000ea80000300800 */
[----:B------:R0:W-:Y:S04]  /*32d30*/  STS.U8 [R8+UR9+0x16380], R88 ;  /* 0x0163805808007988 */ /* 0x0001e80008000009 */
[----:B0-----:R-:W2:Y:S04]  /*32d40*/  LDL.LU R88, [R1+0x13f8] ;  /* 0x0013f80001587983 */ /* 0x001ea80000300800 */
[----:B------:R-:W-:Y:S04]  /*32d50*/  STS.U8 [R8+UR9+0x16780], R93 ;  /* 0x0167805d08007988 */ /* 0x000fe80008000009 */
[----:B------:R-:W-:Y:S04]  /*32d60*/  STS.U8 [R8+UR9+0x16b80], R85 ;  /* 0x016b805508007988 */ /* 0x000fe80008000009 */
[----:B------:R-:W-:Y:S04]  /*32d70*/  STS.U8 [R8+UR9+0x16f80], R86 ;  /* 0x016f805608007988 */ /* 0x000fe80008000009 */
[----:B------:R-:W-:Y:S04]  /*32d80*/  STS.U8 [R8+UR9+0x17380], R87 ;  /* 0x0173805708007988 */ /* 0x000fe80008000009 */
[----:B------:R0:W-:Y:S04]  /*32d90*/  STS.U8 [R8+UR9+0x17780], R9 ;  /* 0x0177800908007988 */ /* 0x0001e80008000009 */
[----:B0-----:R-:W3:Y:S04]  /*32da0*/  LDL.LU R9, [R1+0x29c] ;  /* 0x00029c0001097983 */ /* 0x001ee80000300800 */
[----:B--2---:R-:W-:Y:S04]  /*32db0*/  STS.U8 [R8+UR9+0x17b80], R88 ;  /* 0x017b805808007988 */ /* 0x004fe80008000009 */
[----:B------:R0:W-:Y:S04]  /*32dc0*/  STS.U8 [R8+UR9+0x17f80], R80 ;  /* 0x017f805008007988 */ /* 0x0001e80008000009 */
[----:B0-----:R-:W2:Y:S04]  /*32dd0*/  LDL.LU R8, [R1+0x2a0] ;  /* 0x0002a00001087983 */ /* 0x001ea80000300800 */
[----:B------:R-:W2:Y:S01]  /*32de0*/  LDL.LU R86, [R1+0x2a8] ;  /* 0x0002a80001567983 */ /* 0x000ea20000300800 */
[----:B------:R-:W-:-:S03]  /*32df0*/  PRMT R4, RZ, 0x7610, R4 ;  /* 0x00007610ff047816 */ /* 0x000fc60000000004 */
[----:B------:R-:W2:Y:S04]  /*32e00*/  LDL.LU R87, [R1+0x2a4] ;  /* 0x0002a40001577983 */ /* 0x000ea80000300800 */
[----:B----4-:R-:W-:Y:S04]  /*32e10*/  STS.U8 [R0+UR9+0x8000], R78 ;  /* 0x0080004e00007988 */ /* 0x010fe80008000009 */
[----:B------:R-:W-:Y:S04]  /*32e20*/  STS.U8 [R0+UR9+0x8400], R74 ;  /* 0x0084004a00007988 */ /* 0x000fe80008000009 */
[----:B------:R-:W-:Y:S04]  /*32e30*/  STS.U8 [R0+UR9+0x8800], R70 ;  /* 0x0088004600007988 */ /* 0x000fe80008000009 */
[----:B------:R-:W-:Y:S04]  /*32e40*/  STS.U8 [R0+UR9+0x8c00], R66 ;  /* 0x008c004200007988 */ /* 0x000fe80008000009 */
[----:B---3--:R-:W-:Y:S04]  /*32e50*/  STS.U8 [R0+UR9+0x9000], R62 ;  /* 0x0090003e00007988 */ /* 0x008fe80008000009 */
[----:B------:R-:W-:Y:S04]  /*32e60*/  STS.U8 [R0+UR9+0x9400], R58 ;  /* 0x0094003a00007988 */ /* 0x000fe80008000009 */
[----:B------:R-:W-:Y:S04]  /*32e70*/  STS.U8 [R0+UR9+0x9800], R43 ;  /* 0x0098002b00007988 */ /* 0x000fe80008000009 */
[----:B------:R-:W-:Y:S04]  /*32e80*/  STS.U8 [R0+UR9+0x9c00], R42 ;  /* 0x009c002a00007988 */ /* 0x000fe80008000009 */
[----:B------:R-:W-:Y:S04]  /*32e90*/  STS.U8 [R0+UR9+0xa000], R41 ;  /* 0x00a0002900007988 */ /* 0x000fe80008000009 */
[----:B------:R-:W-:Y:S04]  /*32ea0*/  STS.U8 [R0+UR9+0xa400], R40 ;  /* 0x00a4002800007988 */ /* 0x000fe80008000009 */
[----:B------:R-:W-:Y:S01]  /*32eb0*/  STS.U8 [R0+UR9+0xa800], R39 ;  /* 0x00a8002700007988 */ /* 0x000fe20008000009 */
[----:B--2---:R-:W-:-:S05]  /*32ec0*/  IADD3 R8, P4, PT, R5, R8, RZ ;  /* 0x0000000805087210 */ /* 0x004fca0007f9e0ff */
[----:B------:R-:W-:-:S05]  /*32ed0*/  IMAD.X R9, R6, 0x1, R9, P4 ;  /* 0x0000000106097824 */ /* 0x000fca00020e0609 */
[----:B------:R0:W2:Y:S04]  /*32ee0*/  @!P1 LDG.E.U8 R4, desc[UR18][R8.64] ;  /* 0x0000001208049981 */ /* 0x0000a8000c1e1100 */
        /* <DEDUP_REMOVED lines=44> */
[----:B------:R-:W-:Y:S01]  /*331b0*/  STS.U8 [R2+UR9+0xdc80], R63 ;  /* 0x00dc803f02007988 */ /* 0x000fe20008000009 */
[----:B------:R-:W-:-:S03]  /*331c0*/  LOP3.LUT R85, R0, 0x20, RZ, 0x3c, !PT ;  /* 0x0000002000557812 */ /* 0x000fc600078e3cff */
[----:B------:R-:W-:Y:S04]  /*331d0*/  STS.U8 [R2+UR9+0xe080], R65 ;  /* 0x00e0804102007988 */ /* 0x000fe80008000009 */
[----:B------:R-:W-:Y:S01]  /*331e0*/  STS.U8 [R2+UR9+0xe480], R67 ;  /* 0x00e4804302007988 */ /* 0x000fe20008000009 */
[----:B------:R-:W-:-:S03]  /*331f0*/  IADD3 R86, P3, PT, R5, R86, RZ ;  /* 0x0000005605567210 */ /* 0x000fc60007f7e0ff */
[----:B------:R-:W-:Y:S04]  /*33200*/  STS.U8 [R2+UR9+0xe880], R69 ;  /* 0x00e8804502007988 */ /* 0x000fe80008000009 */
[----:B------:R-:W-:Y:S04]  /*33210*/  STS.U8 [R2+UR9+0xec80], R71 ;  /* 0x00ec804702007988 */ /* 0x000fe80008000009 */
[----:B------:R-:W-:Y:S04]  /*33220*/  STS.U8 [R2+UR9+0xf080], R73 ;  /* 0x00f0804902007988 */ /* 0x000fe80008000009 */
[----:B------:R-:W-:Y:S04]  /*33230*/  STS.U8 [R2+UR9+0xf480], R75 ;  /* 0x00f4804b02007988 */ /* 0x000fe80008000009 */
[----:B------:R-:W-:Y:S01]  /*33240*/  STS.U8 [R2+UR9+0xf880], R77 ;  /* 0x00f8804d02007988 */ /* 0x000fe20008000009 */
[----:B------:R-:W-:-:S03]  /*33250*/  IMAD.X R87, R6, 0x1, R87, P3 ;  /* 0x0000000106577824 */ /* 0x000fc600018e0657 */
[----:B------:R3:W-:Y:S04]  /*33260*/  STS.U8 [R2+UR9+0xfc80], R79 ;  /* 0x00fc804f02007988 */ /* 0x0007e80008000009 */
[----:B-1----:R-:W4:Y:S04]  /*33270*/  LDL.LU R0, [R1+0x2b0] ;  /* 0x0002b00001007983 */ /* 0x002f280000300800 */
[----:B------:R-:W-:Y:S04]  /*33280*/  STS.U8 [R85+UR9+0x8100], R54 ;  /* 0x0081003655007988 */ /* 0x000fe80008000009 */
[----:B---3--:R-:W3:Y:S04]  /*33290*/  LDL.LU R2, [R1+0x2b8] ;  /* 0x0002b80001027983 */ /* 0x008ee80000300800 */
[----:B------:R-:W-:Y:S01]  /*332a0*/  STS.U8 [R85+UR9+0x8500], R51 ;  /* 0x0085003355007988 */ /* 0x000fe20008000009 */
[----:B------:R-:W-:-:S03]  /*332b0*/  PRMT R3, RZ, 0x7610, R3 ;  /* 0x00007610ff037816 */ /* 0x000fc60000000003 */
[----:B------:R-:W3:Y:S04]  /*332c0*/  LDL.LU R93, [R1+0x2c0] ;  /* 0x0002c000015d7983 */ /* 0x000ee80000300800 */
[----:B------:R-:W-:Y:S04]  /*332d0*/  STS.U8 [R85+UR9+0x8900], R50 ;  /* 0x0089003255007988 */ /* 0x000fe80008000009 */
[----:B------:R-:W-:Y:S04]  /*332e0*/  STS.U8 [R85+UR9+0x8d00], R45 ;  /* 0x008d002d55007988 */ /* 0x000fe80008000009 */
[----:B------:R0:W-:Y:S04]  /*332f0*/  STL [R1+0x2a0], R8 ;  /* 0x0002a00801007387 */ /* 0x0001e80000100800 */
[----:B------:R-:W-:Y:S04]  /*33300*/  STS.U8 [R85+UR9+0x9100], R7 ;  /* 0x0091000755007988 */ /* 0x000fe80008000009 */
[----:B------:R-:W-:Y:S01]  /*33310*/  STL [R1+0x2a8], R86 ;  /* 0x0002a85601007387 */ /* 0x000fe20000100800 */
[----:B0-----:R-:W-:-:S03]  /*33320*/  @!P1 IMAD.MOV.U32 R8, RZ, RZ, R86 ;  /* 0x000000ffff089224 */ /* 0x001fc600078e0056 */
[----:B------:R-:W-:Y:S04]  /*33330*/  STS.U8 [R85+UR9+0x9500], R92 ;  /* 0x0095005c55007988 */ /* 0x000fe80008000009 */
[----:B------:R0:W-:Y:S04]  /*33340*/  STL [R1+0x29c], R9 ;  /* 0x00029c0901007387 */ /* 0x0001e80000100800 */
[----:B------:R1:W-:Y:S01]  /*33350*/  STS.U8 [R85+UR9+0x9900], R46 ;  /* 0x0099002e55007988 */ /* 0x0003e20008000009 */
[----:B0-----:R-:W-:-:S03]  /*33360*/  IMAD.MOV.U32 R9, RZ, RZ, R87 ;  /* 0x000000ffff097224 */ /* 0x001fc600078e0057 */
[----:B-1----:R-:W3:Y:S04]  /*33370*/  LDL.LU R85, [R1+0x2b4] ;  /* 0x0002b40001557983 */ /* 0x002ee80000300800 */
[----:B------:R0:W3:Y:S04]  /*33380*/  @!P1 LDG.E.U8 R3, desc[UR18][R8.64] ;  /* 0x0000001208039981 */ /* 0x0000e8000c1e1100 */
[----:B--2---:R1:W-:Y:S04]  /*33390*/  STL [R1+0x18c], R4 ;  /* 0x00018c0401007387 */ /* 0x0043e80000100800 */
[----:B-1----:R-:W2:Y:S04]  /*333a0*/  LDL.LU R4, [R1+0x13f4] ;  /* 0x0013f40001047983 */ /* 0x002ea80000300800 */
[----:B------:R1:W-:Y:S04]  /*333b0*/  STL [R1+0x2a4], R87 ;  /* 0x0002a45701007387 */ /* 0x0003e80000100800 */
[----:B-1----:R-:W2:Y:S04]  /*333c0*/  LDL.LU R87, [R1+0x2bc] ;  /* 0x0002bc0001577983 */ /* 0x002ea80000300800 */
[----:B------:R-:W2:Y:S01]  /*333d0*/  LDL.LU R8, [R1+0x2ac] ;  /* 0x0002ac0001087983 */ /* 0x000ea20000300800 */
[----:B------:R-:W-:-:S02]  /*333e0*/  PRMT R47, RZ, 0x7610, R47 ;  /* 0x00007610ff2f7816 */ /* 0x000fc4000000002f */
[----:B----4-:R-:W-:-:S05]  /*333f0*/  IADD3 R0, P3, PT, R5, R0, RZ ;  /* 0x0000000005007210 */ /* 0x010fca0007f7e0ff */
[----:B0-----:R-:W-:Y:S01]  /*33400*/  IMAD.MOV.U32 R9, RZ, RZ, R0 ;  /* 0x000000ffff097224 */ /* 0x001fe200078e0000 */
[----:B------:R0:W-:Y:S01]  /*33410*/  STL [R1+0x2b0], R0 ;  /* 0x0002b00001007387 */ /* 0x0001e20000100800 */
[----:B---3--:R-:W-:-:S03]  /*33420*/  IADD3 R2, P4, PT, R5, R2, RZ ;  /* 0x0000000205027210 */ /* 0x008fc60007f9e0ff */
[----:B0-----:R-:W3:Y:S04]  /*33430*/  LDL.LU R0, [R1+0x2e0] ;  /* 0x0002e00001007983 */ /* 0x001ee80000300800 */
[----:B------:R0:W-:Y:S04]  /*33440*/  STL [R1+0x188], R3 ;  /* 0x0001880301007387 */ /* 0x0001e80000100800 */
[----:B0-----:R-:W4:Y:S04]  /*33450*/  LDL.LU R3, [R1+0x2e8] ;  /* 0x0002e80001037983 */ /* 0x001f280000300800 */
[----:B------:R-:W3:Y:S04]  /*33460*/  LDL.LU R86, [R1+0x2f0] ;  /* 0x0002f00001567983 */ /* 0x000ee80000300800 */
[----:B------:R-:W-:Y:S01]  /*33470*/  STL [R1+0x2b8], R2 ;  /* 0x0002b80201007387 */ /* 0x000fe20000100800 */
[----:B--2---:R-:W-:-:S05]  /*33480*/  IMAD.X R8, R6, 0x1, R8, P3 ;  /* 0x0000000106087824 */ /* 0x004fca00018e0608 */
[-C--:B------:R-:W-:Y:S01]  /*33490*/  @!P1 LOP3.LUT R9, R9, R8.reuse, RZ, 0x3c, !PT ;  /* 0x0000000809099212 */ /* 0x080fe200078e3cff */
[----:B------:R0:W-:Y:S03]  /*334a0*/  STL [R1+0x2ac], R8 ;  /* 0x0002ac0801007387 */ /* 0x0001e60000100800 */
[----:B0-----:R-:W-:-:S04]  /*334b0*/  @!P1 LOP3.LUT R8, R9, R8, RZ, 0x3c, !PT ;  /* 0x0000000809089212 */ /* 0x001fc800078e3cff */
[----:B------:R-:W-:-:S05]  /*334c0*/  @!P1 LOP3.LUT R9, R9, R8, RZ, 0x3c, !PT ;  /* 0x0000000809099212 */ /* 0x000fca00078e3cff */
[----:B------:R0:W2:Y:S01]  /*334d0*/  @!P1 LDG.E.U8 R47, desc[UR18][R8.64] ;  /* 0x00000012082f9981 */ /* 0x0000a2000c1e1100 */
[----:B------:R-:W-:Y:S01]  /*334e0*/  IMAD.X R85, R6, 0x1, R85, P4 ;  /* 0x0000000106557824 */ /* 0x000fe200020e0655 */
[----:B------:R-:W-:-:S03]  /*334f0*/  IADD3 R93, P3, PT, R5, R93, RZ ;  /* 0x0000005d055d7210 */ /* 0x000fc60007f7e0ff */
[----:B0-----:R-:W-:Y:S02]  /*33500*/  IMAD.MOV.U32 R8, RZ, RZ, R85 ;  /* 0x000000ffff087224 */ /* 0x001fe400078e0055 */
[----:B------:R-:W-:-:S05]  /*33510*/  IMAD.MOV.U32 R9, RZ, RZ, R2 ;  /* 0x000000ffff097224 */ /* 0x000fca00078e0002 */
[----:B------:R-:W-:-:S04]  /*33520*/  @!P1 LOP3.LUT R9, R9, R8, RZ, 0x3c, !PT ;  /* 0x0000000809099212 */ /* 0x000fc800078e3cff */
[C---:B------:R-:W-:Y:S01]  /*33530*/  @!P1 LOP3.LUT R8, R9.reuse, R8, RZ, 0x3c, !PT ;  /* 0x0000000809089212 */ /* 0x040fe200078e3cff */
[----:B------:R-:W-:Y:S01]  /*33540*/  STL [R1+0x2c0], R93 ;  /* 0x0002c05d01007387 */ /* 0x000fe20000100800 */
[----:B------:R-:W-:Y:S02]  /*33550*/  PRMT R4, RZ, 0x7610, R4 ;  /* 0x00007610ff047816 */ /* 0x000fe40000000004 */
[----:B------:R-:W-:-:S05]  /*33560*/  @!P1 LOP3.LUT R9, R9, R8, RZ, 0x3c, !PT ;  /* 0x0000000809099212 */ /* 0x000fca00078e3cff */
[----:B------:R0:W3:Y:S04]  /*33570*/  @!P1 LDG.E.U8 R4, desc[UR18][R8.64] ;  /* 0x0000001208049981 */ /* 0x0000e8000c1e1100 */
[----:B--2---:R1:W-:Y:S04]  /*33580*/  STL [R1+0x184], R47 ;  /* 0x0001842f01007387 */ /* 0x0043e80000100800 */
[----:B-1----:R-:W2:Y:S01]  /*33590*/  LDL.LU R47, [R1+0x13f0] ;  /* 0x0013f000012f7983 */ /* 0x002ea20000300800 */
[----:B------:R-:W-:Y:S02]  /*335a0*/  IMAD.X R87, R6, 0x1, R87, P3 ;  /* 0x0000000106577824 */ /* 0x000fe400018e0657 */
[----:B0-----:R-:W-:Y:S01]  /*335b0*/  @!P1 IMAD.MOV.U32 R8, RZ, RZ, R93 ;  /* 0x000000ffff089224 */ /* 0x001fe200078e005d */
[----:B------:R0:W-:Y:S01]  /*335c0*/  STL [R1+0x2b4], R85 ;  /* 0x0002b45501007387 */ /* 0x0001e20000100800 */
[----:B------:R-:W-:-:S03]  /*335d0*/  IMAD.MOV.U32 R9, RZ, RZ, R87 ;  /* 0x000000ffff097224 */ /* 0x000fc600078e0057 */
[----:B0-----:R-:W4:Y:S04]  /*335e0*/  LDL.LU R85, [R1+0x13ec] ;  /* 0x0013ec0001557983 */ /* 0x001f280000300800 */
[----:B------:R-:W4:Y:S04]  /*335f0*/  LDL.LU R2, [R1+0x2e4] ;  /* 0x0002e40001027983 */ /* 0x000f280000300800 */
[----:B---3--:R0:W-:Y:S04]  /*33600*/  STL [R1+0x180], R4 ;  /* 0x0001800401007387 */ /* 0x0081e80000100800 */
[----:B0-----:R-:W3:Y:S04]  /*33610*/  LDL.LU R4, [R1+0x13e8] ;  /* 0x0013e80001047983 */ /* 0x001ee80000300800 */
[----:B------:R0:W-:Y:S04]  /*33620*/  STL [R1+0x2bc], R87 ;  /* 0x0002bc5701007387 */ /* 0x0001e80000100800 */
[----:B0-----:R-:W3:Y:S01]  /*33630*/  LDL.LU R87, [R1+0x2ec] ;  /* 0x0002ec0001577983 */ /* 0x001ee20000300800 */
[----:B--2---:R-:W-:-:S06]  /*33640*/  PRMT R47, RZ, 0x7610, R47 ;  /* 0x00007610ff2f7816 */ /* 0x004fcc000000002f */
[----:B------:R0:W2:Y:S04]  /*33650*/  @!P1 LDG.E.U8 R47, desc[UR18][R8.64] ;  /* 0x00000012082f9981 */ /* 0x0000a8000c1e1100 */
[----:B------:R-:W3:Y:S01]  /*33660*/  LDL.LU R8, [R1+0x2dc] ;  /* 0x0002dc0001087983 */ /* 0x000ee20000300800 */
[C---:B------:R-:W-:Y:S02]  /*33670*/  IADD3 R0, P3, PT, R5.reuse, R0, RZ ;  /* 0x0000000005007210 */ /* 0x040fe40007f7e0ff */
[----:B----4-:R-:W-:-:S03]  /*33680*/  IADD3 R3, P4, PT, R5, R3, RZ ;  /* 0x0000000305037210 */ /* 0x010fc60007f9e0ff */
[----:B0-----:R-:W-:Y:S01]  /*33690*/  IMAD.MOV.U32 R9, RZ, RZ, R0 ;  /* 0x000000ffff097224 */ /* 0x001fe200078e0000 */
[----:B------:R0:W-:Y:S01]  /*336a0*/  STL [R1+0x2e0], R0 ;  /* 0x0002e00001007387 */ /* 0x0001e20000100800 */
[----:B------:R-:W-:-:S03]  /*336b0*/  PRMT R85, RZ, 0x7610, R85 ;  /* 0x00007610ff557816 */ /* 0x000fc60000000055 */
[----:B0-----:R-:W4:Y:S04]  /*336c0*/  LDL.LU R0, [R1+0x2f8] ;  /* 0x0002f80001007983 */ /* 0x001f280000300800 */
[----:B--2---:R0:W-:Y:S01]  /*336d0*/  STL [R1+0x17c], R47 ;  /* 0x00017c2f01007387 */ /* 0x0041e20000100800 */
[----:B---3--:R-:W-:-:S03]  /*336e0*/  IMAD.X R8, R6, 0x1, R8, P3 ;  /* 0x0000000106087824 */ /* 0x008fc600018e0608 */
[----:B0-----:R-:W2:Y:S02]  /*336f0*/  LDL.LU R47, [R1+0x300] ;  /* 0x00030000012f7983 */ /* 0x001ea40000300800 */
[-C--:B------:R-:W-:Y:S02]  /*33700*/  @!P1 LOP3.LUT R9, R9, R8.reuse, RZ, 0x3c, !PT ;  /* 0x0000000809099212 */ /* 0x080fe400078e3cff */
[----:B------:R-:W3:Y:S04]  /*33710*/  LDL.LU R93, [R1+0x340] ;  /* 0x00034000015d7983 */ /* 0x000ee80000300800 */
[----:B------:R-:W-:Y:S04]  /*33720*/  STL [R1+0x2e8], R3 ;  /* 0x0002e80301007387 */ /* 0x000fe80000100800 */
[----:B------:R0:W-:Y:S02]  /*33730*/  STL [R1+0x2dc], R8 ;  /* 0x0002dc0801007387 */ /* 0x0001e40000100800 */
        /* <DEDUP_REMOVED lines=28> */
[C---:B----4-:R-:W-:Y:S02]  /*33900*/  IADD3 R0, P3, PT, R5.reuse, R0, RZ ;  /* 0x0000000005007210 */ /* 0x050fe40007f7e0ff */
[----:B------:R-:W-:-:S03]  /*33910*/  IADD3 R47, P4, PT, R5, R47, RZ ;  /* 0x0000002f052f7210 */ /* 0x000fc60007f9e0ff */
        /* <DEDUP_REMOVED lines=247> */
[----:B------:R-:W-:Y:S01]  /*34890*/  STL [R1+0x408], R0 ;  /* 0x0004080001007387 */ /* 0x000fe20000100800 */
[----:B------:R-:W-:-:S03]  /*348a0*/  PRMT R47, RZ, 0x7610, R47 ;  /* 0x00007610ff2f7816 */ /* 0x000fc6000000002f */
[----:B--2---:R0:W-:Y:S01]  /*348b0*/  STL [R1+0x128], R3 ;  /* 0x0001280301007387 */ /* 0x0041e20000100800 */
[----:B---3--:R-:W-:-:S03]  /*348c0*/  IMAD.X R8, R6, 0x1, R8, P3 ;  /* 0x0000000106087824 */ /* 0x008fc600018e0608 */
[----:B0-----:R-:W2:Y:S04]  /*348d0*/  LDL.LU R3, [R1+0x420] ;  /* 0x0004200001037983 */ /* 0x001ea80000300800 */
[----:B------:R-:W3:Y:S01]  /*348e0*/  LDL.LU R0, [R1+0x440] ;  /* 0x0004400001007983 */ /* 0x000ee20000300800 */
[----:B------:R-:W-:-:S03]  /*348f0*/  @!P1 LOP3.LUT R9, R9, R8, RZ, 0x3c, !PT ;  /* 0x0000000809099212 */ /* 0x000fc600078e3cff */
[----:B------:R-:W4:Y:S04]  /*34900*/  LDL.LU R86, [R1+0x448] ;  /* 0x0004480001567983 */ /* 0x000f280000300800 */
        /* <DEDUP_REMOVED lines=31> */
[----:B------:R-:W-:-:S03]  /*34b00*/  IADD3 R0, P4, PT, R5, R0, RZ ;  /* 0x0000000005007210 */ /* 0x000fc60007f9e0ff */
[----:B0-----:R-:W-:Y:S01]  /*34b10*/  IMAD.MOV.U32 R9, RZ, RZ, R3 ;  /* 0x000000ffff097224 */ /* 0x001fe200078e0003 */
[----:B------:R-:W-:Y:S01]  /*34b20*/  STL [R1+0x420], R3 ;  /* 0x0004200301007387 */ /* 0x000fe20000100800 */
[----:B----4-:R-:W-:-:S03]  /*34b30*/  PRMT R85, RZ, 0x7610, R85 ;  /* 0x00007610ff557816 */ /* 0x010fc60000000055 */
        /* <DEDUP_REMOVED lines=35> */
[----:B------:R-:W2:Y:S01]  /*34d70*/  LDL.LU R8, [R1+0x44c] ;  /* 0x00044c0001087983 */ /* 0x000ea20000300800 */
[C---:B------:R-:W-:Y:S02]  /*34d80*/  IADD3 R47, P3, PT, R5.reuse, R47, RZ ;  /* 0x0000002f052f7210 */ /* 0x040fe40007f7e0ff */
[----:B------:R-:W-:-:S03]  /*34d90*/  IADD3 R93, P4, PT, R5, R93, RZ ;  /* 0x0000005d055d7210 */ /* 0x000fc60007f9e0ff */
[----:B0-----:R-:W-:Y:S01]  /*34da0*/  IMAD.MOV.U32 R9, RZ, RZ, R47 ;  /* 0x000000ffff097224 */ /* 0x001fe200078e002f */
[----:B------:R-:W-:Y:S04]  /*34db0*/  STL [R1+0x450], R47 ;  /* 0x0004502f01007387 */ /* 0x000fe80000100800 */
[----:B------:R-:W2:Y:S01]  /*34dc0*/  LDL.LU R86, [R1+0x478] ;  /* 0x0004780001567983 */ /* 0x000ea20000300800 */
[C---:B----4-:R-:W-:Y:S01]  /*34dd0*/  IMAD.X R0, R6.reuse, 0x1, R0, P4 ;  /* 0x0000000106007824 */ /* 0x050fe200020e0600 */
[----:B---3--:R-:W-:Y:S02]  /*34de0*/  PRMT R4, RZ, 0x7610, R4 ;  /* 0x00007610ff047816 */ /* 0x008fe40000000004 */
[----:B------:R-:W-:Y:S01]  /*34df0*/  PRMT R30, RZ, 0x7610, R30 ;  /* 0x00007610ff1e7816 */ /* 0x000fe2000000001e */
[----:B--2---:R0:W-:Y:S01]  /*34e00*/  STL [R1+0x110], R85 ;  /* 0x0001105501007387 */ /* 0x0041e20000100800 */
[----:B------:R-:W-:-:S03]  /*34e10*/  IMAD.X R8, R6, 0x1, R8, P3 ;  /* 0x0000000106087824 */ /* 0x000fc600018e0608 */
[----:B0-----:R-:W2:Y:S02]  /*34e20*/  LDL.LU R85, [R1+0x480] ;  /* 0x0004800001557983 */ /* 0x001ea40000300800 */
[-C--:B------:R-:W-:Y:S02]  /*34e30*/  @!P1 LOP3.LUT R9, R9, R8.reuse, RZ, 0x3c, !PT ;  /* 0x0000000809099212 */ /* 0x080fe400078e3cff */
[----:B------:R-:W3:Y:S04]  /*34e40*/  LDL.LU R47, [R1+0x488] ;  /* 0x00048800012f7983 */ /* 0x000ee80000300800 */
[----:B------:R-:W-:Y:S04]  /*34e50*/  STL [R1+0x458], R93 ;  /* 0x0004585d01007387 */ /* 0x000fe80000100800 */
[----:B------:R0:W-:Y:S02]  /*34e60*/  STL [R1+0x44c], R8 ;  /* 0x00044c0801007387 */ /* 0x0001e40000100800 */
[----:B0-----:R-:W-:-:S04]  /*34e70*/  @!P1 LOP3.LUT R8, R9, R8, RZ, 0x3c, !PT ;  /* 0x0000000809089212 */ /* 0x001fc800078e3cff */
[----:B------:R-:W-:-:S05]  /*34e80*/  @!P1 LOP3.LUT R9, R9, R8, RZ, 0x3c, !PT ;  /* 0x0000000809099212 */ /* 0x000fca00078e3cff */
[----:B------:R0:W4:Y:S02]  /*34e90*/  @!P1 LDG.E.U8 R4, desc[UR18][R8.64] ;  /* 0x0000001208049981 */ /* 0x000124000c1e1100 */
[----:B0-----:R-:W-:Y:S02]  /*34ea0*/  IMAD.MOV.U32 R8, RZ, RZ, R0 ;  /* 0x000000ffff087224 */ /* 0x001fe400078e0000 */
[----:B------:R-:W-:-:S05]  /*34eb0*/  IMAD.MOV.U32 R9, RZ, RZ, R93 ;  /* 0x000000ffff097224 */ /* 0x000fca00078e005d */
[----:B------:R-:W-:-:S04]  /*34ec0*/  @!P1 LOP3.LUT R9, R9, R8, RZ, 0x3c, !PT ;  /* 0x0000000809099212 */ /* 0x000fc800078e3cff */
[----:B------:R-:W-:-:S04]  /*34ed0*/  @!P1 LOP3.LUT R8, R9, R8, RZ, 0x3c, !PT ;  /* 0x0000000809089212 */ /* 0x000fc800078e3cff */
[----:B------:R-:W-:-:S05]  /*34ee0*/  @!P1 LOP3.LUT R9, R9, R8, RZ, 0x3c, !PT ;  /* 0x0000000809099212 */ /* 0x000fca00078e3cff */
[----:B------:R0:W2:Y:S01]  /*34ef0*/  @!P1 LDG.E.U8 R30, desc[UR18][R8.64] ;  /* 0x00000012081e9981 */ /* 0x0000a2000c1e1100 */
[----:B------:R-:W-:Y:S02]  /*34f00*/  IADD3 R3, P3, PT, R5, R3, RZ ;  /* 0x0000000305037210 */ /* 0x000fe40007f7e0ff */
[----:B------:R-:W-:-:S03]  /*34f10*/  PRMT R2, RZ, 0x7610, R2 ;  /* 0x00007610ff027816 */ /* 0x000fc60000000002 */
[----:B------:R-:W-:Y:S01]  /*34f20*/  IMAD.X R87, R6, 0x1, R87, P3 ;  /* 0x0000000106577824 */ /* 0x000fe200018e0657 */
[----:B------:R-:W-:Y:S01]  /*34f30*/  STL [R1+0x460], R3 ;  /* 0x0004600301007387 */ /* 0x000fe20000100800 */
[----:B0-----:R-:W-:Y:S02]  /*34f40*/  @!P1 IMAD.MOV.U32 R8, RZ, RZ, R3 ;  /* 0x000000ffff089224 */ /* 0x001fe400078e0003 */
[----:B------:R-:W-:-:S05]  /*34f50*/  @!P1 IMAD.MOV.U32 R9, RZ, RZ, R87 ;  /* 0x000000ffff099224 */ /* 0x000fca00078e0057 */
[----:B------:R-:W3:Y:S04]  /*34f60*/  @!P1 LDG.E.U8 R2, desc[UR18][R8.64] ;  /* 0x0000001208029981 */ /* 0x000ee8000c1e1100 */
[----:B----4-:R0:W-:Y:S04]  /*34f70*/  STL [R1+0x10c], R4 ;  /* 0x00010c0401007387 */ /* 0x0101e80000100800 */
[----:B0-----:R-:W4:Y:S04]  /*34f80*/  LDL.LU R4, [R1+0x1378] ;  /* 0x0013780001047983 */ /* 0x001f280000300800 */
[----:B------:R0:W-:Y:S04]  /*34f90*/  STL [R1+0x454], R0 ;  /* 0x0004540001007387 */ /* 0x0001e80000100800 */
[----:B0-----:R-:W4:Y:S04]  /*34fa0*/  LDL.LU R0, [R1+0x1374] ;  /* 0x0013740001007983 */ /* 0x001f280000300800 */
[----:B------:R-:W4:Y:S04]  /*34fb0*/  LDL.LU R93, [R1+0x47c] ;  /* 0x00047c00015d7983 */ /* 0x000f280000300800 */
[----:B------:R-:W-:Y:S04]  /*34fc0*/  STL [R1+0x45c], R87 ;  /* 0x00045c5701007387 */ /* 0x000fe80000100800 */
[----:B--2---:R0:W-:Y:S04]  /*34fd0*/  STL [R1+0x108], R30 ;  /* 0x0001081e01007387 */ /* 0x0041e80000100800 */
[----:B0-----:R-:W2:Y:S04]  /*34fe0*/  LDL.LU R30, [R1+0x484] ;  /* 0x00048400011e7983 */ /* 0x001ea80000300800 */
[----:B------:R-:W2:Y:S01]  /*34ff0*/  LDL.LU R9, [R1+0x474] ;  /* 0x0004740001097983 */ /* 0x000ea20000300800 */
[----:B------:R-:W-:-:S02]  /*35000*/  IADD3 R86, P3, PT, R5, R86, RZ ;  /* 0x0000005605567210 */ /* 0x000fc40007f7e0ff */
[----:B------:R-:W-:Y:S01]  /*35010*/  IADD3 R85, P4, PT, R5, R85, RZ ;  /* 0x0000005505557210 */ /* 0x000fe20007f9e0ff */
[----:B---3--:R0:W-:Y:S01]  /*35020*/  STL [R1+0x104], R2 ;  /* 0x0001040201007387 */ /* 0x0081e20000100800 */
[----:B------:R-:W-:Y:S01]  /*35030*/  PRMT R45, RZ, 0x7610, R45 ;  /* 0x00007610ff2d7816 */ /* 0x000fe2000000002d */
[----:B------:R-:W-:Y:S02]  /*35040*/  @!P1 IMAD.MOV.U32 R8, RZ, RZ, R86 ;  /* 0x000000ffff089224 */ /* 0x000fe400078e0056 */
[----:B0-----:R-:W3:Y:S04]  /*35050*/  LDL.LU R2, [R1+0x490] ;  /* 0x0004900001027983 */ /* 0x001ee80000300800 */
[----:B------:R-:W-:Y:S04]  /*35060*/  STL [R1+0x478], R86 ;  /* 0x0004785601007387 */ /* 0x000fe80000100800 */
[----:B------:R-:W3:Y:S04]  /*35070*/  LDL.LU R3, [R1+0x498] ;  /* 0x0004980001037983 */ /* 0x000ee80000300800 */
[----:B------:R-:W3:Y:S04]  /*35080*/  LDL.LU R87, [R1+0x4a0] ;  /* 0x0004a00001577983 */ /* 0x000ee80000300800 */
[----:B------:R-:W-:Y:S01]  /*35090*/  STL [R1+0x480], R85 ;  /* 0x0004805501007387 */ /* 0x000fe20000100800 */
[C---:B----4-:R-:W-:Y:S01]  /*350a0*/  IMAD.X R93, R6.reuse, 0x1, R93, P4 ;  /* 0x00000001065d7824 */ /* 0x050fe200020e065d */
[----:B------:R-:W-:Y:S01]  /*350b0*/  PRMT R0, RZ, 0x7610, R0 ;  /* 0x00007610ff007816 */ /* 0x000fe20000000000 */
[----:B--2---:R-:W-:-:S05]  /*350c0*/  IMAD.X R9, R6, 0x1, R9, P3 ;  /* 0x0000000106097824 */ /* 0x004fca00018e0609 */
[----:B------:R0:W-:Y:S04]  /*350d0*/  STL [R1+0x474], R9 ;  /* 0x0004740901007387 */ /* 0x0001e80000100800 */
[----:B------:R1:W2:Y:S02]  /*350e0*/  @!P1 LDG.E.U8 R45, desc[UR18][R8.64] ;  /* 0x00000012082d9981 */ /* 0x0002a4000c1e1100 */
[----:B-1----:R-:W-:Y:S02]  /*350f0*/  IMAD.MOV.U32 R8, RZ, RZ, R93 ;  /* 0x000000ffff087224 */ /* 0x002fe400078e005d */
[----:B0-----:R-:W-:-:S05]  /*35100*/  IMAD.MOV.U32 R9, RZ, RZ, R85 ;  /* 0x000000ffff097224 */ /* 0x001fca00078e0055 */
[----:B------:R-:W-:-:S04]  /*35110*/  @!P1 LOP3.LUT R9, R9, R8, RZ, 0x3c, !PT ;  /* 0x0000000809099212 */ /* 0x000fc800078e3cff */
[----:B------:R-:W-:-:S04]  /*35120*/  @!P1 LOP3.LUT R8, R9, R8, RZ, 0x3c, !PT ;  /* 0x0000000809089212 */ /* 0x000fc800078e3cff */
[----:B------:R-:W-:-:S05]  /*35130*/  @!P1 LOP3.LUT R9, R9, R8, RZ, 0x3c, !PT ;  /* 0x0000000809099212 */ /* 0x000fca00078e3cff */
[----:B------:R0:W4:Y:S01]  /*35140*/  @!P1 LDG.E.U8 R0, desc[UR18][R8.64] ;  /* 0x0000001208009981 */ /* 0x000122000c1e1100 */
[----:B------:R-:W-:Y:S02]  /*35150*/  IADD3 R47, P3, PT, R5, R47, RZ ;  /* 0x0000002f052f7210 */ /* 0x000fe40007f7e0ff */
[----:B------:R-:W-:-:S03]  /*35160*/  PRMT R4, RZ, 0x7610, R4 ;  /* 0x00007610ff047816 */ /* 0x000fc60000000004 */
[----:B------:R-:W-:Y:S01]  /*35170*/  IMAD.X R30, R6, 0x1, R30, P3 ;  /* 0x00000001061e7824 */ /* 0x000fe200018e061e */
[----:B------:R-:W-:Y:S04]  /*35180*/  STL [R1+0x488], R47 ;  /* 0x0004882f01007387 */ /* 0x000fe80000100800 */
[----:B------:R-:W2:Y:S01]  /*35190*/  LDL.LU R86, [R1+0x494] ;  /* 0x0004940001567983 */ /* 0x000ea20000300800 */
[----:B0-----:R-:W-:Y:S02]  /*351a0*/  IMAD.MOV.U32 R9, RZ, RZ, R30 ;  /* 0x000000ffff097224 */ /* 0x001fe400078e001e */
[----:B------:R-:W-:Y:S01]  /*351b0*/  @!P1 IMAD.MOV.U32 R8, RZ, RZ, R47 ;  /* 0x000000ffff089224 */ /* 0x000fe200078e002f */
[----:B------:R0:W-:Y:S04]  /*351c0*/  STL [R1+0x47c], R93 ;  /* 0x00047c5d01007387 */ /* 0x0001e80000100800 */
[----:B------:R1:W2:Y:S04]  /*351d0*/  @!P1 LDG.E.U8 R4, desc[UR18][R8.64] ;  /* 0x0000001208049981 */ /* 0x0002a8000c1e1100 */
[----:B0-----:R-:W2:Y:S04]  /*351e0*/  LDL.LU R93, [R1+0x1370] ;  /* 0x00137000015d7983 */ /* 0x001ea80000300800 */
[----:B------:R-:W2:Y:S04]  /*351f0*/  LDL.LU R85, [R1+0x136c] ;  /* 0x00136c0001557983 */ /* 0x000ea80000300800 */
[----:B----4-:R0:W-:Y:S04]  /*35200*/  STL [R1+0xfc], R0 ;  /* 0x0000fc0001007387 */ /* 0x0101e80000100800 */
[----:B0-----:R-:W4:Y:S04]  /*35210*/  LDL.LU R0, [R1+0x1368] ;  /* 0x0013680001007983 */ /* 0x001f280000300800 */
[----:B------:R0:W-:Y:S04]  /*35220*/  STL [R1+0x484], R30 ;  /* 0x0004841e01007387 */ /* 0x0001e80000100800 */
[----:B0-----:R-:W4:Y:S04]  /*35230*/  LDL.LU R30, [R1+0x49c] ;  /* 0x00049c00011e7983 */ /* 0x001f280000300800 */
[----:B------:R-:W4:Y:S01]  /*35240*/  LDL.LU R8, [R1+0x48c] ;  /* 0x00048c0001087983 */ /* 0x000f220000300800 */
[----:B---3--:R-:W-:-:S02]  /*35250*/  IADD3 R2, P3, PT, R5, R2, RZ ;  /* 0x0000000205027210 */ /* 0x008fc40007f7e0ff */
[----:B------:R-:W-:-:S03]  /*35260*/  IADD3 R3, P4, PT, R5, R3, RZ ;  /* 0x0000000305037210 */ /* 0x000fc60007f9e0ff */
[----:B-1----:R-:W-:Y:S01]  /*35270*/  IMAD.MOV.U32 R9, RZ, RZ, R2 ;  /* 0x000000ffff097224 */ /* 0x002fe200078e0002 */
[----:B------:R0:W-:Y:S01]  /*35280*/  STL [R1+0x490], R2 ;  /* 0x0004900201007387 */ /* 0x0001e20000100800 */
[----:B--2---:R-:W-:-:S03]  /*35290*/  PRMT R85, RZ, 0x7610, R85 ;  /* 0x00007610ff557816 */ /* 0x004fc60000000055 */
[----:B0-----:R-:W2:Y:S04]  /*352a0*/  LDL.LU R2, [R1+0x4b8] ;  /* 0x0004b80001027983 */ /* 0x001ea80000300800 */
[----:B------:R0:W-:Y:S04]  /*352b0*/  STL [R1+0xf8], R4 ;  /* 0x0000f80401007387 */ /* 0x0001e80000100800 */
[----:B0-----:R-:W3:Y:S04]  /*352c0*/  LDL.LU R4, [R1+0x4c0] ;  /* 0x0004c00001047983 */ /* 0x001ee80000300800 */
[----:B------:R-:W2:Y:S04]  /*352d0*/  LDL.LU R47, [R1+0x4c8] ;  /* 0x0004c800012f7983 */ /* 0x000ea80000300800 */
[----:B------:R-:W-:Y:S01]  /*352e0*/  STL [R1+0x498], R3 ;  /* 0x0004980301007387 */ /* 0x000fe20000100800 */
[----:B------:R-:W-:-:S02]  /*352f0*/  IMAD.X R86, R6, 0x1, R86, P4 ;  /* 0x0000000106567824 */ /* 0x000fc400020e0656 */
[----:B----4-:R-:W-:-:S05]  /*35300*/  IMAD.X R8, R6, 0x1, R8, P3 ;  /* 0x0000000106087824 */ /* 0x010fca00018e0608 */
[-C--:B------:R-:W-:Y:S01]  /*35310*/  @!P1 LOP3.LUT R9, R9, R8.reuse, RZ, 0x3c, !PT ;  /* 0x0000000809099212 */ /* 0x080fe200078e3cff */
[----:B------:R0:W-:Y:S03]  /*35320*/  STL [R1+0x48c], R8 ;  /* 0x00048c0801007387 */ /* 0x0001e60000100800 */
[----:B0-----:R-:W-:-:S04]  /*35330*/  @!P1 LOP3.LUT R8, R9, R8, RZ, 0x3c, !PT ;  /* 0x0000000809089212 */ /* 0x001fc800078e3cff */
[----:B------:R-:W-:-:S05]  /*35340*/  @!P1 LOP3.LUT R9, R9, R8, RZ, 0x3c, !PT ;  /* 0x0000000809099212 */ /* 0x000fca00078e3cff */
[----:B------:R0:W4:Y:S02]  /*35350*/  @!P1 LDG.E.U8 R85, desc[UR18][R8.64] ;  /* 0x0000001208559981 */ /* 0x000124000c1e1100 */
[----:B0-----:R-:W-:Y:S02]  /*35360*/  IMAD.MOV.U32 R8, RZ, RZ, R86 ;  /* 0x000000ffff087224 */ /* 0x001fe400078e0056 */
[----:B------:R-:W-:-:S05]  /*35370*/  IMAD.MOV.U32 R9, RZ, RZ, R3 ;  /* 0x000000ffff097224 */ /* 0x000fca00078e0003 */
[----:B------:R-:W-:-:S04]  /*35380*/  @!P1 LOP3.LUT R9, R9, R8, RZ, 0x3c, !PT ;  /* 0x0000000809099212 */ /* 0x000fc800078e3cff */
[C---:B------:R-:W-:Y:S02]  /*35390*/  @!P1 LOP3.LUT R8, R9.reuse, R8, RZ, 0x3c, !PT ;  /* 0x0000000809089212 */ /* 0x040fe400078e3cff */
[----:B------:R-:W-:Y:S02]  /*353a0*/  PRMT R0, RZ, 0x7610, R0 ;  /* 0x00007610ff007816 */ /* 0x000fe40000000000 */
[----:B------:R-:W-:-:S05]  /*353b0*/  @!P1 LOP3.LUT R9, R9, R8, RZ, 0x3c, !PT ;  /* 0x0000000809099212 */ /* 0x000fca00078e3cff */
[----:B------:R0:W2:Y:S01]  /*353c0*/  @!P1 LDG.E.U8 R0, desc[UR18][R8.64] ;  /* 0x0000001208009981 */ /* 0x0000a2000c1e1100 */
[----:B------:R-:W-:Y:S02]  /*353d0*/  IADD3 R87, P3, PT, R5, R87, RZ ;  /* 0x0000005705577210 */ /* 0x000fe40007f7e0ff */
[----:B------:R-:W-:-:S03]  /*353e0*/  PRMT R42, RZ, 0x7610, R42 ;  /* 0x00007610ff2a7816 */ /* 0x000fc6000000002a */
[----:B------:R-:W-:Y:S01]  /*353f0*/  STL [R1+0x4a0], R87 ;  /* 0x0004a05701007387 */ /* 0x000fe20000100800 */
[----:B------:R-:W-:Y:S02]  /*35400*/  IMAD.X R30, R6, 0x1, R30, P3 ;  /* 0x00000001061e7824 */ /* 0x000fe400018e061e */
[----:B0-----:R-:W-:Y:S02]  /*35410*/  @!P1 IMAD.MOV.U32 R8, RZ, RZ, R87 ;  /* 0x000000ffff089224 */ /* 0x001fe400078e0057 */
[----:B------:R-:W-:-:S05]  /*35420*/  IMAD.MOV.U32 R9, RZ, RZ, R30 ;  /* 0x000000ffff097224 */ /* 0x000fca00078e001e */
[----:B------:R0:W3:Y:S04]  /*35430*/  @!P1 LDG.E.U8 R42, desc[UR18][R8.64] ;  /* 0x00000012082a9981 */ /* 0x0000e8000c1e1100 */
[----:B----4-:R1:W-:Y:S04]  /*35440*/  STL [R1+0xf4], R85 ;  /* 0x0000f45501007387 */ /* 0x0103e80000100800 */
[----:B-1----:R-:W4:Y:S04]  /*35450*/  LDL.LU R85, [R1+0x1364] ;  /* 0x0013640001557983 */ /* 0x002f280000300800 */
[----:B------:R1:W-:Y:S04]  /*35460*/  STL [R1+0x494], R86 ;  /* 0x0004945601007387 */ /* 0x0003e80000100800 */
[----:B-1----:R-:W4:Y:S04]  /*35470*/  LDL.LU R86, [R1+0x1360] ;  /* 0x0013600001567983 */ /* 0x002f280000300800 */
[----:B------:R-:W4:Y:S04]  /*35480*/  LDL.LU R3, [R1+0x4bc] ;  /* 0x0004bc0001037983 */ /* 0x000f280000300800 */
[----:B--2---:R1:W-:Y:S04]  /*35490*/  STL [R1+0xf0], R0 ;  /* 0x0000f00001007387 */ /* 0x0043e80000100800 */
[----:B-1----:R-:W2:Y:S04]  /*354a0*/  LDL.LU R0, [R1+0x135c] ;  /* 0x00135c0001007983 */ /* 0x002ea80000300800 */
[----:B------:R1:W-:Y:S04]  /*354b0*/  STL [R1+0x49c], R30 ;  /* 0x00049c1e01007387 */ /* 0x0003e80000100800 */
[----:B-1----:R-:W2:Y:S04]  /*354c0*/  LDL.LU R30, [R1+0x4c4] ;  /* 0x0004c400011e7983 */ /* 0x002ea80000300800 */
[----:B------:R-:W2:Y:S01]  /*354d0*/  LDL.LU R8, [R1+0x4b4] ;  /* 0x0004b40001087983 */ /* 0x000ea20000300800 */
[----:B------:R-:W-:-:S02]  /*354e0*/  IADD3 R2, P3, PT, R5, R2, RZ ;  /* 0x0000000205027210 */ /* 0x000fc40007f7e0ff */
[----:B---3--:R-:W-:-:S03]  /*354f0*/  IADD3 R4, P4, PT, R5, R4, RZ ;  /* 0x0000000405047210 */ /* 0x008fc60007f9e0ff */
[----:B0-----:R-:W-:Y:S01]  /*35500*/  IMAD.MOV.U32 R9, RZ, RZ, R2 ;  /* 0x000000ffff097224 */ /* 0x001fe200078e0002 */
[----:B------:R0:W-:Y:S04]  /*35510*/  STL [R1+0x4b8], R2 ;  /* 0x0004b80201007387 */ /* 0x0001e80000100800 */
[----:B0-----:R-:W3:Y:S04]  /*35520*/  LDL.LU R2, [R1+0x4d0] ;  /* 0x0004d00001027983 */ /* 0x001ee80000300800 */
[----:B------:R-:W3:Y:S04]  /*35530*/  LDL.LU R87, [R1+0x4d8] ;  /* 0x0004d80001577983 */ /* 0x000ee80000300800 */
[----:B------:R0:W-:Y:S04]  /*35540*/  STL [R1+0xec], R42 ;  /* 0x0000ec2a01007387 */ /* 0x0001e80000100800 */
[----:B0-----:R-:W3:Y:S04]  /*35550*/  LDL.LU R42, [R1+0x4e0] ;  /* 0x0004e000012a7983 */ /* 0x001ee80000300800 */
[----:B------:R-:W-:Y:S01]  /*35560*/  STL [R1+0x4c0], R4 ;  /* 0x0004c00401007387 */ /* 0x000fe20000100800 */
[----:B----4-:R-:W-:Y:S01]  /*35570*/  PRMT R86, RZ, 0x7610, R86 ;  /* 0x00007610ff567816 */ /* 0x010fe20000000056 */
[----:B------:R-:W-:-:S02]  /*35580*/  IMAD.X R3, R6, 0x1, R3, P4 ;  /* 0x0000000106037824 */ /* 0x000fc400020e0603 */
[----:B--2---:R-:W-:-:S05]  /*35590*/  IMAD.X R8, R6, 0x1, R8, P3 ;  /* 0x0000000106087824 */ /* 0x004fca00018e0608 */
[-C--:B------:R-:W-:Y:S01]  /*355a0*/  @!P1 LOP3.LUT R9, R9, R8.reuse, RZ, 0x3c, !PT ;  /* 0x0000000809099212 */ /* 0x080fe200078e3cff */
[----:B------:R0:W-:Y:S03]  /*355b0*/  STL [R1+0x4b4], R8 ;  /* 0x0004b40801007387 */ /* 0x0001e60000100800 */
[----:B0-----:R-:W-:-:S04]  /*355c0*/  @!P1 LOP3.LUT R8, R9, R8, RZ, 0x3c, !PT ;  /* 0x0000000809089212 */ /* 0x001fc800078e3cff */
[----:B------:R-:W-:-:S05]  /*355d0*/  @!P1 LOP3.LUT R9, R9, R8, RZ, 0x3c, !PT ;  /* 0x0000000809099212 */ /* 0x000fca00078e3cff */
[----:B------:R0:W2:Y:S02]  /*355e0*/  @!P1 LDG.E.U8 R86, desc[UR18][R8.64] ;  /* 0x0000001208569981 */ /* 0x0000a4000c1e1100 */
[----:B0-----:R-:W-:Y:S02]  /*355f0*/  IMAD.MOV.U32 R8, RZ, RZ, R3 ;  /* 0x000000ffff087224 */ /* 0x001fe400078e0003 */
[----:B------:R-:W-:-:S05]  /*35600*/  IMAD.MOV.U32 R9, RZ, RZ, R4 ;  /* 0x000000ffff097224 */ /* 0x000fca00078e0004 */
[----:B------:R-:W-:-:S04]  /*35610*/  @!P1 LOP3.LUT R9, R9, R8, RZ, 0x3c, !PT ;  /* 0x0000000809099212 */ /* 0x000fc800078e3cff */
[C---:B------:R-:W-:Y:S02]  /*35620*/  @!P1 LOP3.LUT R8, R9.reuse, R8, RZ, 0x3c, !PT ;  /* 0x0000000809089212 */ /* 0x040fe400078e3cff */
[----:B------:R-:W-:Y:S02]  /*35630*/  PRMT R0, RZ, 0x7610, R0 ;  /* 0x00007610ff007816 */ /* 0x000fe40000000000 */
[----:B------:R-:W-:-:S05]  /*35640*/  @!P1 LOP3.LUT R9, R9, R8, RZ, 0x3c, !PT ;  /* 0x0000000809099212 */ /* 0x000fca00078e3cff */
[----:B------:R0:W4:Y:S01]  /*35650*/  @!P1 LDG.E.U8 R0, desc[UR18][R8.64] ;  /* 0x0000001208009981 */ /* 0x000122000c1e1100 */
[----:B------:R-:W-:Y:S02]  /*35660*/  IADD3 R47, P3, PT, R5, R47, RZ ;  /* 0x0000002f052f7210 */ /* 0x000fe40007f7e0ff */
[----:B------:R-:W-:-:S03]  /*35670*/  PRMT R46, RZ, 0x7610, R46 ;  /* 0x00007610ff2e7816 */ /* 0x000fc6000000002e */
[----:B------:R-:W-:Y:S01]  /*35680*/  STL [R1+0x4c8], R47 ;  /* 0x0004c82f01007387 */ /* 0x000fe20000100800 */
[----:B------:R-:W-:Y:S02]  /*35690*/  IMAD.X R30, R6, 0x1, R30, P3 ;  /* 0x00000001061e7824 */ /* 0x000fe400018e061e */
[----:B0-----:R-:W-:Y:S02]  /*356a0*/  @!P1 IMAD.MOV.U32 R8, RZ, RZ, R47 ;  /* 0x000000ffff089224 */ /* 0x001fe400078e002f */
[----:B------:R-:W-:-:S05]  /*356b0*/  IMAD.MOV.U32 R9, RZ, RZ, R30 ;  /* 0x000000ffff097224 */ /* 0x000fca00078e001e */
[----:B------:R0:W3:Y:S04]  /*356c0*/  @!P1 LDG.E.U8 R46, desc[UR18][R8.64] ;  /* 0x00000012082e9981 */ /* 0x0000e8000c1e1100 */
[----:B--2---:R1:W-:Y:S04]  /*356d0*/  STL [R1+0xe8], R86 ;  /* 0x0000e85601007387 */ /* 0x0043e80000100800 */
[----:B-1----:R-:W2:Y:S04]  /*356e0*/  LDL.LU R86, [R1+0x1358] ;  /* 0x0013580001567983 */ /* 0x002ea80000300800 */
[----:B------:R1:W-:Y:S04]  /*356f0*/  STL [R1+0x4bc], R3 ;  /* 0x0004bc0301007387 */ /* 0x0003e80000100800 */
[----:B-1----:R-:W2:Y:S04]  /*35700*/  LDL.LU R3, [R1+0x1354] ;  /* 0x0013540001037983 */ /* 0x002ea80000300800 */
[----:B------:R-:W2:Y:S04]  /*35710*/  LDL.LU R4, [R1+0x4d4] ;  /* 0x0004d40001047983 */ /* 0x000ea80000300800 */
[----:B----4-:R1:W-:Y:S04]  /*35720*/  STL [R1+0xe4], R0 ;  /* 0x0000e40001007387 */ /* 0x0103e80000100800 */
[----:B-1----:R-:W4:Y:S04]  /*35730*/  LDL.LU R0, [R1+0x1350] ;  /* 0x0013500001007983 */ /* 0x002f280000300800 */
[----:B------:R1:W-:Y:S04]  /*35740*/  STL [R1+0x4c4], R30 ;  /* 0x0004c41e01007387 */ /* 0x0003e80000100800 */
[----:B-1----:R-:W4:Y:S04]  /*35750*/  LDL.LU R30, [R1+0x4dc] ;  /* 0x0004dc00011e7983 */ /* 0x002f280000300800 */
[----:B------:R-:W4:Y:S01]  /*35760*/  LDL.LU R8, [R1+0x4cc] ;  /* 0x0004cc0001087983 */ /* 0x000f220000300800 */
[----:B---3--:R-:W-:-:S02]  /*35770*/  IADD3 R2, P3, PT, R5, R2, RZ ;  /* 0x0000000205027210 */ /* 0x008fc40007f7e0ff */
[----:B------:R-:W-:-:S03]  /*35780*/  IADD3 R87, P4, PT, R5, R87, RZ ;  /* 0x0000005705577210 */ /* 0x000fc60007f9e0ff */
[----:B0-----:R-:W-:Y:S01]  /*35790*/  IMAD.MOV.U32 R9, RZ, RZ, R2 ;  /* 0x000000ffff097224 */ /* 0x001fe200078e0002 */
[----:B------:R0:W-:Y:S04]  /*357a0*/  STL [R1+0x4d0], R2 ;  /* 0x0004d00201007387 */ /* 0x0001e80000100800 */
[----:B0-----:R-:W3:Y:S04]  /*357b0*/  LDL.LU R2, [R1+0x4f8] ;  /* 0x0004f80001027983 */ /* 0x001ee80000300800 */
[----:B------:R-:W3:Y:S04]  /*357c0*/  LDL.LU R47, [R1+0x500] ;  /* 0x00050000012f7983 */ /* 0x000ee80000300800 */
[----:B------:R0:W-:Y:S04]  /*357d0*/  STL [R1+0xe0], R46 ;  /* 0x0000e02e01007387 */ /* 0x0001e80000100800 */
[----:B0-----:R-:W3:Y:S04]  /*357e0*/  LDL.LU R46, [R1+0x508] ;  /* 0x00050800012e7983 */ /* 0x001ee80000300800 */
[----:B------:R-:W-:Y:S01]  /*357f0*/  STL [R1+0x4d8], R87 ;  /* 0x0004d85701007387 */ /* 0x000fe20000100800 */
[----:B--2---:R-:W-:Y:S01]  /*35800*/  PRMT R3, RZ, 0x7610, R3 ;  /* 0x00007610ff037816 */ /* 0x004fe20000000003 */
[----:B----4-:R-:W-:-:S05]  /*35810*/  IMAD.X R8, R6, 0x1, R8, P3 ;  /* 0x0000000106087824 */ /* 0x010fca00018e0608 */
        /* <DEDUP_REMOVED lines=14> */
[----:B------:R0:W4:Y:S04]  /*35900*/  @!P1 LDG.E.U8 R0, desc[UR18][R8.64] ;  /* 0x0000001208009981 */ /* 0x000128000c1e1100 */
[----:B--2---:R1:W-:Y:S04]  /*35910*/  STL [R1+0xdc], R3 ;  /* 0x0000dc0301007387 */ /* 0x0043e80000100800 */
[----:B-1----:R-:W2:Y:S01]  /*35920*/  LDL.LU R3, [R1+0x134c] ;  /* 0x00134c0001037983 */ /* 0x002ea20000300800 */
[----:B------:R-:W-:Y:S02]  /*35930*/  IMAD.X R30, R6, 0x1, R30, P3 ;  /* 0x00000001061e7824 */ /* 0x000fe400018e061e */
[----:B0-----:R-:W-:Y:S01]  /*35940*/  @!P1 IMAD.MOV.U32 R8, RZ, RZ, R42 ;  /* 0x000000ffff089224 */ /* 0x001fe200078e002a */
[----:B------:R0:W-:Y:S01]  /*35950*/  STL [R1+0x4d4], R4 ;  /* 0x0004d40401007387 */ /* 0x0001e20000100800 */
[----:B------:R-:W-:-:S03]  /*35960*/  IMAD.MOV.U32 R9, RZ, RZ, R30 ;  /* 0x000000ffff097224 */ /* 0x000fc600078e001e */
[----:B0-----:R-:W3:Y:S04]  /*35970*/  LDL.LU R4, [R1+0x1348] ;  /* 0x0013480001047983 */ /* 0x001ee80000300800 */
[----:B------:R-:W3:Y:S04]  /*35980*/  LDL.LU R87, [R1+0x4fc] ;  /* 0x0004fc0001577983 */ /* 0x000ee80000300800 */
[----:B----4-:R0:W-:Y:S04]  /*35990*/  STL [R1+0xd8], R0 ;  /* 0x0000d80001007387 */ /* 0x0101e80000100800 */
[----:B0-----:R-:W4:Y:S04]  /*359a0*/  LDL.LU R0, [R1+0x1344] ;  /* 0x0013440001007983 */ /* 0x001f280000300800 */
[----:B------:R0:W-:Y:S04]  /*359b0*/  STL [R1+0x4dc], R30 ;  /* 0x0004dc1e01007387 */ /* 0x0001e80000100800 */
[----:B0-----:R-:W4:Y:S01]  /*359c0*/  LDL.LU R30, [R1+0x504] ;  /* 0x00050400011e7983 */ /* 0x001f220000300800 */
[----:B--2---:R-:W-:-:S06]  /*359d0*/  PRMT R3, RZ, 0x7610, R3 ;  /* 0x00007610ff037816 */ /* 0x004fcc0000000003 */
[----:B------:R0:W2:Y:S04]  /*359e0*/  @!P1 LDG.E.U8 R3, desc[UR18][R8.64] ;  /* 0x0000001208039981 */ /* 0x0000a8000c1e1100 */
[----:B------:R-:W4:Y:S01]  /*359f0*/  LDL.LU R8, [R1+0x4f4] ;  /* 0x0004f40001087983 */ /* 0x000f220000300800 */
[C---:B---3--:R-:W-:Y:S02]  /*35a00*/  IADD3 R2, P3, PT, R5.reuse, R2, RZ ;  /* 0x0000000205027210 */ /* 0x048fe40007f7e0ff */
[----:B------:R-:W-:-:S03]  /*35a10*/  IADD3 R47, P4, PT, R5, R47, RZ ;  /* 0x0000002f052f7210 */ /* 0x000fc60007f9e0ff */
[----:B0-----:R-:W-:Y:S01]  /*35a20*/  IMAD.MOV.U32 R9, RZ, RZ, R2 ;  /* 0x000000ffff097224 */ /* 0x001fe200078e0002 */
[----:B------:R0:W-:Y:S01]  /*35a30*/  STL [R1+0x4f8], R2 ;  /* 0x0004f80201007387 */ /* 0x0001e20000100800 */
[----:B------:R-:W-:-:S03]  /*35a40*/  PRMT R4, RZ, 0x7610, R4 ;  /* 0x00007610ff047816 */ /* 0x000fc60000000004 */
[----:B0-----:R-:W3:Y:S04]  /*35a50*/  LDL.LU R2, [R1+0x510] ;  /* 0x0005100001027983 */ /* 0x001ee80000300800 */
[----:B--2---:R0:W-:Y:S01]  /*35a60*/  STL [R1+0xd4], R3 ;  /* 0x0000d40301007387 */ /* 0x0041e20000100800 */
[----:B----4-:R-:W-:-:S03]  /*35a70*/  IMAD.X R8, R6, 0x1, R8, P3 ;  /* 0x0000000106087824 */ /* 0x010fc600018e0608 */
[----:B0-----:R-:W2:Y:S02]  /*35a80*/  LDL.LU R3, [R1+0x518] ;  /* 0x0005180001037983 */ /* 0x001ea40000300800 */
[-C--:B------:R-:W-:Y:S02]  /*35a90*/  @!P1 LOP3.LUT R9, R9, R8.reuse, RZ, 0x3c, !PT ;  /* 0x0000000809099212 */ /* 0x080fe400078e3cff */
        /* <DEDUP_REMOVED lines=34> */
[----:B------:R-:W-:Y:S01]  /*35cc0*/  STL [R1+0x510], R2 ;  /* 0x0005100201007387 */ /* 0x000fe20000100800 */
[----:B----4-:R-:W-:Y:S01]  /*35cd0*/  PRMT R87, RZ, 0x7610, R87 ;  /* 0x00007610ff577816 */ /* 0x010fe20000000057 */
[C---:B------:R-:W-:Y:S01]  /*35ce0*/  IMAD.X R47, R6.reuse, 0x1, R47, P4 ;  /* 0x00000001062f7824 */ /* 0x040fe200020e062f */
[----:B---3--:R-:W-:Y:S01]  /*35cf0*/  PRMT R0, RZ, 0x7610, R0 ;  /* 0x00007610ff007816 */ /* 0x008fe20000000000 */
[----:B--2---:R0:W-:Y:S01]  /*35d00*/  STL [R1+0xc8], R4 ;  /* 0x0000c80401007387 */ /* 0x0041e20000100800 */
[----:B------:R-:W-:-:S03]  /*35d10*/  IMAD.X R8, R6, 0x1, R8, P3 ;  /* 0x0000000106087824 */ /* 0x000fc600018e0608 */
        /* <DEDUP_REMOVED lines=8> */
[----:B------:R0:W2:Y:S02]  /*35da0*/  @!P1 LDG.E.U8 R87, desc[UR18][R8.64] ;  /* 0x0000001208579981 */ /* 0x0000a4000c1e1100 */
[----:B0-----:R-:W-:Y:S02]  /*35db0*/  IMAD.MOV.U32 R8, RZ, RZ, R47 ;  /* 0x000000ffff087224 */ /* 0x001fe400078e002f */
[----:B------:R-:W-:-:S05]  /*35dc0*/  IMAD.MOV.U32 R9, RZ, RZ, R3 ;  /* 0x000000ffff097224 */ /* 0x000fca00078e0003 */
[----:B------:R-:W-:-:S04]  /*35dd0*/  @!P1 LOP3.LUT R9, R9, R8, RZ, 0x3c, !PT ;  /* 0x0000000809099212 */ /* 0x000fc800078e3cff */
[----:B------:R-:W-:-:S04]  /*35de0*/  @!P1 LOP3.LUT R8, R9, R8, RZ, 0x3c, !PT ;  /* 0x0000000809089212 */ /* 0x000fc800078e3cff */
[----:B------:R-:W-:-:S05]  /*35df0*/  @!P1 LOP3.LUT R9, R9, R8, RZ, 0x3c, !PT ;  /* 0x0000000809099212 */ /* 0x000fca00078e3cff */
[----:B------:R0:W3:Y:S01]  /*35e00*/  @!P1 LDG.E.U8 R0, desc[UR18][R8.64] ;  /* 0x0000001208009981 */ /* 0x0000e2000c1e1100 */
[----:B------:R-:W-:Y:S02]  /*35e10*/  IADD3 R42, P3, PT, R5, R42, RZ ;  /* 0x0000002a052a7210 */ /* 0x000fe40007f7e0ff */
[----:B------:R-:W-:-:S03]  /*35e20*/  PRMT R17, RZ, 0x7610, R17 ;  /* 0x00007610ff117816 */ /* 0x000fc60000000011 */
[----:B------:R-:W-:Y:S01]  /*35e30*/  STL [R1+0x520], R42 ;  /* 0x0005202a01007387 */ /* 0x000fe20000100800 */
[----:B------:R-:W-:Y:S02]  /*35e40*/  IMAD.X R30, R6, 0x1, R30, P3 ;  /* 0x00000001061e7824 */ /* 0x000fe400018e061e */
[----:B0-----:R-:W-:Y:S02]  /*35e50*/  @!P1 IMAD.MOV.U32 R8, RZ, RZ, R42 ;  /* 0x000000ffff089224 */ /* 0x001fe400078e002a */
[----:B------:R-:W-:-:S05]  /*35e60*/  IMAD.MOV.U32 R9, RZ, RZ, R30 ;  /* 0x000000ffff097224 */ /* 0x000fca00078e001e */
[----:B------:R0:W4:Y:S04]  /*35e70*/  @!P1 LDG.E.U8 R17, desc[UR18][R8.64] ;  /* 0x0000001208119981 */ /* 0x000128000c1e1100 */
[----:B--2---:R1:W-:Y:S04]  /*35e80*/  STL [R1+0xc4], R87 ;  /* 0x0000c45701007387 */ /* 0x0043e80000100800 */
[----:B-1----:R-:W2:Y:S04]  /*35e90*/  LDL.LU R87, [R1+0x1334] ;  /* 0x0013340001577983 */ /* 0x002ea80000300800 */
[----:B------:R1:W-:Y:S04]  /*35ea0*/  STL [R1+0x514], R47 ;  /* 0x0005142f01007387 */ /* 0x0003e80000100800 */
[----:B-1----:R-:W2:Y:S04]  /*35eb0*/  LDL.LU R47, [R1+0x1330] ;  /* 0x00133000012f7983 */ /* 0x002ea80000300800 */
[----:B------:R-:W2:Y:S04]  /*35ec0*/  LDL.LU R3, [R1+0x53c] ;  /* 0x00053c0001037983 */ /* 0x000ea80000300800 */
[----:B---3--:R1:W-:Y:S04]  /*35ed0*/  STL [R1+0xc0], R0 ;  /* 0x0000c00001007387 */ /* 0x0083e80000100800 */
[----:B-1----:R-:W3:Y:S04]  /*35ee0*/  LDL.LU R0, [R1+0x132c] ;  /* 0x00132c0001007983 */ /* 0x002ee80000300800 */
[----:B------:R1:W-:Y:S04]  /*35ef0*/  STL [R1+0x51c], R30 ;  /* 0x00051c1e01007387 */ /* 0x0003e80000100800 */
[----:B-1----:R-:W3:Y:S04]  /*35f00*/  LDL.LU R30, [R1+0x544] ;  /* 0x00054400011e7983 */ /* 0x002ee80000300800 */
[----:B------:R-:W3:Y:S01]  /*35f10*/  LDL.LU R8, [R1+0x534] ;  /* 0x0005340001087983 */ /* 0x000ee20000300800 */
[----:B------:R-:W-:-:S02]  /*35f20*/  IADD3 R4, P3, PT, R5, R4, RZ ;  /* 0x0000000405047210 */ /* 0x000fc40007f7e0ff */
[----:B------:R-:W-:-:S03]  /*35f30*/  IADD3 R2, P4, PT, R5, R2, RZ ;  /* 0x0000000205027210 */ /* 0x000fc60007f9e0ff */
[----:B0-----:R-:W-:Y:S01]  /*35f40*/  IMAD.MOV.U32 R9, RZ, RZ, R4 ;  /* 0x000000ffff097224 */ /* 0x001fe200078e0004 */
[----:B------:R-:W-:Y:S04]  /*35f50*/  STL [R1+0x538], R4 ;  /* 0x0005380401007387 */ /* 0x000fe80000100800 */
[----:B----4-:R0:W-:Y:S04]  /*35f60*/  STL [R1+0xbc], R17 ;  /* 0x0000bc1101007387 */ /* 0x0101e80000100800 */
[----:B0-----:R-:W4:Y:S04]  /*35f70*/  LDL.LU R17, [R1+0x550] ;  /* 0x0005500001117983 */ /* 0x001f280000300800 */
[----:B------:R-:W4:Y:S04]  /*35f80*/  LDL.LU R4, [R1+0x558] ;  /* 0x0005580001047983 */ /* 0x000f280000300800 */
[----:B------:R-:W4:Y:S04]  /*35f90*/  LDL.LU R42, [R1+0x560] ;  /* 0x00056000012a7983 */ /* 0x000f280000300800 */
[----:B------:R-:W-:Y:S01]  /*35fa0*/  STL [R1+0x540], R2 ;  /* 0x0005400201007387 */ /* 0x000fe20000100800 */
[----:B--2---:R-:W-:Y:S01]  /*35fb0*/  PRMT R47, RZ, 0x7610, R47 ;  /* 0x00007610ff2f7816 */ /* 0x004fe2000000002f */
[----:B------:R-:W-:-:S02]  /*35fc0*/  IMAD.X R3, R6, 0x1, R3, P4 ;  /* 0x0000000106037824 */ /* 0x000fc400020e0603 */
[----:B---3--:R-:W-:-:S05]  /*35fd0*/  IMAD.X R8, R6, 0x1, R8, P3 ;  /* 0x0000000106087824 */ /* 0x008fca00018e0608 */
        /* <DEDUP_REMOVED lines=29> */
[----:B----4-:R-:W-:-:S02]  /*361b0*/  IADD3 R17, P3, PT, R5, R17, RZ ;  /* 0x0000001105117210 */ /* 0x010fc40007f7e0ff */
[----:B------:R-:W-:-:S03]  /*361c0*/  IADD3 R4, P4, PT, R5, R4, RZ ;  /* 0x0000000405047210 */ /* 0x000fc60007f9e0ff */
[----:B0-----:R-:W-:Y:S01]  /*361d0*/  IMAD.MOV.U32 R9, RZ, RZ, R17 ;  /* 0x000000ffff097224 */ /* 0x001fe200078e0011 */
[----:B------:R0:W-:Y:S04]  /*361e0*/  STL [R1+0x550], R17 ;  /* 0x0005501101007387 */ /* 0x0001e80000100800 */
[----:B0-----:R-:W4:Y:S04]  /*361f0*/  LDL.LU R17, [R1+0x578] ;  /* 0x0005780001117983 */ /* 0x001f280000300800 */
[----:B------:R0:W-:Y:S04]  /*36200*/  STL [R1+0xb0], R44 ;  /* 0x0000b02c01007387 */ /* 0x0001e80000100800 */
[----:B0-----:R-:W4:Y:S04]  /*36210*/  LDL.LU R44, [R1+0x580] ;  /* 0x00058000012c7983 */ /* 0x001f280000300800 */
        /* <DEDUP_REMOVED lines=37> */
[----:B------:R-:W-:Y:S04]  /*36470*/  STL [R1+0x578], R17 ;  /* 0x0005781101007387 */ /* 0x000fe80000100800 */
[----:B------:R0:W-:Y:S04]  /*36480*/  STL [R1+0xa4], R33 ;  /* 0x0000a42101007387 */ /* 0x0001e80000100800 */
        /* <DEDUP_REMOVED lines=34> */
[----:B-1----:R-:W2:Y:S04]  /*366b0*/  LDL.LU R30, [R1+0x59c] ;  /* 0x00059c00011e7983 */ /* 0x002ea80000300800 */
[----:B------:R-:W2:Y:S01]  /*366c0*/  LDL.LU R9, [R1+0x58c] ;  /* 0x00058c0001097983 */ /* 0x000ea20000300800 */
[----:B----4-:R-:W-:-:S02]  /*366d0*/  IADD3 R33, P3, PT, R5, R33, RZ ;  /* 0x0000002105217210 */ /* 0x010fc40007f7e0ff */
[----:B------:R-:W-:Y:S01]  /*366e0*/  PRMT R47, RZ, 0x7610, R47 ;  /* 0x00007610ff2f7816 */ /* 0x000fe2000000002f */
[----:B------:R-:W4:Y:S02]  /*366f0*/  LDL.LU R46, [R1+0x5b8] ;  /* 0x0005b800012e7983 */ /* 0x000f240000300800 */
[----:B0-----:R-:W-:Y:S02]  /*36700*/  @!P1 IMAD.MOV.U32 R8, RZ, RZ, R33 ;  /* 0x000000ffff089224 */ /* 0x001fe400078e0021 */
[----:B--2---:R-:W-:-:S05]  /*36710*/  IMAD.X R9, R6, 0x1, R9, P3 ;  /* 0x0000000106097824 */ /* 0x004fca00018e0609 */
[----:B------:R0:W2:Y:S01]  /*36720*/  @!P1 LDG.E.U8 R47, desc[UR18][R8.64] ;  /* 0x00000012082f9981 */ /* 0x0000a2000c1e1100 */
[C---:B------:R-:W-:Y:S02]  /*36730*/  IADD3 R42, P4, PT, R5.reuse, R42, RZ ;  /* 0x0000002a052a7210 */ /* 0x040fe40007f9e0ff */
[----:B------:R-:W-:Y:S01]  /*36740*/  IADD3 R17, P3, PT, R5, R17, RZ ;  /* 0x0000001105117210 */ /* 0x000fe20007f7e0ff */
[----:B------:R-:W-:Y:S02]  /*36750*/  STL [R1+0x590], R33 ;  /* 0x0005902101007387 */ /* 0x000fe40000100800 */
[----:B------:R-:W-:Y:S02]  /*36760*/  IMAD.X R44, R6, 0x1, R44, P4 ;  /* 0x00000001062c7824 */ /* 0x000fe400020e062c */
[----:B------:R1:W-:Y:S04]  /*36770*/  STL [R1+0x98], R43 ;  /* 0x0000982b01007387 */ /* 0x0003e80000100800 */
[----:B-1----:R-:W3:Y:S04]  /*36780*/  LDL.LU R43, [R1+0x5c0] ;  /* 0x0005c000012b7983 */ /* 0x002ee80000300800 */
[----:B------:R-:W-:Y:S04]  /*36790*/  STL [R1+0x598], R42 ;  /* 0x0005982a01007387 */ /* 0x000fe80000100800 */
[----:B------:R1:W-:Y:S04]  /*367a0*/  STL [R1+0x58c], R9 ;  /* 0x00058c0901007387 */ /* 0x0003e80000100800 */
[----:B------:R-:W-:Y:S04]  /*367b0*/  STL [R1+0x5a0], R17 ;  /* 0x0005a01101007387 */ /* 0x000fe80000100800 */
[----:B------:R-:W3:Y:S04]  /*367c0*/  LDL.LU R33, [R1+0x5c8] ;  /* 0x0005c80001217983 */ /* 0x000ee80000300800 */
[----:B------:R-:W-:Y:S01]  /*367d0*/  STL [R1+0x594], R44 ;  /* 0x0005942c01007387 */ /* 0x000fe20000100800 */
[----:B------:R-:W-:Y:S01]  /*367e0*/  PRMT R41, RZ, 0x7610, R41 ;  /* 0x00007610ff297816 */ /* 0x000fe20000000029 */
[----:B0-----:R-:W-:-:S02]  /*367f0*/  @!P1 IMAD.MOV.U32 R8, RZ, RZ, R42 ;  /* 0x000000ffff089224 */ /* 0x001fc400078e002a */
[----:B-1----:R-:W-:-:S05]  /*36800*/  @!P1 IMAD.MOV.U32 R9, RZ, RZ, R44 ;  /* 0x000000ffff099224 */ /* 0x002fca00078e002c */
[----:B------:R0:W3:Y:S04]  /*36810*/  @!P1 LDG.E.U8 R41, desc[UR18][R8.64] ;  /* 0x0000001208299981 */ /* 0x0000e8000c1e1100 */
[----:B--2---:R1:W-:Y:S04]  /*36820*/  STL [R1+0x94], R47 ;  /* 0x0000942f01007387 */ /* 0x0043e80000100800 */
[----:B-1----:R-:W2:Y:S04]  /*36830*/  LDL.LU R47, [R1+0x5b4] ;  /* 0x0005b400012f7983 */ /* 0x002ea80000300800 */
[----:B------:R-:W2:Y:S01]  /*36840*/  LDL.LU R44, [R1+0x5bc] ;  /* 0x0005bc00012c7983 */ /* 0x000ea20000300800 */
[----:B------:R-:W-:Y:S01]  /*36850*/  IMAD.X R30, R6, 0x1, R30, P3 ;  /* 0x00000001061e7824 */ /* 0x000fe200018e061e */
[----:B----4-:R-:W-:Y:S01]  /*36860*/  IADD3 R46, P3, PT, R5, R46, RZ ;  /* 0x0000002e052e7210 */ /* 0x010fe20007f7e0ff */
[----:B0-----:R-:W-:Y:S01]  /*36870*/  @!P1 IMAD.MOV.U32 R8, RZ, RZ, R17 ;  /* 0x000000ffff089224 */ /* 0x001fe200078e0011 */
[----:B------:R-:W-:Y:S01]  /*36880*/  PRMT R11, RZ, 0x7610, R11 ;  /* 0x00007610ff0b7816 */ /* 0x000fe2000000000b */
[----:B------:R-:W-:Y:S01]  /*36890*/  @!P1 IMAD.MOV.U32 R9, RZ, RZ, R30 ;  /* 0x000000ffff099224 */ /* 0x000fe200078e001e */
[----:B------:R-:W-:-:S02]  /*368a0*/  PRMT R38, RZ, 0x7610, R38 ;  /* 0x00007610ff267816 */ /* 0x000fc40000000026 */
[----:B---3--:R-:W-:Y:S02]  /*368b0*/  IADD3 R43, P4, PT, R5, R43, RZ ;  /* 0x0000002b052b7210 */ /* 0x008fe40007f9e0ff */
[----:B------:R0:W3:Y:S04]  /*368c0*/  @!P1 LDG.E.U8 R11, desc[UR18][R8.64] ;  /* 0x00000012080b9981 */ /* 0x0000e8000c1e1100 */
[----:B------:R-:W-:Y:S04]  /*368d0*/  STL [R1+0x59c], R30 ;  /* 0x00059c1e01007387 */ /* 0x000fe80000100800 */
[----:B------:R-:W4:Y:S01]  /*368e0*/  LDL.LU R42, [R1+0x5c4] ;  /* 0x0005c400012a7983 */ /* 0x000f220000300800 */
[----:B0-----:R-:W-:-:S03]  /*368f0*/  @!P1 IMAD.MOV.U32 R8, RZ, RZ, R46 ;  /* 0x000000ffff089224 */ /* 0x001fc600078e002e */
[----:B------:R-:W-:Y:S01]  /*36900*/  STL [R1+0x5b8], R46 ;  /* 0x0005b82e01007387 */ /* 0x000fe20000100800 */
[----:B------:R-:W-:-:S03]  /*36910*/  PRMT R18, RZ, 0x7610, R18 ;  /* 0x00007610ff127816 */ /* 0x000fc60000000012 */
[----:B------:R0:W-:Y:S04]  /*36920*/  STL [R1+0x90], R41 ;  /* 0x0000902901007387 */ /* 0x0001e80000100800 */
[----:B0-----:R-:W4:Y:S04]  /*36930*/  LDL.LU R41, [R1+0x5cc] ;  /* 0x0005cc0001297983 */ /* 0x001f280000300800 */
[----:B------:R-:W4:Y:S04]  /*36940*/  LDL.LU R17, [R1+0x5d0] ;  /* 0x0005d00001117983 */ /* 0x000f280000300800 */
[----:B------:R-:W4:Y:S01]  /*36950*/  LDL.LU R30, [R1+0x5d8] ;  /* 0x0005d800011e7983 */ /* 0x000f220000300800 */
[----:B--2---:R-:W-:-:S04]  /*36960*/  IMAD.X R47, R6, 0x1, R47, P3 ;  /* 0x00000001062f7824 */ /* 0x004fc800018e062f */
[----:B------:R-:W-:Y:S02]  /*36970*/  @!P1 IMAD.MOV.U32 R9, RZ, RZ, R47 ;  /* 0x000000ffff099224 */ /* 0x000fe400078e002f */
[----:B------:R-:W-:-:S03]  /*36980*/  IMAD.X R44, R6, 0x1, R44, P4 ;  /* 0x00000001062c7824 */ /* 0x000fc600020e062c */
[----:B------:R0:W2:Y:S02]  /*36990*/  @!P1 LDG.E.U8 R38, desc[UR18][R8.64] ;  /* 0x0000001208269981 */ /* 0x0000a4000c1e1100 */
[----:B0-----:R-:W-:Y:S02]  /*369a0*/  @!P1 IMAD.MOV.U32 R8, RZ, RZ, R43 ;  /* 0x000000ffff089224 */ /* 0x001fe400078e002b */
[----:B------:R-:W-:-:S05]  /*369b0*/  @!P1 IMAD.MOV.U32 R9, RZ, RZ, R44 ;  /* 0x000000ffff099224 */ /* 0x000fca00078e002c */
[----:B------:R0:W2:Y:S01]  /*369c0*/  @!P1 LDG.E.U8 R18, desc[UR18][R8.64] ;  /* 0x0000001208129981 */ /* 0x0000a2000c1e1100 */
[----:B------:R-:W-:-:S03]  /*369d0*/  IADD3 R33, P3, PT, R5, R33, RZ ;  /* 0x0000002105217210 */ /* 0x000fc60007f7e0ff */
[----:B---3--:R1:W-:Y:S02]  /*369e0*/  STL [R1+0x8c], R11 ;  /* 0x00008c0b01007387 */ /* 0x0083e40000100800 */
[----:B----4-:R-:W-:Y:S02]  /*369f0*/  IMAD.X R42, R6, 0x1, R42, P3 ;  /* 0x00000001062a7824 */ /* 0x010fe400018e062a */
[----:B-1----:R-:W3:Y:S04]  /*36a00*/  LDL.LU R11, [R1+0x5e0] ;  /* 0x0005e000010b7983 */ /* 0x002ee80000300800 */
[----:B------:R-:W-:Y:S04]  /*36a10*/  STL [R1+0x5c0], R43 ;  /* 0x0005c02b01007387 */ /* 0x000fe80000100800 */
[----:B------:R-:W-:Y:S04]  /*36a20*/  STL [R1+0x5b4], R47 ;  /* 0x0005b42f01007387 */ /* 0x000fe80000100800 */
[----:B------:R-:W-:Y:S04]  /*36a30*/  STL [R1+0x5c8], R33 ;  /* 0x0005c82101007387 */ /* 0x000fe80000100800 */
[----:B------:R-:W-:Y:S01]  /*36a40*/  STL [R1+0x5bc], R44 ;  /* 0x0005bc2c01007387 */ /* 0x000fe20000100800 */
[----:B------:R-:W-:Y:S01]  /*36a50*/  IADD3 R17, P3, PT, R5, R17, RZ ;  /* 0x0000001105117210 */ /* 0x000fe20007f7e0ff */
[----:B0-----:R-:W-:Y:S01]  /*36a60*/  @!P1 IMAD.MOV.U32 R8, RZ, RZ, R33 ;  /* 0x000000ffff089224 */ /* 0x001fe200078e0021 */
[----:B------:R-:W-:Y:S01]  /*36a70*/  PRMT R13, RZ, 0x7610, R13 ;  /* 0x00007610ff0d7816 */ /* 0x000fe2000000000d */
[----:B------:R-:W-:-:S02]  /*36a80*/  @!P1 IMAD.MOV.U32 R9, RZ, RZ, R42 ;  /* 0x000000ffff099224 */ /* 0x000fc400078e002a */
[----:B------:R-:W-:Y:S01]  /*36a90*/  IMAD.X R41, R6, 0x1, R41, P3 ;  /* 0x0000000106297824 */ /* 0x000fe200018e0629 */
[----:B------:R-:W-:Y:S02]  /*36aa0*/  PRMT R40, RZ, 0x7610, R40 ;  /* 0x00007610ff287816 */ /* 0x000fe40000000028 */
[----:B------:R0:W4:Y:S02]  /*36ab0*/  @!P1 LDG.E.U8 R13, desc[UR18][R8.64] ;  /* 0x00000012080d9981 */ /* 0x000124000c1e1100 */
[----:B0-----:R-:W-:Y:S02]  /*36ac0*/  @!P1 IMAD.MOV.U32 R8, RZ, RZ, R17 ;  /* 0x000000ffff089224 */ /* 0x001fe400078e0011 */
[----:B------:R-:W-:-:S05]  /*36ad0*/  @!P1 IMAD.MOV.U32 R9, RZ, RZ, R41 ;  /* 0x000000ffff099224 */ /* 0x000fca00078e0029 */
[----:B------:R0:W4:Y:S04]  /*36ae0*/  @!P1 LDG.E.U8 R40, desc[UR18][R8.64] ;  /* 0x0000001208289981 */ /* 0x000128000c1e1100 */
[----:B--2---:R1:W-:Y:S04]  /*36af0*/  STL [R1+0x88], R38 ;  /* 0x0000882601007387 */ /* 0x0043e80000100800 */
[----:B-1----:R-:W2:Y:S04]  /*36b00*/  LDL.LU R38, [R1+0x5d4] ;  /* 0x0005d40001267983 */ /* 0x002ea80000300800 */
[----:B------:R-:W-:Y:S04]  /*36b10*/  STL [R1+0x5c4], R42 ;  /* 0x0005c42a01007387 */ /* 0x000fe80000100800 */
[----:B------:R1:W-:Y:S04]  /*36b20*/  STL [R1+0x84], R18 ;  /* 0x0000841201007387 */ /* 0x0003e80000100800 */
[----:B-1----:R-:W2:Y:S01]  /*36b30*/  LDL.LU R18, [R1+0x5dc] ;  /* 0x0005dc0001127983 */ /* 0x002ea20000300800 */
[----:B------:R-:W-:-:S02]  /*36b40*/  IADD3 R30, P4, PT, R5, R30, RZ ;  /* 0x0000001e051e7210 */ /* 0x000fc40007f9e0ff */
[----:B------:R-:W-:Y:S01]  /*36b50*/  PRMT R23, RZ, 0x7610, R23 ;  /* 0x00007610ff177816 */ /* 0x000fe20000000017 */
[----:B------:R-:W2:Y:S01]  /*36b60*/  LDL.LU R33, [R1+0x5f8] ;  /* 0x0005f80001217983 */ /* 0x000ea20000300800 */
[----:B---3--:R-:W-:Y:S01]  /*36b70*/  IADD3 R11, P3, PT, R5, R11, RZ ;  /* 0x0000000b050b7210 */ /* 0x008fe20007f7e0ff */
[----:B0-----:R-:W-:Y:S02]  /*36b80*/  @!P1 IMAD.MOV.U32 R8, RZ, RZ, R30 ;  /* 0x000000ffff089224 */ /* 0x001fe400078e001e */
[----:B------:R-:W-:Y:S01]  /*36b90*/  STL [R1+0x5d0], R17 ;  /* 0x0005d01101007387 */ /* 0x000fe20000100800 */
[----:B------:R-:W-:-:S03]  /*36ba0*/  PRMT R10, RZ, 0x7610, R10 ;  /* 0x00007610ff0a7816 */ /* 0x000fc6000000000a */
[----:B----4-:R0:W-:Y:S04]  /*36bb0*/  STL [R1+0x80], R13 ;  /* 0x0000800d01007387 */ /* 0x0101e80000100800 */
[----:B0-----:R-:W3:Y:S04]  /*36bc0*/  LDL.LU R13, [R1+0x600] ;  /* 0x00060000010d7983 */ /* 0x001ee80000300800 */
[----:B------:R-:W-:Y:S04]  /*36bd0*/  STL [R1+0x5d8], R30 ;  /* 0x0005d81e01007387 */ /* 0x000fe80000100800 */
[----:B------:R-:W-:Y:S04]  /*36be0*/  STL [R1+0x5cc], R41 ;  /* 0x0005cc2901007387 */ /* 0x000fe80000100800 */
[----:B------:R-:W-:Y:S04]  /*36bf0*/  STL [R1+0x5e0], R11 ;  /* 0x0005e00b01007387 */ /* 0x000fe80000100800 */
[----:B------:R-:W4:Y:S01]  /*36c00*/  LDL.LU R17, [R1+0x608] ;  /* 0x0006080001117983 */ /* 0x000f220000300800 */
[----:B--2---:R-:W-:-:S04]  /*36c10*/  IMAD.X R38, R6, 0x1, R38, P4 ;  /* 0x0000000106267824 */ /* 0x004fc800020e0626 */
[----:B------:R-:W-:-:S05]  /*36c20*/  @!P1 IMAD.MOV.U32 R9, RZ, RZ, R38 ;  /* 0x000000ffff099224 */ /* 0x000fca00078e0026 */
[----:B------:R0:W2:Y:S04]  /*36c30*/  @!P1 LDG.E.U8 R23, desc[UR18][R8.64] ;  /* 0x0000001208179981 */ /* 0x0000a8000c1e1100 */
[----:B------:R-:W-:Y:S01]  /*36c40*/  STL [R1+0x5d4], R38 ;  /* 0x0005d42601007387 */ /* 0x000fe20000100800 */
[----:B------:R-:W-:Y:S02]  /*36c50*/  IMAD.X R18, R6, 0x1, R18, P3 ;  /* 0x0000000106127824 */ /* 0x000fe400018e0612 */
[----:B0-----:R-:W-:Y:S02]  /*36c60*/  @!P1 IMAD.MOV.U32 R8, RZ, RZ, R11 ;  /* 0x000000ffff089224 */ /* 0x001fe400078e000b */
[----:B------:R-:W-:Y:S01]  /*36c70*/  @!P1 IMAD.MOV.U32 R9, RZ, RZ, R18 ;  /* 0x000000ffff099224 */ /* 0x000fe200078e0012 */
[----:B------:R0:W-:Y:S04]  /*36c80*/  STL [R1+0x7c], R40 ;  /* 0x00007c2801007387 */ /* 0x0001e80000100800 */
[----:B------:R1:W4:Y:S04]  /*36c90*/  @!P1 LDG.E.U8 R10, desc[UR18][R8.64] ;  /* 0x00000012080a9981 */ /* 0x000328000c1e1100 */
[----:B0-----:R-:W4:Y:S04]  /*36ca0*/  LDL.LU R40, [R1+0x5f4] ;  /* 0x0005f40001287983 */ /* 0x001f280000300800 */
[----:B------:R-:W4:Y:S01]  /*36cb0*/  LDL.LU R38, [R1+0x5fc] ;  /* 0x0005fc0001267983 */ /* 0x000f220000300800 */
[----:B------:R-:W-:-:S03]  /*36cc0*/  IADD3 R33, P3, PT, R5, R33, RZ ;  /* 0x0000002105217210 */ /* 0x000fc60007f7e0ff */
[----:B------:R-:W-:Y:S01]  /*36cd0*/  STL [R1+0x5dc], R18 ;  /* 0x0005dc1201007387 */ /* 0x000fe20000100800 */
[----:B------:R-:W-:Y:S01]  /*36ce0*/  PRMT R39, RZ, 0x7610, R39 ;  /* 0x00007610ff277816 */ /* 0x000fe20000000027 */
[----:B-1----:R-:W-:Y:S01]  /*36cf0*/  @!P1 IMAD.MOV.U32 R8, RZ, RZ, R33 ;  /* 0x000000ffff089224 */ /* 0x002fe200078e0021 */
[C---:B---3--:R-:W-:Y:S01]  /*36d00*/  IADD3 R13, P4, PT, R5.reuse, R13, RZ ;  /* 0x0000000d050d7210 */ /* 0x048fe20007f9e0ff */
[----:B--2---:R0:W-:Y:S04]  /*36d10*/  STL [R1+0x78], R23 ;  /* 0x0000781701007387 */ /* 0x0041e80000100800 */
[----:B0-----:R-:W2:Y:S04]  /*36d20*/  LDL.LU R23, [R1+0x604] ;  /* 0x0006040001177983 */ /* 0x001ea80000300800 */
[----:B------:R-:W3:Y:S04]  /*36d30*/  LDL.LU R30, [R1+0x60c] ;  /* 0x00060c00011e7983 */ /* 0x000ee80000300800 */
[----:B------:R-:W-:Y:S04]  /*36d40*/  STL [R1+0x5f8], R33 ;  /* 0x0005f82101007387 */ /* 0x000fe80000100800 */
[----:B------:R-:W3:Y:S01]  /*36d50*/  LDL.LU R11, [R1+0x610] ;  /* 0x00061000010b7983 */ /* 0x000ee20000300800 */
[----:B----4-:R-:W-:Y:S01]  /*36d60*/  IMAD.X R40, R6, 0x1, R40, P3 ;  /* 0x0000000106287824 */ /* 0x010fe200018e0628 */
[----:B------:R-:W-:-:S02]  /*36d70*/  IADD3 R17, P3, PT, R5, R17, RZ ;  /* 0x0000001105117210 */ /* 0x000fc40007f7e0ff */
[----:B------:R-:W4:Y:S04]  /*36d80*/  LDL.LU R18, [R1+0x618] ;  /* 0x0006180001127983 */ /* 0x000f280000300800 */
[----:B------:R0:W-:Y:S01]  /*36d90*/  STL [R1+0x74], R10 ;  /* 0x0000740a01007387 */ /* 0x0001e20000100800 */
[----:B------:R-:W-:Y:S02]  /*36da0*/  @!P1 IMAD.MOV.U32 R9, RZ, RZ, R40 ;  /* 0x000000ffff099224 */ /* 0x000fe400078e0028 */
[----:B------:R-:W-:-:S03]  /*36db0*/  IMAD.X R38, R6, 0x1, R38, P4 ;  /* 0x0000000106267824 */ /* 0x000fc600020e0626 */
[----:B------:R1:W4:Y:S04]  /*36dc0*/  @!P1 LDG.E.U8 R39, desc[UR18][R8.64] ;  /* 0x0000001208279981 */ /* 0x000328000c1e1100 */
[----:B0-----:R-:W4:Y:S04]  /*36dd0*/  LDL.LU R10, [R1+0x620] ;  /* 0x00062000010a7983 */ /* 0x001f280000300800 */
[----:B------:R0:W-:Y:S04]  /*36de0*/  STL [R1+0x600], R13 ;  /* 0x0006000d01007387 */ /* 0x0001e80000100800 */
[----:B------:R-:W-:Y:S04]  /*36df0*/  STL [R1+0x5f4], R40 ;  /* 0x0005f42801007387 */ /* 0x000fe80000100800 */
[----:B------:R-:W-:Y:S04]  /*36e00*/  STL [R1+0x608], R17 ;  /* 0x0006081101007387 */ /* 0x000fe80000100800 */
[----:B------:R-:W4:Y:S01]  /*36e10*/  LDL.LU R33, [R1+0x614] ;  /* 0x0006140001217983 */ /* 0x000f220000300800 */
[----:B-1----:R-:W-:-:S03]  /*36e20*/  @!P1 IMAD.MOV.U32 R8, RZ, RZ, R13 ;  /* 0x000000ffff089224 */ /* 0x002fc600078e000d */
[----:B------:R-:W-:Y:S04]  /*36e30*/  STL [R1+0x5fc], R38 ;  /* 0x0005fc2601007387 */ /* 0x000fe80000100800 */
[----:B0-----:R-:W4:Y:S01]  /*36e40*/  LDL.LU R13, [R1+0x61c] ;  /* 0x00061c00010d7983 */ /* 0x001f220000300800 */
[----:B------:R-:W-:Y:S01]  /*36e50*/  PRMT R37, RZ, 0x7610, R37 ;  /* 0x00007610ff257816 */ /* 0x000fe20000000025 */
[----:B------:R-:W-:Y:S01]  /*36e60*/  @!P1 IMAD.MOV.U32 R9, RZ, RZ, R38 ;  /* 0x000000ffff099224 */ /* 0x000fe200078e0026 */
[----:B------:R-:W-:-:S04]  /*36e70*/  PRMT R36, RZ, 0x7610, R36 ;  /* 0x00007610ff247816 */ /* 0x000fc80000000024 */
[----:B------:R0:W4:Y:S01]  /*36e80*/  @!P1 LDG.E.U8 R37, desc[UR18][R8.64] ;  /* 0x0000001208259981 */ /* 0x000122000c1e1100 */
[----:B------:R-:W-:Y:S01]  /*36e90*/  PRMT R35, RZ, 0x7610, R35 ;  /* 0x00007610ff237816 */ /* 0x000fe20000000023 */
[----:B0-----:R-:W-:Y:S01]  /*36ea0*/  @!P1 IMAD.MOV.U32 R8, RZ, RZ, R17 ;  /* 0x000000ffff089224 */ /* 0x001fe200078e0011 */
[----:B------:R-:W-:Y:S02]  /*36eb0*/  PRMT R16, RZ, 0x7610, R16 ;  /* 0x00007610ff107816 */ /* 0x000fe40000000010 */
[----:B------:R-:W-:Y:S01]  /*36ec0*/  PRMT R2, RZ, 0x7610, R2 ;  /* 0x00007610ff027816 */ /* 0x000fe20000000002 */
[----:B--2---:R-:W-:-:S04]  /*36ed0*/  IMAD.X R23, R6, 0x1, R23, P3 ;  /* 0x0000000106177824 */ /* 0x004fc800018e0617 */
[----:B------:R-:W-:-:S05]  /*36ee0*/  @!P1 IMAD.MOV.U32 R9, RZ, RZ, R23 ;  /* 0x000000ffff099224 */ /* 0x000fca00078e0017 */
[----:B------:R0:W2:Y:S01]  /*36ef0*/  @!P1 LDG.E.U8 R36, desc[UR18][R8.64] ;  /* 0x0000001208249981 */ /* 0x0000a2000c1e1100 */
[C---:B---3--:R-:W-:Y:S02]  /*36f00*/  IADD3 R11, P3, PT, R5.reuse, R11, RZ ;  /* 0x0000000b050b7210 */ /* 0x048fe40007f7e0ff */
[----:B----4-:R-:W-:-:S03]  /*36f10*/  IADD3 R18, P4, PT, R5, R18, RZ ;  /* 0x0000001205127210 */ /* 0x010fc60007f9e0ff */
[----:B------:R-:W-:Y:S02]  /*36f20*/  IMAD.X R30, R6, 0x1, R30, P3 ;  /* 0x00000001061e7824 */ /* 0x000fe400018e061e */
[----:B0-----:R-:W-:Y:S02]  /*36f30*/  @!P1 IMAD.MOV.U32 R8, RZ, RZ, R11 ;  /* 0x000000ffff089224 */ /* 0x001fe400078e000b */
[----:B------:R-:W-:Y:S01]  /*36f40*/  @!P1 IMAD.MOV.U32 R9, RZ, RZ, R30 ;  /* 0x000000ffff099224 */ /* 0x000fe200078e001e */
[----:B------:R0:W-:Y:S04]  /*36f50*/  STL [R1+0x604], R23 ;  /* 0x0006041701007387 */ /* 0x0001e80000100800 */
[----:B------:R1:W3:Y:S01]  /*36f60*/  @!P1 LDG.E.U8 R35, desc[UR18][R8.64] ;  /* 0x0000001208239981 */ /* 0x0002e2000c1e1100 */
[----:B------:R-:W-:-:S03]  /*36f70*/  IADD3 R10, P3, PT, R5, R10, RZ ;  /* 0x0000000a050a7210 */ /* 0x000fc60007f7e0ff */
[----:B0-----:R-:W4:Y:S01]  /*36f80*/  LDL.LU R23, [R1+0x638] ;  /* 0x0006380001177983 */ /* 0x001f220000300800 */
[----:B-1----:R-:W-:-:S03]  /*36f90*/  @!P1 IMAD.MOV.U32 R8, RZ, RZ, R18 ;  /* 0x000000ffff089224 */ /* 0x002fc600078e0012 */
[----:B------:R-:W2:Y:S01]  /*36fa0*/  LDL.LU R17, [R1+0x640] ;  /* 0x0006400001117983 */ /* 0x000ea20000300800 */
[----:B------:R-:W-:-:S04]  /*36fb0*/  IMAD.X R33, R6, 0x1, R33, P4 ;  /* 0x0000000106217824 */ /* 0x000fc800020e0621 */
[----:B------:R-:W-:Y:S01]  /*36fc0*/  @!P1 IMAD.MOV.U32 R9, RZ, RZ, R33 ;  /* 0x000000ffff099224 */ /* 0x000fe200078e0021 */
[----:B------:R-:W-:Y:S01]  /*36fd0*/  STL [R1+0x610], R11 ;  /* 0x0006100b01007387 */ /* 0x000fe20000100800 */
[----:B------:R-:W-:-:S03]  /*36fe0*/  IMAD.X R13, R6, 0x1, R13, P3 ;  /* 0x00000001060d7824 */ /* 0x000fc600018e060d */
[----:B------:R-:W-:Y:S04]  /*36ff0*/  STL [R1+0x618], R18 ;  /* 0x0006181201007387 */ /* 0x000fe80000100800 */
[----:B------:R0:W3:Y:S04]  /*37000*/  @!P1 LDG.E.U8 R16, desc[UR18][R8.64] ;  /* 0x0000001208109981 */ /* 0x0000e8000c1e1100 */
[----:B------:R1:W-:Y:S04]  /*37010*/  STL [R1+0x60c], R30 ;  /* 0x00060c1e01007387 */ /* 0x0003e80000100800 */
[----:B------:R-:W-:Y:S01]  /*37020*/  STL [R1+0x620], R10 ;  /* 0x0006200a01007387 */ /* 0x000fe20000100800 */
[----:B0-----:R-:W-:-:S02]  /*37030*/  @!P1 IMAD.MOV.U32 R8, RZ, RZ, R10 ;  /* 0x000000ffff089224 */ /* 0x001fc400078e000a */
[----:B------:R-:W-:Y:S01]  /*37040*/  @!P1 IMAD.MOV.U32 R9, RZ, RZ, R13 ;  /* 0x000000ffff099224 */ /* 0x000fe200078e000d */
[----:B-1----:R-:W3:Y:S04]  /*37050*/  LDL.LU R30, [R1+0x634] ;  /* 0x00063400011e7983 */ /* 0x002ee80000300800 */
[----:B------:R0:W-:Y:S04]  /*37060*/  STL [R1+0x614], R33 ;  /* 0x0006142101007387 */ /* 0x0001e80000100800 */
[----:B------:R-:W3:Y:S04]  /*37070*/  LDL.LU R11, [R1+0x648] ;  /* 0x00064800010b7983 */ /* 0x000ee80000300800 */
[----:B------:R1:W3:Y:S04]  /*37080*/  @!P1 LDG.E.U8 R2, desc[UR18][R8.64] ;  /* 0x0000001208029981 */ /* 0x0002e8000c1e1100 */
[----:B0-----:R-:W3:Y:S04]  /*37090*/  LDL.LU R33, [R1+0x63c] ;  /* 0x00063c0001217983 */ /* 0x001ee80000300800 */
[----:B------:R-:W-:Y:S04]  /*370a0*/  STL [R1+0x61c], R13 ;  /* 0x00061c0d01007387 */ /* 0x000fe80000100800 */
[----:B------:R-:W-:Y:S04]  /*370b0*/  STL [R1+0x70], R39 ;  /* 0x0000702701007387 */ /* 0x000fe80000100800 */
[----:B------:R-:W3:Y:S04]  /*370c0*/  LDL.LU R18, [R1+0x644] ;  /* 0x0006440001127983 */ /* 0x000ee80000300800 */
[----:B------:R-:W3:Y:S01]  /*370d0*/  LDL.LU R10, [R1+0x650] ;  /* 0x00065000010a7983 */ /* 0x000ee20000300800 */
[----:B------:R-:W-:-:S02]  /*370e0*/  PRMT R34, RZ, 0x7610, R34 ;  /* 0x00007610ff227816 */ /* 0x000fc40000000022 */
[----:B------:R-:W-:Y:S02]  /*370f0*/  PRMT R26, RZ, 0x7610, R26 ;  /* 0x00007610ff1a7816 */ /* 0x000fe4000000001a */
[----:B----4-:R-:W-:-:S05]  /*37100*/  IADD3 R23, P3, PT, R5, R23, RZ ;  /* 0x0000001705177210 */ /* 0x010fca0007f7e0ff */
[----:B------:R-:W-:Y:S01]  /*37110*/  STL [R1+0x638], R23 ;  /* 0x0006381701007387 */ /* 0x000fe20000100800 */
[----:B--2---:R-:W-:-:S03]  /*37120*/  IADD3 R17, P4, PT, R5, R17, RZ ;  /* 0x0000001105117210 */ /* 0x004fc60007f9e0ff */
[----:B------:R-:W-:Y:S01]  /*37130*/  STL [R1+0x6c], R37 ;  /* 0x00006c2501007387 */ /* 0x000fe20000100800 */
[----:B-1----:R-:W-:-:S03]  /*37140*/  @!P1 IMAD.MOV.U32 R8, RZ, RZ, R23 ;  /* 0x000000ffff089224 */ /* 0x002fc600078e0017 */
[----:B---3--:R0:W-:Y:S04]  /*37150*/  STL [R1+0x60], R16 ;  /* 0x0000601001007387 */ /* 0x0081e80000100800 */
[----:B0-----:R-:W2:Y:S01]  /*37160*/  LDL.LU R16, [R1+0x658] ;  /* 0x0006580001107983 */ /* 0x001ea20000300800 */
[----:B------:R-:W-:-:S03]  /*37170*/  IMAD.X R30, R6, 0x1, R30, P3 ;  /* 0x00000001061e7824 */ /* 0x000fc600018e061e */
[----:B------:R-:W3:Y:S01]  /*37180*/  LDL.LU R13, [R1+0x660] ;  /* 0x00066000010d7983 */ /* 0x000ee20000300800 */
[----:B------:R-:W-:Y:S01]  /*37190*/  @!P1 IMAD.MOV.U32 R9, RZ, RZ, R30 ;  /* 0x000000ffff099224 */ /* 0x000fe200078e001e */
[----:B------:R-:W-:-:S04]  /*371a0*/  IADD3 R11, P3, PT, R5, R11, RZ ;  /* 0x0000000b050b7210 */ /* 0x000fc80007f7e0ff */
[----:B------:R0:W4:Y:S04]  /*371b0*/  @!P1 LDG.E.U8 R34, desc[UR18][R8.64] ;  /* 0x0000001208229981 */ /* 0x000128000c1e1100 */
[----:B------:R-:W-:Y:S04]  /*371c0*/  STL [R1+0x12cc], R2 ;  /* 0x0012cc0201007387 */ /* 0x000fe80000100800 */
[----:B------:R-:W-:Y:S01]  /*371d0*/  STL [R1+0x68], R36 ;  /* 0x0000682401007387 */ /* 0x000fe20000100800 */
[----:B------:R-:W-:-:S03]  /*371e0*/  IMAD.X R33, R6, 0x1, R33, P4 ;  /* 0x0000000106217824 */ /* 0x000fc600020e0621 */
[----:B------:R-:W-:Y:S04]  /*371f0*/  STL [R1+0x640], R17 ;  /* 0x0006401101007387 */ /* 0x000fe80000100800 */
[----:B------:R1:W-:Y:S04]  /*37200*/  STL [R1+0x634], R30 ;  /* 0x0006341e01007387 */ /* 0x0003e80000100800 */
[----:B------:R-:W-:Y:S01]  /*37210*/  STL [R1+0x648], R11 ;  /* 0x0006480b01007387 */ /* 0x000fe20000100800 */
[----:B0-----:R-:W-:-:S03]  /*37220*/  @!P1 IMAD.MOV.U32 R8, RZ, RZ, R17 ;  /* 0x000000ffff089224 */ /* 0x001fc600078e0011 */
[----:B------:R-:W3:Y:S01]  /*37230*/  LDL.LU R23, [R1+0x64c] ;  /* 0x00064c0001177983 */ /* 0x000ee20000300800 */
[----:B------:R-:W-:-:S03]  /*37240*/  @!P1 IMAD.MOV.U32 R9, RZ, RZ, R33 ;  /* 0x000000ffff099224 */ /* 0x000fc600078e0021 */
[----:B------:R-:W-:Y:S04]  /*37250*/  STL [R1+0x63c], R33 ;  /* 0x00063c2101007387 */ /* 0x000fe80000100800 */
[----:B-1----:R-:W4:Y:S04]  /*37260*/  LDL.LU R30, [R1+0x654] ;  /* 0x00065400011e7983 */ /* 0x002f280000300800 */
[----:B------:R0:W4:Y:S04]  /*37270*/  @!P1 LDG.E.U8 R26, desc[UR18][R8.64] ;  /* 0x00000012081a9981 */ /* 0x000128000c1e1100 */
[----:B------:R-:W-:Y:S04]  /*37280*/  STL [R1+0x64], R35 ;  /* 0x0000642301007387 */ /* 0x000fe80000100800 */
[----:B------:R-:W4:Y:S01]  /*37290*/  LDL.LU R17, [R1+0x65c] ;  /* 0x00065c0001117983 */ /* 0x000f220000300800 */
[----:B------:R-:W-:Y:S01]  /*372a0*/  IMAD.X R18, R6, 0x1, R18, P3 ;  /* 0x0000000106127824 */ /* 0x000fe200018e0612 */
[----:B------:R-:W-:Y:S01]  /*372b0*/  IADD3 R10, P3, PT, R5, R10, RZ ;  /* 0x0000000a050a7210 */ /* 0x000fe20007f7e0ff */
[----:B0-----:R-:W-:Y:S01]  /*372c0*/  @!P1 IMAD.MOV.U32 R8, RZ, RZ, R11 ;  /* 0x000000ffff089224 */ /* 0x001fe200078e000b */
[----:B------:R-:W-:Y:S01]  /*372d0*/  PRMT R32, RZ, 0x7610, R32 ;  /* 0x00007610ff207816 */ /* 0x000fe20000000020 */
[----:B------:R-:W-:Y:S01]  /*372e0*/  @!P1 IMAD.MOV.U32 R9, RZ, RZ, R18 ;  /* 0x000000ffff099224 */ /* 0x000fe200078e0012 */
[----:B------:R-:W-:-:S04]  /*372f0*/  PRMT R31, RZ, 0x7610, R31 ;  /* 0x00007610ff1f7816 */ /* 0x000fc8000000001f */
[----:B------:R0:W4:Y:S01]  /*37300*/  @!P1 LDG.E.U8 R32, desc[UR18][R8.64] ;  /* 0x0000001208209981 */ /* 0x000122000c1e1100 */
[----:B------:R-:W-:-:S03]  /*37310*/  PRMT R24, RZ, 0x7610, R24 ;  /* 0x00007610ff187816 */ /* 0x000fc60000000018 */
[----:B------:R-:W-:Y:S01]  /*37320*/  STL [R1+0x644], R18 ;  /* 0x0006441201007387 */ /* 0x000fe20000100800 */
[----:B0-----:R-:W-:Y:S01]  /*37330*/  @!P1 IMAD.MOV.U32 R8, RZ, RZ, R10 ;  /* 0x000000ffff089224 */ /* 0x001fe200078e000a */
[----:B------:R-:W-:Y:S02]  /*37340*/  PRMT R3, RZ, 0x7610, R3 ;  /* 0x00007610ff037816 */ /* 0x000fe40000000003 */
[C---:B--2---:R-:W-:Y:S01]  /*37350*/  IADD3 R16, P4, PT, R5.reuse, R16, RZ ;  /* 0x0000001005107210 */ /* 0x044fe20007f9e0ff */
[----:B---3--:R-:W-:Y:S01]  /*37360*/  IMAD.X R23, R6, 0x1, R23, P3 ;  /* 0x0000000106177824 */ /* 0x008fe200018e0617 */
[----:B------:R-:W-:-:S03]  /*37370*/  IADD3 R13, P3, PT, R5, R13, RZ ;  /* 0x0000000d050d7210 */ /* 0x000fc60007f7e0ff */
[----:B------:R-:W-:Y:S02]  /*37380*/  @!P1 IMAD.MOV.U32 R9, RZ, RZ, R23 ;  /* 0x000000ffff099224 */ /* 0x000fe400078e0017 */
[----:B----4-:R-:W-:-:S03]  /*37390*/  IMAD.X R30, R6, 0x1, R30, P4 ;  /* 0x00000001061e7824 */ /* 0x010fc600020e061e */
[----:B------:R0:W2:Y:S04]  /*373a0*/  @!P1 LDG.E.U8 R31, desc[UR18][R8.64] ;  /* 0x00000012081f9981 */ /* 0x0000a8000c1e1100 */
[----:B------:R1:W-:Y:S01]  /*373b0*/  STL [R1+0x54], R26 ;  /* 0x0000541a01007387 */ /* 0x0003e20000100800 */
[----:B0-----:R-:W-:Y:S02]  /*373c0*/  @!P1 IMAD.MOV.U32 R8, RZ, RZ, R16 ;  /* 0x000000ffff089224 */ /* 0x001fe400078e0010 */
[----:B------:R-:W-:Y:S01]  /*373d0*/  @!P1 IMAD.MOV.U32 R9, RZ, RZ, R30 ;  /* 0x000000ffff099224 */ /* 0x000fe200078e001e */
[----:B-1----:R-:W3:Y:S01]  /*373e0*/  LDL.LU R26, [R1+0x674] ;  /* 0x00067400011a7983 */ /* 0x002ee20000300800 */
[----:B------:R-:W-:-:S03]  /*373f0*/  IMAD.X R17, R6, 0x1, R17, P3 ;  /* 0x0000000106117824 */ /* 0x000fc600018e0611 */
[----:B------:R-:W4:Y:S04]  /*37400*/  LDL.LU R11, [R1+0x678] ;  /* 0x00067800010b7983 */ /* 0x000f280000300800 */
[----:B------:R-:W-:Y:S04]  /*37410*/  STL [R1+0x650], R10 ;  /* 0x0006500a01007387 */ /* 0x000fe80000100800 */
[----:B------:R-:W2:Y:S04]  /*37420*/  LDL.LU R18, [R1+0x680] ;  /* 0x0006800001127983 */ /* 0x000ea80000300800 */
[----:B------:R-:W-:Y:S04]  /*37430*/  STL [R1+0x658], R16 ;  /* 0x0006581001007387 */ /* 0x000fe80000100800 */
[----:B------:R0:W2:Y:S04]  /*37440*/  @!P1 LDG.E.U8 R24, desc[UR18][R8.64] ;  /* 0x0000001208189981 */ /* 0x0000a8000c1e1100 */
[----:B------:R1:W-:Y:S04]  /*37450*/  STL [R1+0x64c], R23 ;  /* 0x00064c1701007387 */ /* 0x0003e80000100800 */
[----:B------:R-:W-:Y:S01]  /*37460*/  STL [R1+0x660], R13 ;  /* 0x0006600d01007387 */ /* 0x000fe20000100800 */
[----:B0-----:R-:W-:-:S02]  /*37470*/  @!P1 IMAD.MOV.U32 R8, RZ, RZ, R13 ;  /* 0x000000ffff089224 */ /* 0x001fc400078e000d */
[----:B------:R-:W-:Y:S01]  /*37480*/  @!P1 IMAD.MOV.U32 R9, RZ, RZ, R17 ;  /* 0x000000ffff099224 */ /* 0x000fe200078e0011 */
[----:B-1----:R-:W2:Y:S04]  /*37490*/  LDL.LU R23, [R1+0x67c] ;  /* 0x00067c0001177983 */ /* 0x002ea80000300800 */
[----:B------:R-:W-:Y:S04]  /*374a0*/  STL [R1+0x654], R30 ;  /* 0x0006541e01007387 */ /* 0x000fe80000100800 */
[----:B------:R-:W2:Y:S04]  /*374b0*/  LDL.LU R10, [R1+0x688] ;  /* 0x00068800010a7983 */ /* 0x000ea80000300800 */
[----:B------:R0:W2:Y:S04]  /*374c0*/  @!P1 LDG.E.U8 R3, desc[UR18][R8.64] ;  /* 0x0000001208039981 */ /* 0x0000a8000c1e1100 */
[----:B------:R-:W-:Y:S04]  /*374d0*/  STL [R1+0x58], R34 ;  /* 0x0000582201007387 */ /* 0x000fe80000100800 */
[----:B------:R-:W2:Y:S04]  /*374e0*/  LDL.LU R16, [R1+0x684] ;  /* 0x0006840001107983 */ /* 0x000ea80000300800 */
[----:B------:R1:W-:Y:S01]  /*374f0*/  STL [R1+0x65c], R17 ;  /* 0x00065c1101007387 */ /* 0x0003e20000100800 */
[----:B------:R-:W-:-:S03]  /*37500*/  PRMT R29, RZ, 0x7610, R29 ;  /* 0x00007610ff1d7816 */ /* 0x000fc6000000001d */
[----:B-1----:R-:W2:Y:S04]  /*37510*/  LDL.LU R17, [R1+0x68c] ;  /* 0x00068c0001117983 */ /* 0x002ea80000300800 */
[----:B------:R-:W2:Y:S01]  /*37520*/  LDL.LU R13, [R1+0x690] ;  /* 0x00069000010d7983 */ /* 0x000ea20000300800 */
[----:B------:R-:W-:Y:S02]  /*37530*/  PRMT R12, RZ, 0x7610, R12 ;  /* 0x00007610ff0c7816 */ /* 0x000fe4000000000c */
[----:B----4-:R-:W-:-:S05]  /*37540*/  IADD3 R11, P3, PT, R5, R11, RZ ;  /* 0x0000000b050b7210 */ /* 0x010fca0007f7e0ff */
[C---:B---3--:R-:W-:Y:S01]  /*37550*/  IMAD.X R26, R6.reuse, 0x1, R26, P3 ;  /* 0x00000001061a7824 */ /* 0x048fe200018e061a */
[----:B------:R-:W-:Y:S01]  /*37560*/  STL [R1+0x678], R11 ;  /* 0x0006780b01007387 */ /* 0x000fe20000100800 */
[----:B--2---:R-:W-:Y:S01]  /*37570*/  IADD3 R18, P4, PT, R5, R18, RZ ;  /* 0x0000001205127210 */ /* 0x004fe20007f9e0ff */
[----:B0-----:R-:W-:Y:S02]  /*37580*/  @!P1 IMAD.MOV.U32 R8, RZ, RZ, R11 ;  /* 0x000000ffff089224 */ /* 0x001fe400078e000b */
[----:B------:R-:W-:Y:S01]  /*37590*/  @!P1 IMAD.MOV.U32 R9, RZ, RZ, R26 ;  /* 0x000000ffff099224 */ /* 0x000fe200078e001a */
[----:B------:R0:W-:Y:S04]  /*375a0*/  STL [R1+0x48], R24 ;  /* 0x0000481801007387 */ /* 0x0001e80000100800 */
[----:B------:R1:W2:Y:S04]  /*375b0*/  @!P1 LDG.E.U8 R29, desc[UR18][R8.64] ;  /* 0x00000012081d9981 */ /* 0x0002a8000c1e1100 */
[----:B0-----:R-:W3:Y:S01]  /*375c0*/  LDL.LU R24, [R1+0x698] ;  /* 0x0006980001187983 */ /* 0x001ee20000300800 */
[----:B------:R-:W-:-:S02]  /*375d0*/  IMAD.X R23, R6, 0x1, R23, P4 ;  /* 0x0000000106177824 */ /* 0x000fc400020e0617 */
[----:B-1----:R-:W-:Y:S01]  /*375e0*/  @!P1 IMAD.MOV.U32 R8, RZ, RZ, R18 ;  /* 0x000000ffff089224 */ /* 0x002fe200078e0012 */
[----:B------:R-:W-:Y:S01]  /*375f0*/  IADD3 R10, P3, PT, R5, R10, RZ ;  /* 0x0000000a050a7210 */ /* 0x000fe20007f7e0ff */
[----:B------:R-:W-:Y:S01]  /*37600*/  STL [R1+0x12d0], R3 ;  /* 0x0012d00301007387 */ /* 0x000fe20000100800 */
[----:B------:R-:W-:-:S03]  /*37610*/  @!P1 IMAD.MOV.U32 R9, RZ, RZ, R23 ;  /* 0x000000ffff099224 */ /* 0x000fc600078e0017 */
[----:B------:R-:W-:Y:S04]  /*37620*/  STL [R1+0x50], R32 ;  /* 0x0000502001007387 */ /* 0x000fe80000100800 */
[----:B------:R-:W-:Y:S04]  /*37630*/  STL [R1+0x680], R18 ;  /* 0x0006801201007387 */ /* 0x000fe80000100800 */
[----:B------:R0:W-:Y:S04]  /*37640*/  STL [R1+0x674], R26 ;  /* 0x0006741a01007387 */ /* 0x0001e80000100800 */
[----:B------:R-:W-:Y:S04]  /*37650*/  STL [R1+0x688], R10 ;  /* 0x0006880a01007387 */ /* 0x000fe80000100800 */
[----:B------:R1:W4:Y:S04]  /*37660*/  @!P1 LDG.E.U8 R12, desc[UR18][R8.64] ;  /* 0x00000012080c9981 */ /* 0x000328000c1e1100 */
[----:B0-----:R-:W2:Y:S04]  /*37670*/  LDL.LU R26, [R1+0x694] ;  /* 0x00069400011a7983 */ /* 0x001ea80000300800 */
[----:B------:R-:W-:Y:S04]  /*37680*/  STL [R1+0x67c], R23 ;  /* 0x00067c1701007387 */ /* 0x000fe80000100800 */
[----:B------:R-:W2:Y:S04]  /*37690*/  LDL.LU R11, [R1+0x6a0] ;  /* 0x0006a000010b7983 */ /* 0x000ea80000300800 */
[----:B------:R-:W-:Y:S04]  /*376a0*/  STL [R1+0x4c], R31 ;  /* 0x00004c1f01007387 */ /* 0x000fe80000100800 */
[----:B------:R-:W2:Y:S01]  /*376b0*/  LDL.LU R18, [R1+0x69c] ;  /* 0x00069c0001127983 */ /* 0x000ea20000300800 */
[----:B------:R-:W-:Y:S01]  /*376c0*/  IMAD.X R16, R6, 0x1, R16, P3 ;  /* 0x0000000106107824 */ /* 0x000fe200018e0610 */
[----:B------:R-:W-:Y:S01]  /*376d0*/  IADD3 R13, P3, PT, R5, R13, RZ ;  /* 0x0000000d050d7210 */ /* 0x000fe20007f7e0ff */
[----:B-1----:R-:W-:Y:S01]  /*376e0*/  @!P1 IMAD.MOV.U32 R8, RZ, RZ, R10 ;  /* 0x000000ffff089224 */ /* 0x002fe200078e000a */
[----:B------:R-:W-:Y:S01]  /*376f0*/  PRMT R28, RZ, 0x7610, R28 ;  /* 0x00007610ff1c7816 */ /* 0x000fe2000000001c */
[----:B------:R-:W-:-:S02]  /*37700*/  @!P1 IMAD.MOV.U32 R9, RZ, RZ, R16 ;  /* 0x000000ffff099224 */ /* 0x000fc400078e0010 */
[----:B------:R-:W-:Y:S01]  /*37710*/  IMAD.X R17, R6, 0x1, R17, P3 ;  /* 0x0000000106117824 */ /* 0x000fe200018e0611 */
[----:B------:R-:W-:Y:S02]  /*37720*/  PRMT R27, RZ, 0x7610, R27 ;  /* 0x00007610ff1b7816 */ /* 0x000fe4000000001b */
[----:B------:R0:W2:Y:S01]  /*37730*/  @!P1 LDG.E.U8 R28, desc[UR18][R8.64] ;  /* 0x00000012081c9981 */ /* 0x0000a2000c1e1100 */
[----:B------:R-:W-:-:S03]  /*37740*/  PRMT R19, RZ, 0x7610, R19 ;  /* 0x00007610ff137816 */ /* 0x000fc60000000013 */
[----:B------:R-:W-:Y:S01]  /*37750*/  STL [R1+0x684], R16 ;  /* 0x0006841001007387 */ /* 0x000fe20000100800 */
[----:B0-----:R-:W-:Y:S02]  /*37760*/  @!P1 IMAD.MOV.U32 R8, RZ, RZ, R13 ;  /* 0x000000ffff089224 */ /* 0x001fe400078e000d */
[----:B------:R-:W-:-:S05]  /*37770*/  @!P1 IMAD.MOV.U32 R9, RZ, RZ, R17 ;  /* 0x000000ffff099224 */ /* 0x000fca00078e0011 */
[----:B------:R0:W2:Y:S01]  /*37780*/  @!P1 LDG.E.U8 R27, desc[UR18][R8.64] ;  /* 0x00000012081b9981 */ /* 0x0000a2000c1e1100 */
[----:B------:R-:W-:Y:S02]  /*37790*/  PRMT R4, RZ, 0x7610, R4 ;  /* 0x00007610ff047816 */ /* 0x000fe40000000004 */
[----:B---3--:R-:W-:-:S05]  /*377a0*/  IADD3 R24, P4, PT, R5, R24, RZ ;  /* 0x0000001805187210 */ /* 0x008fca0007f9e0ff */
[----:B0-----:R-:W-:Y:S01]  /*377b0*/  @!P1 IMAD.MOV.U32 R8, RZ, RZ, R24 ;  /* 0x000000ffff089224 */ /* 0x001fe200078e0018 */
[----:B----4-:R0:W-:Y:S01]  /*377c0*/  STL [R1+0x3c], R12 ;  /* 0x00003c0c01007387 */ /* 0x0101e20000100800 */
[----:B--2---:R-:W-:-:S04]  /*377d0*/  IMAD.X R26, R6, 0x1, R26, P4 ;  /* 0x00000001061a7824 */ /* 0x004fc800020e061a */
[----:B------:R-:W-:Y:S01]  /*377e0*/  @!P1 IMAD.MOV.U32 R9, RZ, RZ, R26 ;  /* 0x000000ffff099224 */ /* 0x000fe200078e001a */
[----:B0-----:R-:W2:Y:S01]  /*377f0*/  LDL.LU R12, [R1+0x6b4] ;  /* 0x0006b400010c7983 */ /* 0x001ea20000300800 */
[----:B------:R-:W-:-:S03]  /*37800*/  IADD3 R11, P3, PT, R5, R11, RZ ;  /* 0x0000000b050b7210 */ /* 0x000fc60007f7e0ff */
[----:B------:R-:W3:Y:S04]  /*37810*/  LDL.LU R10, [R1+0x6b8] ;  /* 0x0006b800010a7983 */ /* 0x000ee80000300800 */
[----:B------:R-:W4:Y:S01]  /*37820*/  LDL.LU R23, [R1+0x6bc] ;  /* 0x0006bc0001177983 */ /* 0x000f220000300800 */
[----:B------:R-:W-:-:S03]  /*37830*/  IMAD.X R18, R6, 0x1, R18, P3 ;  /* 0x0000000106127824 */ /* 0x000fc600018e0612 */
[----:B------:R-:W-:Y:S04]  /*37840*/  STL [R1+0x690], R13 ;  /* 0x0006900d01007387 */ /* 0x000fe80000100800 */
[----:B------:R-:W4:Y:S04]  /*37850*/  LDL.LU R16, [R1+0x6c0] ;  /* 0x0006c00001107983 */ /* 0x000f280000300800 */
[----:B------:R-:W-:Y:S04]  /*37860*/  STL [R1+0x698], R24 ;  /* 0x0006981801007387 */ /* 0x000fe80000100800 */
[----:B------:R0:W4:Y:S04]  /*37870*/  @!P1 LDG.E.U8 R19, desc[UR18][R8.64] ;  /* 0x0000001208139981 */ /* 0x000128000c1e1100 */
[----:B------:R1:W-:Y:S04]  /*37880*/  STL [R1+0x68c], R17 ;  /* 0x00068c1101007387 */ /* 0x0003e80000100800 */
[----:B------:R1:W-:Y:S01]  /*37890*/  STL [R1+0x6a0], R11 ;  /* 0x0006a00b01007387 */ /* 0x0003e20000100800 */
[----:B0-----:R-:W-:-:S02]  /*378a0*/  @!P1 IMAD.MOV.U32 R8, RZ, RZ, R11 ;  /* 0x000000ffff089224 */ /* 0x001fc400078e000b */
[----:B------:R-:W-:Y:S01]  /*378b0*/  @!P1 IMAD.MOV.U32 R9, RZ, RZ, R18 ;  /* 0x000000ffff099224 */ /* 0x000fe200078e0012 */
[----:B-1----:R-:W4:Y:S04]  /*378c0*/  LDL.LU R17, [R1+0x6c4] ;  /* 0x0006c40001117983 */ /* 0x002f280000300800 */
[----:B------:R-:W-:Y:S04]  /*378d0*/  STL [R1+0x694], R26 ;  /* 0x0006941a01007387 */ /* 0x000fe80000100800 */
[----:B------:R-:W4:Y:S04]  /*378e0*/  LDL.LU R13, [R1+0x6c8] ;  /* 0x0006c800010d7983 */ /* 0x000f280000300800 */
[----:B------:R0:W4:Y:S04]  /*378f0*/  @!P1 LDG.E.U8 R4, desc[UR18][R8.64] ;  /* 0x0000001208049981 */ /* 0x000128000c1e1100 */
[----:B------:R-:W-:Y:S04]  /*37900*/  STL [R1+0x40], R29 ;  /* 0x0000401d01007387 */ /* 0x000fe80000100800 */
[----:B------:R1:W-:Y:S04]  /*37910*/  STL [R1+0x69c], R18 ;  /* 0x00069c1201007387 */ /* 0x0003e80000100800 */
[----:B------:R-:W4:Y:S04]  /*37920*/  LDL.LU R24, [R1+0x6cc] ;  /* 0x0006cc0001187983 */ /* 0x000f280000300800 */
[----:B------:R-:W4:Y:S01]  /*37930*/  LDL.LU R11, [R1+0x6d0] ;  /* 0x0006d000010b7983 */ /* 0x000f220000300800 */
[----:B------:R-:W-:-:S02]  /*37940*/  PRMT R25, RZ, 0x7610, R25 ;  /* 0x00007610ff197816 */ /* 0x000fc40000000019 */
[----:B------:R-:W-:Y:S02]  /*37950*/  PRMT R21, RZ, 0x7610, R21 ;  /* 0x00007610ff157816 */ /* 0x000fe40000000015 */
[----:B---3--:R-:W-:-:S05]  /*37960*/  IADD3 R10, P3, PT, R5, R10, RZ ;  /* 0x0000000a050a7210 */ /* 0x008fca0007f7e0ff */
[----:B------:R3:W-:Y:S01]  /*37970*/  STL [R1+0x6b8], R10 ;  /* 0x0006b80a01007387 */ /* 0x0007e20000100800 */
[----:B--2---:R-:W-:-:S03]  /*37980*/  IMAD.X R12, R6, 0x1, R12, P3 ;  /* 0x00000001060c7824 */ /* 0x004fc600018e060c */
[----:B-1----:R-:W2:Y:S01]  /*37990*/  LDL.LU R18, [R1+0x6d4] ;  /* 0x0006d40001127983 */ /* 0x002ea20000300800 */
[----:B----4-:R-:W-:Y:S01]  /*379a0*/  IADD3 R16, P4, PT, R5, R16, RZ ;  /* 0x0000001005107210 */ /* 0x010fe20007f9e0ff */
[----:B0-----:R-:W-:Y:S02]  /*379b0*/  @!P1 IMAD.MOV.U32 R8, RZ, RZ, R10 ;  /* 0x000000ffff089224 */ /* 0x001fe400078e000a */
[----:B------:R-:W-:Y:S02]  /*379c0*/  @!P1 IMAD.MOV.U32 R9, RZ, RZ, R12 ;  /* 0x000000ffff099224 */ /* 0x000fe400078e000c */
[----:B------:R-:W-:-:S03]  /*379d0*/  IMAD.X R23, R6, 0x1, R23, P4 ;  /* 0x0000000106177824 */ /* 0x000fc600020e0617 */
[----:B------:R0:W4:Y:S01]  /*379e0*/  @!P1 LDG.E.U8 R25, desc[UR18][R8.64] ;  /* 0x0000001208199981 */ /* 0x000122000c1e1100 */
[----:B------:R-:W-:-:S03]  /*379f0*/  IADD3 R13, P3, PT, R5, R13, RZ ;  /* 0x0000000d050d7210 */ /* 0x000fc60007f7e0ff */
[----:B------:R-:W-:Y:S04]  /*37a00*/  STL [R1+0x12d4], R4 ;  /* 0x0012d40401007387 */ /* 0x000fe80000100800 */
[----:B------:R-:W-:Y:S04]  /*37a10*/  STL [R1+0x38], R28 ;  /* 0x0000381c01007387 */ /* 0x000fe80000100800 */
[----:B------:R-:W-:Y:S04]  /*37a20*/  STL [R1+0x6c0], R16 ;  /* 0x0006c01001007387 */ /* 0x000fe80000100800 */
[----:B------:R-:W-:Y:S04]  /*37a30*/  STL [R1+0x6b4], R12 ;  /* 0x0006b40c01007387 */ /* 0x000fe80000100800 */
[----:B------:R-:W-:Y:S04]  /*37a40*/  STL [R1+0x6c8], R13 ;  /* 0x0006c80d01007387 */ /* 0x000fe80000100800 */
[----:B---3--:R-:W3:Y:S01]  /*37a50*/  LDL.LU R10, [R1+0x6d8] ;  /* 0x0006d800010a7983 */ /* 0x008ee20000300800 */
[----:B0-----:R-:W-:-:S02]  /*37a60*/  @!P1 IMAD.MOV.U32 R8, RZ, RZ, R16 ;  /* 0x000000ffff089224 */ /* 0x001fc400078e0010 */
[----:B------:R-:W-:-:S05]  /*37a70*/  @!P1 IMAD.MOV.U32 R9, RZ, RZ, R23 ;  /* 0x000000ffff099224 */ /* 0x000fca00078e0017 */
[----:B------:R0:W4:Y:S01]  /*37a80*/  @!P1 LDG.E.U8 R21, desc[UR18][R8.64] ;  /* 0x0000001208159981 */ /* 0x000122000c1e1100 */
[C---:B------:R-:W-:Y:S01]  /*37a90*/  IMAD.X R17, R6.reuse, 0x1, R17, P3 ;  /* 0x0000000106117824 */ /* 0x040fe200018e0611 */
[----:B------:R-:W-:Y:S02]  /*37aa0*/  PRMT R15, RZ, 0x7610, R15 ;  /* 0x00007610ff0f7816 */ /* 0x000fe4000000000f */
[----:B------:R-:W-:Y:S01]  /*37ab0*/  IADD3 R11, P3, PT, R5, R11, RZ ;  /* 0x0000000b050b7210 */ /* 0x000fe20007f7e0ff */
[----:B------:R-:W-:Y:S01]  /*37ac0*/  STL [R1+0x6bc], R23 ;  /* 0x0006bc1701007387 */ /* 0x000fe20000100800 */
[----:B0-----:R-:W-:Y:S02]  /*37ad0*/  @!P1 IMAD.MOV.U32 R8, RZ, RZ, R13 ;  /* 0x000000ffff089224 */ /* 0x001fe400078e000d */
[----:B------:R-:W-:Y:S01]  /*37ae0*/  @!P1 IMAD.MOV.U32 R9, RZ, RZ, R17 ;  /* 0x000000ffff099224 */ /* 0x000fe200078e0011 */
[----:B------:R0:W-:Y:S01]  /*37af0*/  STL [R1+0x30], R19 ;  /* 0x0000301301007387 */ /* 0x0001e20000100800 */
[----:B------:R-:W-:Y:S01]  /*37b00*/  IMAD.X R24, R6, 0x1, R24, P3 ;  /* 0x0000000106187824 */ /* 0x000fe200018e0618 */
[----:B------:R-:W-:-:S02]  /*37b10*/  PRMT R20, RZ, 0x7610, R20 ;  /* 0x00007610ff147816 */ /* 0x000fc40000000014 */
[----:B------:R1:W4:Y:S04]  /*37b20*/  @!P1 LDG.E.U8 R15, desc[UR18][R8.64] ;  /* 0x00000012080f9981 */ /* 0x000328000c1e1100 */
[----:B0-----:R-:W4:Y:S04]  /*37b30*/  LDL.LU R19, [R1+0x6dc] ;  /* 0x0006dc0001137983 */ /* 0x001f280000300800 */
[----:B------:R-:W4:Y:S01]  /*37b40*/  LDL.LU R12, [R1+0x6e0] ;  /* 0x0006e000010c7983 */ /* 0x000f220000300800 */
[----:B-1----:R-:W-:Y:S02]  /*37b50*/  @!P1 IMAD.MOV.U32 R8, RZ, RZ, R11 ;  /* 0x000000ffff089224 */ /* 0x002fe400078e000b */
[----:B------:R-:W-:Y:S01]  /*37b60*/  @!P1 IMAD.MOV.U32 R9, RZ, RZ, R24 ;  /* 0x000000ffff099224 */ /* 0x000fe200078e0018 */
[----:B------:R-:W-:Y:S01]  /*37b70*/  STL [R1+0x34], R27 ;  /* 0x0000341b01007387 */ /* 0x000fe20000100800 */
[----:B------:R-:W-:-:S03]  /*37b80*/  PRMT R3, RZ, 0x7610, R3 ;  /* 0x00007610ff037816 */ /* 0x000fc60000000003 */
[----:B------:R-:W4:Y:S04]  /*37b90*/  LDL.LU R16, [R1+0x6f8] ;  /* 0x0006f80001107983 */ /* 0x000f280000300800 */
[----:B------:R0:W4:Y:S04]  /*37ba0*/  @!P1 LDG.E.U8 R20, desc[UR18][R8.64] ;  /* 0x0000001208149981 */ /* 0x000128000c1e1100 */
[----:B------:R1:W-:Y:S04]  /*37bb0*/  STL [R1+0x6c4], R17 ;  /* 0x0006c41101007387 */ /* 0x0003e80000100800 */
[----:B------:R-:W4:Y:S04]  /*37bc0*/  LDL.LU R23, [R1+0x6f4] ;  /* 0x0006f40001177983 */ /* 0x000f280000300800 */
[----:B-1----:R-:W4:Y:S04]  /*37bd0*/  LDL.LU R17, [R1+0x700] ;  /* 0x0007000001117983 */ /* 0x002f280000300800 */
[----:B------:R-:W-:Y:S04]  /*37be0*/  STL [R1+0x6d0], R11 ;  /* 0x0006d00b01007387 */ /* 0x000fe80000100800 */
[----:B------:R-:W4:Y:S01]  /*37bf0*/  LDL.LU R13, [R1+0x708] ;  /* 0x00070800010d7983 */ /* 0x000f220000300800 */
[----:B---3--:R-:W-:-:S05]  /*37c00*/  IADD3 R10, P4, PT, R5, R10, RZ ;  /* 0x0000000a050a7210 */ /* 0x008fca0007f9e0ff */
[----:B--2---:R-:W-:Y:S02]  /*37c10*/  IMAD.X R18, R6, 0x1, R18, P4 ;  /* 0x0000000106127824 */ /* 0x004fe400020e0612 */
[----:B0-----:R-:W-:Y:S02]  /*37c20*/  @!P1 IMAD.MOV.U32 R8, RZ, RZ, R10 ;  /* 0x000000ffff089224 */ /* 0x001fe400078e000a */
[----:B------:R-:W-:Y:S01]  /*37c30*/  @!P1 IMAD.MOV.U32 R9, RZ, RZ, R18 ;  /* 0x000000ffff099224 */ /* 0x000fe200078e0012 */
[----:B----4-:R0:W-:Y:S04]  /*37c40*/  STL [R1+0x24], R21 ;  /* 0x0000241501007387 */ /* 0x0101e80000100800 */
[----:B------:R1:W2:Y:S04]  /*37c50*/  @!P1 LDG.E.U8 R3, desc[UR18][R8.64] ;  /* 0x0000001208039981 */ /* 0x0002a8000c1e1100 */
[----:B0-----:R-:W3:Y:S04]  /*37c60*/  LDL.LU R21, [R1+0x6fc] ;  /* 0x0006fc0001157983 */ /* 0x001ee80000300800 */
[----:B------:R0:W-:Y:S01]  /*37c70*/  STL [R1+0x20], R15 ;  /* 0x0000200f01007387 */ /* 0x0001e20000100800 */
[----:B------:R-:W-:-:S02]  /*37c80*/  PRMT R0, RZ, 0x7610, R0 ;  /* 0x00007610ff007816 */ /* 0x000fc40000000000 */
[----:B------:R-:W-:Y:S01]  /*37c90*/  IADD3 R12, P3, PT, R5, R12, RZ ;  /* 0x0000000c050c7210 */ /* 0x000fe20007f7e0ff */
[----:B0-----:R-:W4:Y:S04]  /*37ca0*/  LDL.LU R15, [R1+0x704] ;  /* 0x00070400010f7983 */ /* 0x001f280000300800 */
[----:B------:R-:W-:Y:S01]  /*37cb0*/  STL [R1+0x6d8], R10 ;  /* 0x0006d80a01007387 */ /* 0x000fe20000100800 */
[----:B------:R-:W-:-:S03]  /*37cc0*/  IMAD.X R19, R6, 0x1, R19, P3 ;  /* 0x0000000106137824 */ /* 0x000fc600018e0613 */
[----:B------:R-:W-:Y:S01]  /*37cd0*/  STL [R1+0x6cc], R24 ;  /* 0x0006cc1801007387 */ /* 0x000fe20000100800 */
[----:B------:R-:W-:-:S03]  /*37ce0*/  IADD3 R16, P3, PT, R5, R16, RZ ;  /* 0x0000001005107210 */ /* 0x000fc60007f7e0ff */
[----:B------:R-:W-:Y:S04]  /*37cf0*/  STL [R1+0x6e0], R12 ;  /* 0x0006e00c01007387 */ /* 0x000fe80000100800 */
[----:B------:R-:W4:Y:S01]  /*37d00*/  LDL.LU R11, [R1+0x710] ;  /* 0x00071000010b7983 */ /* 0x000f220000300800 */
[----:B-1----:R-:W-:-:S03]  /*37d10*/  @!P1 IMAD.MOV.U32 R8, RZ, RZ, R12 ;  /* 0x000000ffff089224 */ /* 0x002fc600078e000c */
[----:B------:R-:W-:Y:S01]  /*37d20*/  STL [R1+0x6d4], R18 ;  /* 0x0006d41201007387 */ /* 0x000fe20000100800 */
[----:B------:R-:W-:-:S03]  /*37d30*/  @!P1 IMAD.MOV.U32 R9, RZ, RZ, R19 ;  /* 0x000000ffff099224 */ /* 0x000fc600078e0013 */
[----:B------:R-:W-:Y:S01]  /*37d40*/  STL [R1+0x28], R25 ;  /* 0x0000281901007387 */ /* 0x000fe20000100800 */
[----:B------:R-:W-:-:S03]  /*37d50*/  IMAD.X R23, R6, 0x1, R23, P3 ;  /* 0x0000000106177824 */ /* 0x000fc600018e0617 */
[----:B------:R0:W-:Y:S01]  /*37d60*/  STL [R1+0x1c], R20 ;  /* 0x00001c1401007387 */ /* 0x0001e20000100800 */
[----:B------:R-:W-:Y:S02]  /*37d70*/  IADD3 R17, P4, PT, R5, R17, RZ ;  /* 0x0000001105117210 */ /* 0x000fe40007f9e0ff */
[----:B------:R-:W-:Y:S01]  /*37d80*/  PRMT R22, RZ, 0x7610, R22 ;  /* 0x00007610ff167816 */ /* 0x000fe20000000016 */
[----:B------:R1:W4:Y:S04]  /*37d90*/  @!P1 LDG.E.U8 R0, desc[UR18][R8.64] ;  /* 0x0000001208009981 */ /* 0x000328000c1e1100 */
[----:B0-----:R-:W4:Y:S04]  /*37da0*/  LDL.LU R20, [R1+0x70c] ;  /* 0x00070c0001147983 */ /* 0x001f280000300800 */
[----:B------:R0:W-:Y:S04]  /*37db0*/  STL [R1+0x6dc], R19 ;  /* 0x0006dc1301007387 */ /* 0x0001e80000100800 */
[----:B------:R-:W4:Y:S01]  /*37dc0*/  LDL.LU R18, [R1+0x718] ;  /* 0x0007180001127983 */ /* 0x000f220000300800 */
[----:B-1----:R-:W-:-:S02]  /*37dd0*/  @!P1 IMAD.MOV.U32 R8, RZ, RZ, R16 ;  /* 0x000000ffff089224 */ /* 0x002fc400078e0010 */
[----:B------:R-:W-:Y:S01]  /*37de0*/  @!P1 IMAD.MOV.U32 R9, RZ, RZ, R23 ;  /* 0x000000ffff099224 */ /* 0x000fe200078e0017 */
[----:B------:R-:W4:Y:S01]  /*37df0*/  LDL.LU R10, [R1+0x720] ;  /* 0x00072000010a7983 */ /* 0x000f220000300800 */
[----:B------:R-:W-:-:S03]  /*37e00*/  PRMT R14, RZ, 0x7610, R14 ;  /* 0x00007610ff0e7816 */ /* 0x000fc6000000000e */
[----:B------:R1:W4:Y:S02]  /*37e10*/  @!P1 LDG.E.U8 R22, desc[UR18][R8.64] ;  /* 0x0000001208169981 */ /* 0x000324000c1e1100 */
[----:B-1----:R-:W-:Y:S02]  /*37e20*/  @!P1 IMAD.MOV.U32 R8, RZ, RZ, R17 ;  /* 0x000000ffff089224 */ /* 0x002fe400078e0011 */
[----:B--2---:R1:W-:Y:S04]  /*37e30*/  STL [R1+0x12d8], R3 ;  /* 0x0012d80301007387 */ /* 0x0043e80000100800 */
[----:B0-----:R-:W2:Y:S01]  /*37e40*/  LDL.LU R19, [R1+0x714] ;  /* 0x0007140001137983 */ /* 0x001ea20000300800 */
[----:B---3--:R-:W-:Y:S01]  /*37e50*/  IMAD.X R21, R6, 0x1, R21, P4 ;  /* 0x0000000106157824 */ /* 0x008fe200020e0615 */
[----:B------:R-:W-:-:S02]  /*37e60*/  IADD3 R13, P3, PT, R5, R13, RZ ;  /* 0x0000000d050d7210 */ /* 0x000fc40007f7e0ff */
[----:B------:R-:W3:Y:S01]  /*37e70*/  LDL.LU R12, [R1+0x71c] ;  /* 0x00071c00010c7983 */ /* 0x000ee20000300800 */
[----:B------:R-:W-:-:S05]  /*37e80*/  @!P1 IMAD.MOV.U32 R9, RZ, RZ, R21 ;  /* 0x000000ffff099224 */ /* 0x000fca00078e0015 */
[----:B------:R0:W3:Y:S01]  /*37e90*/  @!P1 LDG.E.U8 R14, desc[UR18][R8.64] ;  /* 0x00000012080e9981 */ /* 0x0000e2000c1e1100 */
[----:B-1----:R-:W-:Y:S01]  /*37ea0*/  PRMT R3, RZ, 0x7610, R3 ;  /* 0x00007610ff037816 */ /* 0x002fe20000000003 */
[----:B----4-:R-:W-:Y:S02]  /*37eb0*/  IMAD.X R15, R6, 0x1, R15, P3 ;  /* 0x00000001060f7824 */ /* 0x010fe400018e060f */
[----:B0-----:R-:W-:Y:S02]  /*37ec0*/  @!P1 IMAD.MOV.U32 R8, RZ, RZ, R13 ;  /* 0x000000ffff089224 */ /* 0x001fe400078e000d */
[----:B------:R-:W-:Y:S01]  /*37ed0*/  @!P1 IMAD.MOV.U32 R9, RZ, RZ, R15 ;  /* 0x000000ffff099224 */ /* 0x000fe200078e000f */
[----:B------:R-:W-:-:S04]  /*37ee0*/  PRMT R4, RZ, 0x7610, R4 ;  /* 0x00007610ff047816 */ /* 0x000fc80000000004 */
[----:B------:R0:W4:Y:S01]  /*37ef0*/  @!P1 LDG.E.U8 R3, desc[UR18][R8.64] ;  /* 0x0000001208039981 */ /* 0x000122000c1e1100 */
[----:B------:R-:W-:-:S03]  /*37f00*/  IADD3 R11, P3, PT, R5, R11, RZ ;  /* 0x0000000b050b7210 */ /* 0x000fc60007f7e0ff */
[----:B------:R1:W-:Y:S02]  /*37f10*/  STL [R1+0x6f8], R16 ;  /* 0x0006f81001007387 */ /* 0x0003e40000100800 */
[----:B0-----:R-:W-:Y:S01]  /*37f20*/  @!P1 IMAD.MOV.U32 R8, RZ, RZ, R11 ;  /* 0x000000ffff089224 */ /* 0x001fe200078e000b */
[----:B------:R-:W-:Y:S01]  /*37f30*/  PRMT R2, RZ, 0x7610, R2 ;  /* 0x00007610ff027816 */ /* 0x000fe20000000002 */
[----:B------:R-:W-:-:S04]  /*37f40*/  IMAD.X R20, R6, 0x1, R20, P3 ;  /* 0x0000000106147824 */ /* 0x000fc800018e0614 */
[----:B------:R-:W-:Y:S01]  /*37f50*/  @!P1 IMAD.MOV.U32 R9, RZ, RZ, R20 ;  /* 0x000000ffff099224 */ /* 0x000fe200078e0014 */
[----:B------:R-:W-:Y:S01]  /*37f60*/  IADD3 R18, P4, PT, R5, R18, RZ ;  /* 0x0000001205127210 */ /* 0x000fe20007f9e0ff */
[----:B------:R-:W-:Y:S04]  /*37f70*/  STL [R1+0x12dc], R0 ;  /* 0x0012dc0001007387 */ /* 0x000fe80000100800 */
[----:B------:R0:W4:Y:S04]  /*37f80*/  @!P1 LDG.E.U8 R4, desc[UR18][R8.64] ;  /* 0x0000001208049981 */ /* 0x000128000c1e1100 */
[----:B------:R-:W-:Y:S04]  /*37f90*/  STL [R1+0x700], R17 ;  /* 0x0007001101007387 */ /* 0x000fe80000100800 */
[----:B------:R-:W-:Y:S01]  /*37fa0*/  STL [R1+0x6f4], R23 ;  /* 0x0006f41701007387 */ /* 0x000fe20000100800 */
[----:B0-----:R-:W-:-:S03]  /*37fb0*/  @!P1 IMAD.MOV.U32 R8, RZ, RZ, R18 ;  /* 0x000000ffff089224 */ /* 0x001fc600078e0012 */
[----:B------:R-:W-:Y:S04]  /*37fc0*/  STL [R1+0x708], R13 ;  /* 0x0007080d01007387 */ /* 0x000fe80000100800 */
[----:B-1----:R-:W4:Y:S04]  /*37fd0*/  LDL.LU R16, [R1+0x738] ;  /* 0x0007380001107983 */ /* 0x002f280000300800 */
[----:B------:R-:W-:Y:S04]  /*37fe0*/  STL [R1+0x6fc], R21 ;  /* 0x0006fc1501007387 */ /* 0x000fe80000100800 */
[----:B------:R-:W-:Y:S01]  /*37ff0*/  STL [R1+0x704], R15 ;  /* 0x0007040f01007387 */ /* 0x000fe20000100800 */
[----:B--2---:R-:W-:-:S04]  /*38000*/  IMAD.X R19, R6, 0x1, R19, P4 ;  /* 0x0000000106137824 */ /* 0x004fc800020e0613 */
[----:B------:R-:W-:-:S05]  /*38010*/  @!P1 IMAD.MOV.U32 R9, RZ, RZ, R19 ;  /* 0x000000ffff099224 */ /* 0x000fca00078e0013 */
[----:B------:R0:W2:Y:S04]  /*38020*/  @!P1 LDG.E.U8 R2, desc[UR18][R8.64] ;  /* 0x0000001208029981 */ /* 0x0000a8000c1e1100 */
[----:B---3--:R1:W-:Y:S04]  /*38030*/  STL [R1+0xc], R14 ;  /* 0x00000c0e01007387 */ /* 0x0083e80000100800 */
[----:B-1----:R-:W3:Y:S04]  /*38040*/  LDL.LU R14, [R1+0x740] ;  /* 0x00074000010e7983 */ /* 0x002ee80000300800 */
[----:B------:R-:W3:Y:S04]  /*38050*/  LDL.LU R17, [R1+0x734] ;  /* 0x0007340001117983 */ /* 0x000ee80000300800 */
[----:B------:R-:W3:Y:S01]  /*38060*/  LDL.LU R15, [R1+0x73c] ;  /* 0x00073c00010f7983 */ /* 0x000ee20000300800 */
[----:B------:R-:W-:-:S03]  /*38070*/  IADD3 R10, P3, PT, R5, R10, RZ ;  /* 0x0000000a050a7210 */ /* 0x000fc60007f7e0ff */
[----:B------:R1:W-:Y:S04]  /*38080*/  STL [R1+0x710], R11 ;  /* 0x0007100b01007387 */ /* 0x0003e80000100800 */
[----:B------:R-:W3:Y:S04]  /*38090*/  LDL.LU R13, [R1+0x744] ;  /* 0x00074400010d7983 */ /* 0x000ee80000300800 */
[----:B------:R-:W3:Y:S04]  /*380a0*/  LDL.LU R0, [R1+0x748] ;  /* 0x0007480001007983 */ /* 0x000ee80000300800 */
[----:B----4-:R4:W-:Y:S01]  /*380b0*/  STL [R1+0x12e0], R3 ;  /* 0x0012e00301007387 */ /* 0x0109e20000100800 */
[----:B------:R-:W-:-:S03]  /*380c0*/  IMAD.X R12, R6, 0x1, R12, P3 ;  /* 0x00000001060c7824 */ /* 0x000fc600018e060c */
[----:B------:R-:W-:Y:S04]  /*380d0*/  STL [R1+0x718], R18 ;  /* 0x0007181201007387 */ /* 0x000fe80000100800 */
[----:B------:R-:W-:Y:S04]  /*380e0*/  STL [R1+0x70c], R20 ;  /* 0x00070c1401007387 */ /* 0x000fe80000100800 */
[----:B------:R-:W-:Y:S04]  /*380f0*/  STL [R1+0x720], R10 ;  /* 0x0007200a01007387 */ /* 0x000fe80000100800 */
[----:B-1----:R-:W3:Y:S04]  /*38100*/  LDL.LU R11, [R1+0x750] ;  /* 0x00075000010b7983 */ /* 0x002ee80000300800 */
[----:B------:R-:W-:Y:S04]  /*38110*/  STL [R1+0x714], R19 ;  /* 0x0007141301007387 */ /* 0x000fe80000100800 */
[----:B------:R-:W-:Y:S01]  /*38120*/  STL [R1+0x12e4], R4 ;  /* 0x0012e40401007387 */ /* 0x000fe20000100800 */
[----:B------:R-:W-:-:S03]  /*38130*/  PRMT R92, RZ, 0x7610, R92 ;  /* 0x00007610ff5c7816 */ /* 0x000fc6000000005c */
[----:B------:R-:W-:Y:S01]  /*38140*/  STL [R1+0x10], R22 ;  /* 0x0000101601007387 */ /* 0x000fe20000100800 */
[----:B0-----:R-:W-:-:S03]  /*38150*/  @!P1 IMAD.MOV.U32 R9, RZ, RZ, R12 ;  /* 0x000000ffff099224 */ /* 0x001fc600078e000c */
[----:B----4-:R-:W4:Y:S01]  /*38160*/  LDL.LU R3, [R1+0x758] ;  /* 0x0007580001037983 */ /* 0x010f220000300800 */
[----:B------:R-:W-:-:S03]  /*38170*/  @!P1 IMAD.MOV.U32 R8, RZ, RZ, R10 ;  /* 0x000000ffff089224 */ /* 0x000fc600078e000a */
[----:B------:R0:W-:Y:S01]  /*38180*/  STL [R1+0x71c], R12 ;  /* 0x00071c0c01007387 */ /* 0x0001e20000100800 */
[----:B------:R-:W-:-:S03]  /*38190*/  IADD3 R16, P3, PT, R5, R16, RZ ;  /* 0x0000001005107210 */ /* 0x000fc60007f7e0ff */
[----:B------:R1:W4:Y:S01]  /*381a0*/  @!P1 LDG.E.U8 R92, desc[UR18][R8.64] ;  /* 0x00000012085c9981 */ /* 0x000322000c1e1100 */
[----:B------:R-:W-:Y:S02]  /*381b0*/  PRMT R90, RZ, 0x7610, R90 ;  /* 0x00007610ff5a7816 */ /* 0x000fe4000000005a */
[----:B------:R-:W-:Y:S01]  /*381c0*/  PRMT R88, RZ, 0x7610, R88 ;  /* 0x00007610ff587816 */ /* 0x000fe20000000058 */
[----:B-1----:R-:W-:Y:S01]  /*381d0*/  @!P1 IMAD.MOV.U32 R8, RZ, RZ, R16 ;  /* 0x000000ffff089224 */ /* 0x002fe200078e0010 */
[----:B--2---:R1:W-:Y:S04]  /*381e0*/  STL [R1+0x12e8], R2 ;  /* 0x0012e80201007387 */ /* 0x0043e80000100800 */
[----:B0-----:R-:W2:Y:S04]  /*381f0*/  LDL.LU R12, [R1+0x74c] ;  /* 0x00074c00010c7983 */ /* 0x001ea80000300800 */
[----:B------:R-:W2:Y:S01]  /*38200*/  LDL.LU R10, [R1+0x754] ;  /* 0x00075400010a7983 */ /* 0x000ea20000300800 */
[----:B---3--:R-:W-:Y:S01]  /*38210*/  IADD3 R14, P4, PT, R5, R14, RZ ;  /* 0x0000000e050e7210 */ /* 0x008fe20007f9e0ff */
[----:B------:R-:W-:-:S04]  /*38220*/  IMAD.X R17, R6, 0x1, R17, P3 ;  /* 0x0000000106117824 */ /* 0x000fc800018e0611 */
[----:B------:R-:W-:Y:S02]  /*38230*/  @!P1 IMAD.MOV.U32 R9, RZ, RZ, R17 ;  /* 0x000000ffff099224 */ /* 0x000fe400078e0011 */
[----:B------:R-:W-:Y:S01]  /*38240*/  IMAD.X R15, R6, 0x1, R15, P4 ;  /* 0x00000001060f7824 */ /* 0x000fe200020e060f */
[----:B------:R-:W-:Y:S04]  /*38250*/  STL [R1+0x738], R16 ;  /* 0x0007381001007387 */ /* 0x000fe80000100800 */
[----:B------:R0:W3:Y:S04]  /*38260*/  @!P1 LDG.E.U8 R90, desc[UR18][R8.64] ;  /* 0x00000012085a9981 */ /* 0x0000e8000c1e1100 */
[----:B------:R-:W3:Y:S04]  /*38270*/  LDL.LU R4, [R1+0x75c] ;  /* 0x00075c0001047983 */ /* 0x000ee80000300800 */
[----:B-1----:R-:W3:Y:S01]  /*38280*/  LDL.LU R2, [R1+0x760] ;  /* 0x0007600001027983 */ /* 0x002ee20000300800 */
[----:B0-----:R-:W-:-:S02]  /*38290*/  @!P1 IMAD.MOV.U32 R8, RZ, RZ, R14 ;  /* 0x000000ffff089224 */ /* 0x001fc400078e000e */
[----:B------:R-:W-:-:S05]  /*382a0*/  @!P1 IMAD.MOV.U32 R9, RZ, RZ, R15 ;  /* 0x000000ffff099224 */ /* 0x000fca00078e000f */
[----:B------:R0:W3:Y:S01]  /*382b0*/  @!P1 LDG.E.U8 R88, desc[UR18][R8.64] ;  /* 0x0000001208589981 */ /* 0x0000e2000c1e1100 */
[----:B------:R-:W-:Y:S02]  /*382c0*/  IADD3 R0, P3, PT, R5, R0, RZ ;  /* 0x0000000005007210 */ /* 0x000fe40007f7e0ff */
[----:B------:R-:W-:-:S03]  /*382d0*/  PRMT R86, RZ, 0x7610, R86 ;  /* 0x00007610ff567816 */ /* 0x000fc60000000056 */
[----:B------:R-:W-:Y:S01]  /*382e0*/  IMAD.X R13, R6, 0x1, R13, P3 ;  /* 0x00000001060d7824 */ /* 0x000fe200018e060d */
[----:B------:R-:W-:Y:S01]  /*382f0*/  IADD3 R11, P3, PT, R5, R11, RZ ;  /* 0x0000000b050b7210 */ /* 0x000fe20007f7e0ff */
[----:B0-----:R-:W-:Y:S02]  /*38300*/  @!P1 IMAD.MOV.U32 R8, RZ, RZ, R0 ;  /* 0x000000ffff089224 */ /* 0x001fe400078e0000 */
[----:B------:R-:W-:Y:S01]  /*38310*/  @!P1 IMAD.MOV.U32 R9, RZ, RZ, R13 ;  /* 0x000000ffff099224 */ /* 0x000fe200078e000d */
[----:B------:R-:W-:-:S04]  /*38320*/  PRMT R84, RZ, 0x7610, R84 ;  /* 0x00007610ff547816 */ /* 0x000fc80000000054 */
[----:B------:R0:W3:Y:S01]  /*38330*/  @!P1 LDG.E.U8 R86, desc[UR18][R8.64] ;  /* 0x0000001208569981 */ /* 0x0000e2000c1e1100 */
[----:B----4-:R-:W-:Y:S01]  /*38340*/  IADD3 R3, P4, PT, R5, R3, RZ ;  /* 0x0000000305037210 */ /* 0x010fe20007f9e0ff */
[----:B0-----:R-:W-:Y:S01]  /*38350*/  @!P1 IMAD.MOV.U32 R8, RZ, RZ, R11 ;  /* 0x000000ffff089224 */ /* 0x001fe200078e000b */
[----:B------:R-:W-:Y:S01]  /*38360*/  PRMT R82, RZ, 0x7610, R82 ;  /* 0x00007610ff527816 */ /* 0x000fe20000000052 */
[----:B------:R-:W-:Y:S04]  /*38370*/  STL [R1+0x12ec], R92 ;  /* 0x0012ec5c01007387 */ /* 0x000fe80000100800 */
[----:B------:R-:W-:Y:S04]  /*38380*/  STL [R1+0x740], R14 ;  /* 0x0007400e01007387 */ /* 0x000fe80000100800 */
[----:B------:R0:W-:Y:S04]  /*38390*/  STL [R1+0x734], R17 ;  /* 0x0007341101007387 */ /* 0x0001e80000100800 */
[----:B------:R-:W-:Y:S04]  /*383a0*/  STL [R1+0x748], R0 ;  /* 0x0007480001007387 */ /* 0x000fe80000100800 */
[----:B0-----:R-:W4:Y:S04]  /*383b0*/  LDL.LU R17, [R1+0x778] ;  /* 0x0007780001117983 */ /* 0x001f280000300800 */
[----:B------:R0:W-:Y:S01]  /*383c0*/  STL [R1+0x73c], R15 ;  /* 0x00073c0f01007387 */ /* 0x0001e20000100800 */
[----:B------:R-:W-:Y:S01]  /*383d0*/  PRMT R80, RZ, 0x7610, R80 ;  /* 0x00007610ff507816 */ /* 0x000fe20000000050 */
[----:B--2---:R-:W-:-:S04]  /*383e0*/  IMAD.X R12, R6, 0x1, R12, P3 ;  /* 0x00000001060c7824 */ /* 0x004fc800018e060c */
[----:B------:R-:W-:Y:S02]  /*383f0*/  @!P1 IMAD.MOV.U32 R9, RZ, RZ, R12 ;  /* 0x000000ffff099224 */ /* 0x000fe400078e000c */
[----:B------:R-:W-:-:S03]  /*38400*/  IMAD.X R10, R6, 0x1, R10, P4 ;  /* 0x00000001060a7824 */ /* 0x000fc600020e060a */
[----:B------:R1:W2:Y:S02]  /*38410*/  @!P1 LDG.E.U8 R84, desc[UR18][R8.64] ;  /* 0x0000001208549981 */ /* 0x0002a4000c1e1100 */
[----:B-1----:R-:W-:Y:S02]  /*38420*/  @!P1 IMAD.MOV.U32 R8, RZ, RZ, R3 ;  /* 0x000000ffff089224 */ /* 0x002fe400078e0003 */
[----:B------:R-:W-:Y:S01]  /*38430*/  @!P1 IMAD.MOV.U32 R9, RZ, RZ, R10 ;  /* 0x000000ffff099224 */ /* 0x000fe200078e000a */
[----:B---3--:R-:W-:Y:S04]  /*38440*/  STL [R1+0x12f0], R90 ;  /* 0x0012f05a01007387 */ /* 0x008fe80000100800 */
[----:B------:R1:W-:Y:S01]  /*38450*/  STL [R1+0x744], R13 ;  /* 0x0007440d01007387 */ /* 0x0003e20000100800 */
[----:B------:R-:W-:-:S03]  /*38460*/  IADD3 R2, P3, PT, R5, R2, RZ ;  /* 0x0000000205027210 */ /* 0x000fc60007f7e0ff */
[----:B------:R3:W2:Y:S02]  /*38470*/  @!P1 LDG.E.U8 R82, desc[UR18][R8.64] ;  /* 0x0000001208529981 */ /* 0x0006a4000c1e1100 */
[----:B------:R-:W-:Y:S02]  /*38480*/  IMAD.X R4, R6, 0x1, R4, P3 ;  /* 0x0000000106047824 */ /* 0x000fe400018e0604 */
[----:B------:R-:W-:Y:S04]  /*38490*/  STL [R1+0x12f4], R88 ;  /* 0x0012f45801007387 */ /* 0x000fe80000100800 */
[----:B------:R-:W2:Y:S01]  /*384a0*/  LDL.LU R19, [R1+0x774] ;  /* 0x0007740001137983 */ /* 0x000ea20000300800 */
[----:B---3--:R-:W-:-:S03]  /*384b0*/  @!P1 IMAD.MOV.U32 R8, RZ, RZ, R2 ;  /* 0x000000ffff089224 */ /* 0x008fc600078e0002 */
[----:B0-----:R-:W3:Y:S01]  /*384c0*/  LDL.LU R15, [R1+0x77c] ;  /* 0x00077c00010f7983 */ /* 0x001ee20000300800 */
[----:B------:R-:W-:-:S03]  /*384d0*/  @!P1 IMAD.MOV.U32 R9, RZ, RZ, R4 ;  /* 0x000000ffff099224 */ /* 0x000fc600078e0004 */
[----:B------:R-:W-:Y:S04]  /*384e0*/  STL [R1+0x750], R11 ;  /* 0x0007500b01007387 */ /* 0x000fe80000100800 */
[----:B-1----:R-:W3:Y:S04]  /*384f0*/  LDL.LU R13, [R1+0x780] ;  /* 0x00078000010d7983 */ /* 0x002ee80000300800 */
[----:B------:R-:W3:Y:S04]  /*38500*/  LDL.LU R16, [R1+0x784] ;  /* 0x0007840001107983 */ /* 0x000ee80000300800 */
[----:B------:R-:W3:Y:S04]  /*38510*/  LDL.LU R0, [R1+0x788] ;  /* 0x0007880001007983 */ /* 0x000ee80000300800 */
[----:B------:R0:W3:Y:S04]  /*38520*/  @!P1 LDG.E.U8 R80, desc[UR18][R8.64] ;  /* 0x0000001208509981 */ /* 0x0000e8000c1e1100 */
[----:B------:R-:W-:Y:S04]  /*38530*/  STL [R1+0x12f8], R86 ;  /* 0x0012f85601007387 */ /* 0x000fe80000100800 */
[----:B------:R-:W-:Y:S04]  /*38540*/  STL [R1+0x758], R3 ;  /* 0x0007580301007387 */ /* 0x000fe80000100800 */
[----:B------:R1:W-:Y:S04]  /*38550*/  STL [R1+0x74c], R12 ;  /* 0x00074c0c01007387 */ /* 0x0003e80000100800 */
[----:B------:R-:W-:Y:S04]  /*38560*/  STL [R1+0x760], R2 ;  /* 0x0007600201007387 */ /* 0x000fe80000100800 */
[----:B-1----:R-:W3:Y:S04]  /*38570*/  LDL.LU R12, [R1+0x790] ;  /* 0x00079000010c7983 */ /* 0x002ee80000300800 */
[----:B------:R-:W-:Y:S01]  /*38580*/  STL [R1+0x754], R10 ;  /* 0x0007540a01007387 */ /* 0x000fe20000100800 */
[----:B----4-:R-:W-:-:S02]  /*38590*/  IADD3 R17, P3, PT, R5, R17, RZ ;  /* 0x0000001105117210 */ /* 0x010fc40007f7e0ff */
[----:B------:R-:W-:-:S03]  /*385a0*/  PRMT R78, RZ, 0x7610, R78 ;  /* 0x00007610ff4e7816 */ /* 0x000fc6000000004e */
[----:B0-----:R-:W-:Y:S01]  /*385b0*/  @!P1 IMAD.MOV.U32 R8, RZ, RZ, R17 ;  /* 0x000000ffff089224 */ /* 0x001fe200078e0011 */
[----:B--2---:R-:W-:Y:S04]  /*385c0*/  STL [R1+0x12fc], R84 ;  /* 0x0012fc5401007387 */ /* 0x004fe80000100800 */
[----:B------:R-:W2:Y:S04]  /*385d0*/  LDL.LU R18, [R1+0x78c] ;  /* 0x00078c0001127983 */ /* 0x000ea80000300800 */
[----:B------:R0:W-:Y:S04]  /*385e0*/  STL [R1+0x75c], R4 ;  /* 0x00075c0401007387 */ /* 0x0001e80000100800 */
[----:B------:R-:W4:Y:S04]  /*385f0*/  LDL.LU R11, [R1+0x798] ;  /* 0x00079800010b7983 */ /* 0x000f280000300800 */
[----:B------:R-:W4:Y:S04]  /*38600*/  LDL.LU R3, [R1+0x7a0] ;  /* 0x0007a00001037983 */ /* 0x000f280000300800 */
[----:B------:R-:W-:Y:S04]  /*38610*/  STL [R1+0x1300], R82 ;  /* 0x0013005201007387 */ /* 0x000fe80000100800 */
[----:B------:R-:W4:Y:S04]  /*38620*/  LDL.LU R14, [R1+0x794] ;  /* 0x00079400010e7983 */ /* 0x000f280000300800 */
[----:B0-----:R-:W4:Y:S01]  /*38630*/  LDL.LU R4, [R1+0x79c] ;  /* 0x00079c0001047983 */ /* 0x001f220000300800 */
[----:B------:R-:W-:-:S03]  /*38640*/  IMAD.X R19, R6, 0x1, R19, P3 ;  /* 0x0000000106137824 */ /* 0x000fc600018e0613 */
[----:B------:R0:W-:Y:S04]  /*38650*/  STL [R1+0x778], R17 ;  /* 0x0007781101007387 */ /* 0x0001e80000100800 */
[----:B------:R-:W4:Y:S01]  /*38660*/  LDL.LU R2, [R1+0x7b8] ;  /* 0x0007b80001027983 */ /* 0x000f220000300800 */
[----:B------:R-:W-:-:S03]  /*38670*/  @!P1 IMAD.MOV.U32 R9, RZ, RZ, R19 ;  /* 0x000000ffff099224 */ /* 0x000fc600078e0013 */
[----:B------:R-:W4:Y:S01]  /*38680*/  LDL.LU R10, [R1+0x7c0] ;  /* 0x0007c000010a7983 */ /* 0x000f220000300800 */
[----:B---3--:R-:W-:-:S03]  /*38690*/  IADD3 R13, P4, PT, R5, R13, RZ ;  /* 0x0000000d050d7210 */ /* 0x008fc60007f9e0ff */
[----:B------:R1:W3:Y:S02]  /*386a0*/  @!P1 LDG.E.U8 R78, desc[UR18][R8.64] ;  /* 0x00000012084e9981 */ /* 0x0002e4000c1e1100 */
[C---:B------:R-:W-:Y:S01]  /*386b0*/  IMAD.X R15, R6.reuse, 0x1, R15, P4 ;  /* 0x00000001060f7824 */ /* 0x040fe200020e060f */
[----:B------:R-:W-:Y:S01]  /*386c0*/  IADD3 R0, P3, PT, R5, R0, RZ ;  /* 0x0000000005007210 */ /* 0x000fe20007f7e0ff */
[----:B------:R-:W-:Y:S04]  /*386d0*/  STL [R1+0x1304], R80 ;  /* 0x0013045001007387 */ /* 0x000fe80000100800 */
[----:B------:R-:W-:Y:S01]  /*386e0*/  IMAD.X R16, R6, 0x1, R16, P3 ;  /* 0x0000000106107824 */ /* 0x000fe200018e0610 */
[----:B------:R0:W-:Y:S04]  /*386f0*/  STL [R1+0x780], R13 ;  /* 0x0007800d01007387 */ /* 0x0001e80000100800 */
[----:B------:R-:W-:Y:S01]  /*38700*/  STL [R1+0x774], R19 ;  /* 0x0007741301007387 */ /* 0x000fe20000100800 */
[----:B-1----:R-:W-:-:S03]  /*38710*/  @!P1 IMAD.MOV.U32 R8, RZ, RZ, R13 ;  /* 0x000000ffff089224 */ /* 0x002fc600078e000d */
[----:B------:R-:W-:Y:S04]  /*38720*/  STL [R1+0x788], R0 ;  /* 0x0007880001007387 */ /* 0x000fe80000100800 */
[----:B------:R1:W-:Y:S04]  /*38730*/  STL [R1+0x77c], R15 ;  /* 0x00077c0f01007387 */ /* 0x0003e80000100800 */
[----:B0-----:R-:W3:Y:S04]  /*38740*/  LDL.LU R17, [R1+0x7b4] ;  /* 0x0007b40001117983 */ /* 0x001ee80000300800 */
[----:B------:R0:W-:Y:S04]  /*38750*/  STL [R1+0x784], R16 ;  /* 0x0007841001007387 */ /* 0x0001e80000100800 */
[----:B------:R-:W3:Y:S01]  /*38760*/  LDL.LU R13, [R1+0x7bc] ;  /* 0x0007bc00010d7983 */ /* 0x000ee20000300800 */
[----:B------:R-:W-:-:S03]  /*38770*/  @!P1 IMAD.MOV.U32 R9, RZ, RZ, R15 ;  /* 0x000000ffff099224 */ /* 0x000fc600078e000f */
[----:B-1----:R-:W3:Y:S01]  /*38780*/  LDL.LU R15, [R1+0x7c8] ;  /* 0x0007c800010f7983 */ /* 0x002ee20000300800 */
[----:B------:R-:W-:Y:S02]  /*38790*/  PRMT R76, RZ, 0x7610, R76 ;  /* 0x00007610ff4c7816 */ /* 0x000fe4000000004c */
[----:B------:R-:W-:Y:S02]  /*387a0*/  IADD3 R12, P3, PT, R5, R12, RZ ;  /* 0x0000000c050c7210 */ /* 0x000fe40007f7e0ff */
[----:B------:R-:W-:Y:S02]  /*387b0*/  PRMT R74, RZ, 0x7610, R74 ;  /* 0x00007610ff4a7816 */ /* 0x000fe4000000004a */
[----:B------:R1:W3:Y:S01]  /*387c0*/  @!P1 LDG.E.U8 R76, desc[UR18][R8.64] ;  /* 0x00000012084c9981 */ /* 0x0002e2000c1e1100 */
[----:B------:R-:W-:Y:S01]  /*387d0*/  PRMT R72, RZ, 0x7610, R72 ;  /* 0x00007610ff487816 */ /* 0x000fe20000000048 */
[----:B-1----:R-:W-:Y:S02]  /*387e0*/  @!P1 IMAD.MOV.U32 R8, RZ, RZ, R0 ;  /* 0x000000ffff089224 */ /* 0x002fe400078e0000 */
[----:B------:R-:W-:-:S02]  /*387f0*/  @!P1 IMAD.MOV.U32 R9, RZ, RZ, R16 ;  /* 0x000000ffff099224 */ /* 0x000fc400078e0010 */
[----:B0-----:R-:W3:Y:S04]  /*38800*/  LDL.LU R16, [R1+0x7c4] ;  /* 0x0007c40001107983 */ /* 0x001ee80000300800 */
[----:B------:R0:W3:Y:S04]  /*38810*/  @!P1 LDG.E.U8 R74, desc[UR18][R8.64] ;  /* 0x00000012084a9981 */ /* 0x0000e8000c1e1100 */
[----:B------:R-:W3:Y:S01]  /*38820*/  LDL.LU R0, [R1+0x7d0] ;  /* 0x0007d00001007983 */ /* 0x000ee20000300800 */
[----:B------:R-:W-:-:S03]  /*38830*/  PRMT R70, RZ, 0x7610, R70 ;  /* 0x00007610ff467816 */ /* 0x000fc60000000046 */
[----:B------:R1:W-:Y:S01]  /*38840*/  STL [R1+0x790], R12 ;  /* 0x0007900c01007387 */ /* 0x0003e20000100800 */
[----:B0-----:R-:W-:Y:S01]  /*38850*/  @!P1 IMAD.MOV.U32 R8, RZ, RZ, R12 ;  /* 0x000000ffff089224 */ /* 0x001fe200078e000c */
[----:B------:R-:W-:Y:S02]  /*38860*/  PRMT R68, RZ, 0x7610, R68 ;  /* 0x00007610ff447816 */ /* 0x000fe40000000044 */
[----:B------:R-:W-:Y:S01]  /*38870*/  PRMT R66, RZ, 0x7610, R66 ;  /* 0x00007610ff427816 */ /* 0x000fe20000000042 */
[----:B--2---:R-:W-:-:S04]  /*38880*/  IMAD.X R18, R6, 0x1, R18, P3 ;  /* 0x0000000106127824 */ /* 0x004fc800018e0612 */
[----:B------:R-:W-:Y:S01]  /*38890*/  @!P1 IMAD.MOV.U32 R9, RZ, RZ, R18 ;  /* 0x000000ffff099224 */ /* 0x000fe200078e0012 */
[----:B----4-:R-:W-:-:S04]  /*388a0*/  IADD3 R11, P4, PT, R5, R11, RZ ;  /* 0x0000000b050b7210 */ /* 0x010fc80007f9e0ff */
[----:B------:R0:W2:Y:S01]  /*388b0*/  @!P1 LDG.E.U8 R72, desc[UR18][R8.64] ;  /* 0x0000001208489981 */ /* 0x0000a2000c1e1100 */
[----:B------:R-:W-:-:S03]  /*388c0*/  IADD3 R3, P3, PT, R5, R3, RZ ;  /* 0x0000000305037210 */ /* 0x000fc60007f7e0ff */
[----:B------:R-:W-:Y:S04]  /*388d0*/  STL [R1+0x798], R11 ;  /* 0x0007980b01007387 */ /* 0x000fe80000100800 */
[----:B------:R-:W-:Y:S01]  /*388e0*/  STL [R1+0x78c], R18 ;  /* 0x00078c1201007387 */ /* 0x000fe20000100800 */
[----:B0-----:R-:W-:-:S03]  /*388f0*/  @!P1 IMAD.MOV.U32 R8, RZ, RZ, R11 ;  /* 0x000000ffff089224 */ /* 0x001fc600078e000b */
[----:B------:R-:W-:Y:S01]  /*38900*/  STL [R1+0x7a0], R3 ;  /* 0x0007a00301007387 */ /* 0x000fe20000100800 */
[----:B------:R-:W-:-:S03]  /*38910*/  IMAD.X R14, R6, 0x1, R14, P4 ;  /* 0x00000001060e7824 */ /* 0x000fc600020e060e */
[----:B-1----:R-:W4:Y:S01]  /*38920*/  LDL.LU R12, [R1+0x7cc] ;  /* 0x0007cc00010c7983 */ /* 0x002f220000300800 */
[----:B------:R-:W-:-:S03]  /*38930*/  @!P1 IMAD.MOV.U32 R9, RZ, RZ, R14 ;  /* 0x000000ffff099224 */ /* 0x000fc600078e000e */
[----:B------:R0:W-:Y:S01]  /*38940*/  STL [R1+0x794], R14 ;  /* 0x0007940e01007387 */ /* 0x0001e20000100800 */
[----:B------:R-:W-:-:S03]  /*38950*/  IMAD.X R4, R6, 0x1, R4, P3 ;  /* 0x0000000106047824 */ /* 0x000fc600018e0604 */
[----:B------:R1:W2:Y:S01]  /*38960*/  @!P1 LDG.E.U8 R70, desc[UR18][R8.64] ;  /* 0x0000001208469981 */ /* 0x0002a2000c1e1100 */
[----:B------:R-:W-:-:S03]  /*38970*/  IADD3 R2, P4, PT, R5, R2, RZ ;  /* 0x0000000205027210 */ /* 0x000fc60007f9e0ff */
[----:B0-----:R-:W2:Y:S04]  /*38980*/  LDL.LU R14, [R1+0x7d4] ;  /* 0x0007d400010e7983 */ /* 0x001ea80000300800 */
[----:B------:R-:W2:Y:S01]  /*38990*/  LDL.LU R11, [R1+0x7d8] ;  /* 0x0007d800010b7983 */ /* 0x000ea20000300800 */
[----:B-1----:R-:W-:Y:S01]  /*389a0*/  @!P1 IMAD.MOV.U32 R9, RZ, RZ, R4 ;  /* 0x000000ffff099224 */ /* 0x002fe200078e0004 */
[----:B------:R-:W-:Y:S02]  /*389b0*/  IADD3 R10, P3, PT, R5, R10, RZ ;  /* 0x0000000a050a7210 */ /* 0x000fe40007f7e0ff */
[----:B------:R0:W-:Y:S01]  /*389c0*/  STL [R1+0x79c], R4 ;  /* 0x00079c0401007387 */ /* 0x0001e20000100800 */
[----:B------:R-:W-:-:S05]  /*389d0*/  @!P1 IMAD.MOV.U32 R8, RZ, RZ, R3 ;  /* 0x000000ffff089224 */ /* 0x000fca00078e0003 */
[----:B------:R1:W2:Y:S04]  /*389e0*/  @!P1 LDG.E.U8 R68, desc[UR18][R8.64] ;  /* 0x0000001208449981 */ /* 0x0002a8000c1e1100 */
[----:B0-----:R-:W2:Y:S04]  /*389f0*/  LDL.LU R4, [R1+0x7dc] ;  /* 0x0007dc0001047983 */ /* 0x001ea80000300800 */
[----:B------:R0:W-:Y:S04]  /*38a00*/  STL [R1+0x7b8], R2 ;  /* 0x0007b80201007387 */ /* 0x0001e80000100800 */
[----:B------:R-:W2:Y:S01]  /*38a10*/  LDL.LU R3, [R1+0x7e0] ;  /* 0x0007e00001037983 */ /* 0x000ea20000300800 */
[----:B-1----:R-:W-:-:S03]  /*38a20*/  @!P1 IMAD.MOV.U32 R8, RZ, RZ, R2 ;  /* 0x000000ffff089224 */ /* 0x002fc600078e0002 */
[----:B------:R1:W-:Y:S01]  /*38a30*/  STL [R1+0x7c0], R10 ;  /* 0x0007c00a01007387 */ /* 0x0003e20000100800 */
[----:B---3--:R-:W-:-:S04]  /*38a40*/  IMAD.X R17, R6, 0x1, R17, P4 ;  /* 0x0000000106117824 */ /* 0x008fc800020e0611 */
[----:B------:R-:W-:Y:S02]  /*38a50*/  @!P1 IMAD.MOV.U32 R9, RZ, RZ, R17 ;  /* 0x000000ffff099224 */ /* 0x000fe400078e0011 */
[----:B------:R-:W-:Y:S01]  /*38a60*/  IMAD.X R13, R6, 0x1, R13, P3 ;  /* 0x00000001060d7824 */ /* 0x000fe200018e060d */
[----:B------:R-:W-:Y:S01]  /*38a70*/  STL [R1+0x7b4], R17 ;  /* 0x0007b41101007387 */ /* 0x000fe20000100800 */
[----:B------:R-:W-:-:S03]  /*38a80*/  IADD3 R15, P3, PT, R5, R15, RZ ;  /* 0x0000000f050f7210 */ /* 0x000fc60007f7e0ff */
[----:B------:R3:W-:Y:S04]  /*38a90*/  STL [R1+0x7bc], R13 ;  /* 0x0007bc0d01007387 */ /* 0x0007e80000100800 */
[----:B0-----:R-:W2:Y:S04]  /*38aa0*/  LDL.LU R2, [R1+0x7f8] ;  /* 0x0007f80001027983 */ /* 0x001ea80000300800 */
[----:B------:R0:W2:Y:S04]  /*38ab0*/  @!P1 LDG.E.U8 R66, desc[UR18][R8.64] ;  /* 0x0000001208429981 */ /* 0x0000a8000c1e1100 */
[----:B------:R3:W-:Y:S01]  /*38ac0*/  STL [R1+0x7c8], R15 ;  /* 0x0007c80f01007387 */ /* 0x0007e20000100800 */
[----:B0-----:R-:W-:-:S03]  /*38ad0*/  @!P1 IMAD.MOV.U32 R8, RZ, RZ, R10 ;  /* 0x000000ffff089224 */ /* 0x001fc600078e000a */
[----:B-1----:R-:W2:Y:S01]  /*38ae0*/  LDL.LU R10, [R1+0x7f4] ;  /* 0x0007f400010a7983 */ /* 0x002ea20000300800 */
[----:B------:R-:W-:Y:S01]  /*38af0*/  PRMT R64, RZ, 0x7610, R64 ;  /* 0x00007610ff407816 */ /* 0x000fe20000000040 */
[----:B------:R-:W-:Y:S02]  /*38b00*/  @!P1 IMAD.MOV.U32 R9, RZ, RZ, R13 ;  /* 0x000000ffff099224 */ /* 0x000fe400078e000d */
[----:B------:R-:W-:Y:S01]  /*38b10*/  IMAD.X R16, R6, 0x1, R16, P3 ;  /* 0x0000000106107824 */ /* 0x000fe200018e0610 */
[----:B------:R-:W-:Y:S01]  /*38b20*/  PRMT R62, RZ, 0x7610, R62 ;  /* 0x00007610ff3e7816 */ /* 0x000fe2000000003e */
[----:B---3--:R-:W3:Y:S01]  /*38b30*/  LDL.LU R13, [R1+0x800] ;  /* 0x00080000010d7983 */ /* 0x008ee20000300800 */
[----:B------:R-:W-:-:S03]  /*38b40*/  IADD3 R0, P3, PT, R5, R0, RZ ;  /* 0x0000000005007210 */ /* 0x000fc60007f7e0ff */
[----:B------:R0:W3:Y:S01]  /*38b50*/  @!P1 LDG.E.U8 R64, desc[UR18][R8.64] ;  /* 0x0000001208409981 */ /* 0x0000e2000c1e1100 */
[----:B------:R-:W-:-:S03]  /*38b60*/  PRMT R60, RZ, 0x7610, R60 ;  /* 0x00007610ff3c7816 */ /* 0x000fc6000000003c */
[----:B------:R-:W-:Y:S01]  /*38b70*/  STL [R1+0x7c4], R16 ;  /* 0x0007c41001007387 */ /* 0x000fe20000100800 */
[----:B0-----:R-:W-:Y:S02]  /*38b80*/  @!P1 IMAD.MOV.U32 R8, RZ, RZ, R15 ;  /* 0x000000ffff089224 */ /* 0x001fe400078e000f */
[----:B------:R-:W-:Y:S01]  /*38b90*/  @!P1 IMAD.MOV.U32 R9, RZ, RZ, R16 ;  /* 0x000000ffff099224 */ /* 0x000fe200078e0010 */
[----:B------:R-:W3:Y:S04]  /*38ba0*/  LDL.LU R15, [R1+0x7fc] ;  /* 0x0007fc00010f7983 */ /* 0x000ee80000300800 */
[----:B------:R0:W3:Y:S04]  /*38bb0*/  @!P1 LDG.E.U8 R62, desc[UR18][R8.64] ;  /* 0x00000012083e9981 */ /* 0x0000e8000c1e1100 */
[----:B------:R-:W-:Y:S01]  /*38bc0*/  STL [R1+0x7d0], R0 ;  /* 0x0007d00001007387 */ /* 0x000fe20000100800 */
[----:B------:R-:W-:Y:S01]  /*38bd0*/  PRMT R58, RZ, 0x7610, R58 ;  /* 0x00007610ff3a7816 */ /* 0x000fe2000000003a */
[----:B0-----:R-:W-:Y:S01]  /*38be0*/  @!P1 IMAD.MOV.U32 R8, RZ, RZ, R0 ;  /* 0x000000ffff089224 */ /* 0x001fe200078e0000 */
[----:B------:R-:W-:Y:S01]  /*38bf0*/  PRMT R56, RZ, 0x7610, R56 ;  /* 0x00007610ff387816 */ /* 0x000fe20000000038 */
[----:B----4-:R-:W-:-:S04]  /*38c00*/  IMAD.X R12, R6, 0x1, R12, P3 ;  /* 0x00000001060c7824 */ /* 0x010fc800018e060c */
[----:B------:R-:W-:Y:S01]  /*38c10*/  @!P1 IMAD.MOV.U32 R9, RZ, RZ, R12 ;  /* 0x000000ffff099224 */ /* 0x000fe200078e000c */
[----:B------:R0:W-:Y:S04]  /*38c20*/  STL [R1+0x7cc], R12 ;  /* 0x0007cc0c01007387 */ /* 0x0001e80000100800 */
[----:B------:R1:W4:Y:S04]  /*38c30*/  @!P1 LDG.E.U8 R60, desc[UR18][R8.64] ;  /* 0x00000012083c9981 */ /* 0x000328000c1e1100 */
        /* <DEDUP_REMOVED lines=8> */
[----:B------:R1:W4:Y:S04]  /*38cc0*/  @!P1 LDG.E.U8 R58, desc[UR18][R8.64] ;  /* 0x00000012083a9981 */ /* 0x000328000c1e1100 */
[----:B0-----:R-:W4:Y:S01]  /*38cd0*/  LDL.LU R14, [R1+0x80c] ;  /* 0x00080c00010e7983 */ /* 0x001f220000300800 */
[----:B------:R-:W-:-:S03]  /*38ce0*/  IADD3 R3, P3, PT, R5, R3, RZ ;  /* 0x0000000305037210 */ /* 0x000fc60007f7e0ff */
[----:B------:R-:W4:Y:S02]  /*38cf0*/  LDL.LU R11, [R1+0x810] ;  /* 0x00081000010b7983 */ /* 0x000f240000300800 */
[----:B------:R-:W-:Y:S02]  /*38d00*/  IMAD.X R4, R6, 0x1, R4, P3 ;  /* 0x0000000106047824 */ /* 0x000fe400018e0604 */
[----:B------:R-:W-:Y:S01]  /*38d10*/  STL [R1+0x7e0], R3 ;  /* 0x0007e00301007387 */ /* 0x000fe20000100800 */
[----:B-1----:R-:W-:Y:S02]  /*38d20*/  @!P1 IMAD.MOV.U32 R8, RZ, RZ, R3 ;  /* 0x000000ffff089224 */ /* 0x002fe400078e0003 */
[----:B------:R-:W-:Y:S01]  /*38d30*/  @!P1 IMAD.MOV.U32 R9, RZ, RZ, R4 ;  /* 0x000000ffff099224 */ /* 0x000fe200078e0004 */
[----:B------:R0:W-:Y:S04]  /*38d40*/  STL [R1+0x7dc], R4 ;  /* 0x0007dc0401007387 */ /* 0x0001e80000100800 */
[----:B------:R1:W4:Y:S04]  /*38d50*/  @!P1 LDG.E.U8 R56, desc[UR18][R8.64] ;  /* 0x0000001208389981 */ /* 0x000328000c1e1100 */
[----:B0-----:R-:W4:Y:S04]  /*38d60*/  LDL.LU R4, [R1+0x814] ;  /* 0x0008140001047983 */ /* 0x001f280000300800 */
[----:B------:R-:W4:Y:S01]  /*38d70*/  LDL.LU R3, [R1+0x818] ;  /* 0x0008180001037983 */ /* 0x000f220000300800 */
[----:B------:R-:W-:-:S05]  /*38d80*/  IADD3 R2, P3, PT, R5, R2, RZ ;  /* 0x0000000205027210 */ /* 0x000fca0007f7e0ff */
[----:B------:R-:W-:Y:S01]  /*38d90*/  STL [R1+0x7f8], R2 ;  /* 0x0007f80201007387 */ /* 0x000fe20000100800 */
[----:B-1----:R-:W-:Y:S02]  /*38da0*/  @!P1 IMAD.MOV.U32 R8, RZ, RZ, R2 ;  /* 0x000000ffff089224 */ /* 0x002fe400078e0002 */
[----:B------:R-:W-:-:S04]  /*38db0*/  IMAD.X R10, R6, 0x1, R10, P3 ;  /* 0x00000001060a7824 */ /* 0x000fc800018e060a */
[----:B------:R-:W-:Y:S01]  /*38dc0*/  @!P1 IMAD.MOV.U32 R9, RZ, RZ, R10 ;  /* 0x000000ffff099224 */ /* 0x000fe200078e000a */
[----:B------:R0:W-:Y:S04]  /*38dd0*/  STL [R1+0x7f4], R10 ;  /* 0x0007f40a01007387 */ /* 0x0001e80000100800 */
[----:B0-----:R-:W4:Y:S04]  /*38de0*/  LDL.LU R10, [R1+0x81c] ;  /* 0x00081c00010a7983 */ /* 0x001f280000300800 */
[----:B------:R-:W4:Y:S01]  /*38df0*/  LDL.LU R2, [R1+0x820] ;  /* 0x0008200001027983 */ /* 0x000f220000300800 */
[----:B---3--:R-:W-:-:S02]  /*38e00*/  IADD3 R13, P3, PT, R5, R13, RZ ;  /* 0x0000000d050d7210 */ /* 0x008fc40007f7e0ff */
[----:B------:R-:W-:-:S03]  /*38e10*/  PRMT R54, RZ, 0x7610, R54 ;  /* 0x00007610ff367816 */ /* 0x000fc60000000036 */
[----:B------:R-:W-:Y:S01]  /*38e20*/  IMAD.X R15, R6, 0x1, R15, P3 ;  /* 0x00000001060f7824 */ /* 0x000fe200018e060f */
[----:B------:R-:W-:Y:S01]  /*38e30*/  PRMT R52, RZ, 0x7610, R52 ;  /* 0x00007610ff347816 */ /* 0x000fe20000000034 */
[----:B------:R0:W-:Y:S04]  /*38e40*/  STL [R1+0x800], R13 ;  /* 0x0008000d01007387 */ /* 0x0001e80000100800 */
[----:B------:R1:W3:Y:S04]  /*38e50*/  @!P1 LDG.E.U8 R54, desc[UR18][R8.64] ;  /* 0x0000001208369981 */ /* 0x0002e8000c1e1100 */
[----:B------:R-:W-:Y:S04]  /*38e60*/  STL [R1+0x7fc], R15 ;  /* 0x0007fc0f01007387 */ /* 0x000fe80000100800 */
[----:B------:R-:W3:Y:S01]  /*38e70*/  LDL.LU R16, [R1+0x834] ;  /* 0x0008340001107983 */ /* 0x000ee20000300800 */
[----:B-1----:R-:W-:-:S02]  /*38e80*/  @!P1 IMAD.MOV.U32 R8, RZ, RZ, R13 ;  /* 0x000000ffff089224 */ /* 0x002fc400078e000d */
[----:B------:R-:W-:Y:S01]  /*38e90*/  @!P1 IMAD.MOV.U32 R9, RZ, RZ, R15 ;  /* 0x000000ffff099224 */ /* 0x000fe200078e000f */
[----:B0-----:R-:W3:Y:S01]  /*38ea0*/  LDL.LU R13, [R1+0x838] ;  /* 0x00083800010d7983 */ /* 0x001ee20000300800 */
[----:B------:R-:W-:-:S03]  /*38eb0*/  PRMT R50, RZ, 0x7610, R50 ;  /* 0x00007610ff327816 */ /* 0x000fc60000000032 */
[----:B------:R0:W3:Y:S01]  /*38ec0*/  @!P1 LDG.E.U8 R52, desc[UR18][R8.64] ;  /* 0x0000001208349981 */ /* 0x0000e2000c1e1100 */
[----:B------:R-:W-:Y:S02]  /*38ed0*/  PRMT R48, RZ, 0x7610, R48 ;  /* 0x00007610ff307816 */ /* 0x000fe40000000030 */
        /* <DEDUP_REMOVED lines=8> */
[----:B------:R-:W-:-:S03]  /*38f60*/  IADD3 R11, P3, PT, R5, R11, RZ ;  /* 0x0000000b050b7210 */ /* 0x000fc60007f7e0ff */
[----:B------:R-:W2:Y:S02]  /*38f70*/  LDL.LU R0, [R1+0x840] ;  /* 0x0008400001007983 */ /* 0x000ea40000300800 */
[----:B------:R-:W-:Y:S02]  /*38f80*/  IMAD.X R14, R6, 0x1, R14, P3 ;  /* 0x00000001060e7824 */ /* 0x000fe400018e060e */
[----:B------:R-:W-:Y:S01]  /*38f90*/  STL [R1+0x810], R11 ;  /* 0x0008100b01007387 */ /* 0x000fe20000100800 */
[----:B-1----:R-:W-:Y:S02]  /*38fa0*/  @!P1 IMAD.MOV.U32 R8, RZ, RZ, R11 ;  /* 0x000000ffff089224 */ /* 0x002fe400078e000b */
[----:B------:R-:W-:Y:S01]  /*38fb0*/  @!P1 IMAD.MOV.U32 R9, RZ, RZ, R14 ;  /* 0x000000ffff099224 */ /* 0x000fe200078e000e */
[----:B------:R0:W-:Y:S04]  /*38fc0*/  STL [R1+0x80c], R14 ;  /* 0x00080c0e01007387 */ /* 0x0001e80000100800 */
[----:B------:R-:W4:Y:S04]  /*38fd0*/  LDL.LU R15, [R1+0x844] ;  /* 0x00084400010f7983 */ /* 0x000f280000300800 */
[----:B------:R1:W4:Y:S01]  /*38fe0*/  @!P1 LDG.E.U8 R48, desc[UR18][R8.64] ;  /* 0x0000001208309981 */ /* 0x000322000c1e1100 */
[----:B------:R-:W-:-:S03]  /*38ff0*/  IADD3 R3, P3, PT, R5, R3, RZ ;  /* 0x0000000305037210 */ /* 0x000fc60007f7e0ff */
[----:B0-----:R-:W4:Y:S02]  /*39000*/  LDL.LU R14, [R1+0x848] ;  /* 0x00084800010e7983 */ /* 0x001f240000300800 */
[----:B------:R-:W-:Y:S02]  /*39010*/  IMAD.X R4, R6, 0x1, R4, P3 ;  /* 0x0000000106047824 */ /* 0x000fe400018e0604 */
[----:B------:R-:W-:Y:S01]  /*39020*/  STL [R1+0x818], R3 ;  /* 0x0008180301007387 */ /* 0x000fe20000100800 */
[----:B-1----:R-:W-:Y:S02]  /*39030*/  @!P1 IMAD.MOV.U32 R8, RZ, RZ, R3 ;  /* 0x000000ffff089224 */ /* 0x002fe400078e0003 */
[----:B------:R-:W-:Y:S01]  /*39040*/  @!P1 IMAD.MOV.U32 R9, RZ, RZ, R4 ;  /* 0x000000ffff099224 */ /* 0x000fe200078e0004 */
[----:B------:R0:W-:Y:S04]  /*39050*/  STL [R1+0x814], R4 ;  /* 0x0008140401007387 */ /* 0x0001e80000100800 */
[----:B0-----:R-:W4:Y:S04]  /*39060*/  LDL.LU R4, [R1+0x84c] ;  /* 0x00084c0001047983 */ /* 0x001f280000300800 */
[----:B------:R-:W4:Y:S01]  /*39070*/  LDL.LU R3, [R1+0x850] ;  /* 0x0008500001037983 */ /* 0x000f220000300800 */
[----:B------:R-:W-:-:S05]  /*39080*/  IADD3 R2, P3, PT, R5, R2, RZ ;  /* 0x0000000205027210 */ /* 0x000fca0007f7e0ff */
[----:B------:R-:W-:Y:S01]  /*39090*/  IMAD.X R10, R6, 0x1, R10, P3 ;  /* 0x00000001060a7824 */ /* 0x000fe200018e060a */
[----:B------:R-:W-:Y:S03]  /*390a0*/  STL [R1+0x820], R2 ;  /* 0x0008200201007387 */ /* 0x000fe60000100800 */
[----:B------:R-:W-:Y:S01]  /*390b0*/  @!P1 IMAD.MOV.U32 R11, RZ, RZ, R10 ;  /* 0x000000ffff0b9224 */ /* 0x000fe200078e000a */
[----:B------:R0:W-:Y:S04]  /*390c0*/  STL [R1+0x81c], R10 ;  /* 0x00081c0a01007387 */ /* 0x0001e80000100800 */
[----:B------:R-:W4:Y:S01]  /*390d0*/  LDL.LU R20, [R1+0x854] ;  /* 0x0008540001147983 */ /* 0x000f220000300800 */
[----:B0-----:R-:W-:-:S03]  /*390e0*/  @!P1 IMAD.MOV.U32 R10, RZ, RZ, R2 ;  /* 0x000000ffff0a9224 */ /* 0x001fc600078e0002 */
[----:B------:R-:W4:Y:S01]  /*390f0*/  LDL.LU R2, [R1+0x858] ;  /* 0x0008580001027983 */ /* 0x000f220000300800 */
[----:B------:R-:W-:Y:S02]  /*39100*/  PRMT R7, RZ, 0x7610, R7 ;  /* 0x00007610ff077816 */ /* 0x000fe40000000007 */
[----:B---3--:R-:W-:-:S04]  /*39110*/  IADD3 R13, P3, PT, R5, R13, RZ ;  /* 0x0000000d050d7210 */ /* 0x008fc80007f7e0ff */
[----:B------:R0:W3:Y:S01]  /*39120*/  @!P1 LDG.E.U8 R7, desc[UR18][R8.64] ;  /* 0x0000001208079981 */ /* 0x0000e2000c1e1100 */
[----:B------:R-:W-:-:S03]  /*39130*/  IMAD.X R16, R6, 0x1, R16, P3 ;  /* 0x0000000106107824 */ /* 0x000fc600018e0610 */
[----:B------:R-:W-:Y:S01]  /*39140*/  STL [R1+0x838], R13 ;  /* 0x0008380d01007387 */ /* 0x000fe20000100800 */
[----:B0-----:R-:W-:-:S03]  /*39150*/  PRMT R8, RZ, 0x7610, R8 ;  /* 0x00007610ff087816 */ /* 0x001fc60000000008 */
[----:B------:R0:W-:Y:S01]  /*39160*/  STL [R1+0x834], R16 ;  /* 0x0008341001007387 */ /* 0x0001e20000100800 */
[----:B------:R-:W-:-:S03]  /*39170*/  PRMT R9, RZ, 0x7610, R9 ;  /* 0x00007610ff097816 */ /* 0x000fc60000000009 */
[----:B------:R-:W3:Y:S04]  /*39180*/  LDL.LU R17, [R1+0x85c] ;  /* 0x00085c0001117983 */ /* 0x000ee80000300800 */
[----:B------:R1:W3:Y:S02]  /*39190*/  @!P1 LDG.E.U8 R8, desc[UR18][R10.64] ;  /* 0x000000120a089981 */ /* 0x0002e4000c1e1100 */
[----:B-1----:R-:W-:Y:S02]  /*391a0*/  @!P1 IMAD.MOV.U32 R11, RZ, RZ, R16 ;  /* 0x000000ffff0b9224 */ /* 0x002fe400078e0010 */
[----:B------:R-:W-:Y:S01]  /*391b0*/  @!P1 IMAD.MOV.U32 R10, RZ, RZ, R13 ;  /* 0x000000ffff0a9224 */ /* 0x000fe200078e000d */
[----:B0-----:R-:W3:Y:S04]  /*391c0*/  LDL.LU R16, [R1+0x860] ;  /* 0x0008600001107983 */ /* 0x001ee80000300800 */
[----:B------:R0:W3:Y:S02]  /*391d0*/  @!P1 LDG.E.U8 R9, desc[UR18][R10.64] ;  /* 0x000000120a099981 */ /* 0x0000e4000c1e1100 */
[----:B0-----:R-:W-:-:S02]  /*391e0*/  PRMT R10, RZ, 0x7610, R10 ;  /* 0x00007610ff0a7816 */ /* 0x001fc4000000000a */
[----:B------:R-:W-:Y:S02]  /*391f0*/  PRMT R11, RZ, 0x7610, R11 ;  /* 0x00007610ff0b7816 */ /* 0x000fe4000000000b */
[----:B--2---:R-:W-:-:S05]  /*39200*/  IADD3 R0, P3, PT, R5, R0, RZ ;  /* 0x0000000005007210 */ /* 0x004fca0007f7e0ff */
[----:B----4-:R-:W-:Y:S01]  /*39210*/  IMAD.X R12, R6, 0x1, R12, P3 ;  /* 0x00000001060c7824 */ /* 0x010fe200018e060c */
[----:B------:R-:W-:Y:S03]  /*39220*/  STL [R1+0x840], R0 ;  /* 0x0008400001007387 */ /* 0x000fe60000100800 */
[----:B------:R-:W-:Y:S01]  /*39230*/  @!P1 IMAD.MOV.U32 R13, RZ, RZ, R12 ;  /* 0x000000ffff0d9224 */ /* 0x000fe200078e000c */
[----:B------:R0:W-:Y:S04]  /*39240*/  STL [R1+0x83c], R12 ;  /* 0x00083c0c01007387 */ /* 0x0001e80000100800 */
[----:B------:R-:W2:Y:S01]  /*39250*/  LDL.LU R21, [R1+0x874] ;  /* 0x0008740001157983 */ /* 0x000ea20000300800 */
[----:B------:R-:W-:Y:S01]  /*39260*/  IADD3 R14, P3, PT, R5, R14, RZ ;  /* 0x0000000e050e7210 */ /* 0x000fe20007f7e0ff */
[----:B0-----:R-:W-:-:S02]  /*39270*/  @!P1 IMAD.MOV.U32 R12, RZ, RZ, R0 ;  /* 0x000000ffff0c9224 */ /* 0x001fc400078e0000 */
[----:B------:R-:W4:Y:S02]  /*39280*/  LDL.LU R0, [R1+0x878] ;  /* 0x0008780001007983 */ /* 0x000f240000300800 */
[----:B------:R-:W-:Y:S02]  /*39290*/  IMAD.X R15, R6, 0x1, R15, P3 ;  /* 0x00000001060f7824 */ /* 0x000fe400018e060f */
[----:B------:R-:W-:Y:S04]  /*392a0*/  STL [R1+0x848], R14 ;  /* 0x0008480e01007387 */ /* 0x000fe80000100800 */
[----:B------:R0:W-:Y:S04]  /*392b0*/  STL [R1+0x844], R15 ;  /* 0x0008440f01007387 */ /* 0x0001e80000100800 */
[----:B------:R-:W2:Y:S04]  /*392c0*/  LDL.LU R19, [R1+0x87c] ;  /* 0x00087c0001137983 */ /* 0x000ea80000300800 */
[----:B------:R1:W2:Y:S01]  /*392d0*/  @!P1 LDG.E.U8 R10, desc[UR18][R12.64] ;  /* 0x000000120c0a9981 */ /* 0x0002a2000c1e1100 */
[----:B------:R-:W-:-:S03]  /*392e0*/  IADD3 R3, P3, PT, R5, R3, RZ ;  /* 0x0000000305037210 */ /* 0x000fc60007f7e0ff */
[----:B------:R-:W2:Y:S02]  /*392f0*/  LDL.LU R18, [R1+0x880] ;  /* 0x0008800001127983 */ /* 0x000ea40000300800 */
[----:B------:R-:W-:Y:S02]  /*39300*/  IMAD.X R4, R6, 0x1, R4, P3 ;  /* 0x0000000106047824 */ /* 0x000fe400018e0604 */
[----:B-1----:R-:W-:Y:S02]  /*39310*/  @!P1 IMAD.MOV.U32 R12, RZ, RZ, R14 ;  /* 0x000000ffff0c9224 */ /* 0x002fe400078e000e */
[----:B------:R-:W-:Y:S01]  /*39320*/  @!P1 IMAD.MOV.U32 R13, RZ, RZ, R15 ;  /* 0x000000ffff0d9224 */ /* 0x000fe200078e000f */
[----:B------:R-:W-:Y:S01]  /*39330*/  STL [R1+0x850], R3 ;  /* 0x0008500301007387 */ /* 0x000fe20000100800 */
[----:B0-----:R-:W-:Y:S02]  /*39340*/  @!P1 IMAD.MOV.U32 R15, RZ, RZ, R4 ;  /* 0x000000ffff0f9224 */ /* 0x001fe400078e0004 */
[----:B------:R-:W-:Y:S01]  /*39350*/  @!P1 IMAD.MOV.U32 R14, RZ, RZ, R3 ;  /* 0x000000ffff0e9224 */ /* 0x000fe200078e0003 */
[----:B------:R0:W-:Y:S04]  /*39360*/  STL [R1+0x84c], R4 ;  /* 0x00084c0401007387 */ /* 0x0001e80000100800 */
[----:B------:R1:W2:Y:S04]  /*39370*/  @!P1 LDG.E.U8 R11, desc[UR18][R12.64] ;  /* 0x000000120c0b9981 */ /* 0x0002a8000c1e1100 */
[----:B0-----:R-:W2:Y:S04]  /*39380*/  LDL.LU R4, [R1+0x884] ;  /* 0x0008840001047983 */ /* 0x001ea80000300800 */
[----:B------:R-:W2:Y:S01]  /*39390*/  LDL.LU R3, [R1+0x888] ;  /* 0x0008880001037983 */ /* 0x000ea20000300800 */
[----:B-1----:R-:W-:-:S06]  /*393a0*/  PRMT R12, RZ, 0x7610, R12 ;  /* 0x00007610ff0c7816 */ /* 0x002fcc000000000c */
[----:B------:R0:W2:Y:S01]  /*393b0*/  @!P1 LDG.E.U8 R12, desc[UR18][R14.64] ;  /* 0x000000120e0c9981 */ /* 0x0000a2000c1e1100 */
[----:B------:R-:W-:-:S05]  /*393c0*/  IADD3 R2, P3, PT, R5, R2, RZ ;  /* 0x0000000205027210 */ /* 0x000fca0007f7e0ff */
[----:B------:R-:W-:Y:S01]  /*393d0*/  IMAD.X R20, R6, 0x1, R20, P3 ;  /* 0x0000000106147824 */ /* 0x000fe200018e0614 */
[----:B------:R-:W-:Y:S01]  /*393e0*/  STL [R1+0x858], R2 ;  /* 0x0008580201007387 */ /* 0x000fe20000100800 */
[----:B0-----:R-:W-:-:S03]  /*393f0*/  @!P1 IMAD.MOV.U32 R14, RZ, RZ, R2 ;  /* 0x000000ffff0e9224 */ /* 0x001fc600078e0002 */
[----:B------:R0:W-:Y:S01]  /*39400*/  STL [R1+0x854], R20 ;  /* 0x0008541401007387 */ /* 0x0001e20000100800 */
[----:B------:R-:W-:-:S03]  /*39410*/  @!P1 IMAD.MOV.U32 R15, RZ, RZ, R20 ;  /* 0x000000ffff0f9224 */ /* 0x000fc600078e0014 */
[----:B0-----:R-:W2:Y:S04]  /*39420*/  LDL.LU R20, [R1+0x88c] ;  /* 0x00088c0001147983 */ /* 0x001ea80000300800 */
[----:B------:R-:W2:Y:S01]  /*39430*/  LDL.LU R2, [R1+0x890] ;  /* 0x0008900001027983 */ /* 0x000ea20000300800 */
[----:B------:R-:W-:-:S06]  /*39440*/  PRMT R13, RZ, 0x7610, R13 ;  /* 0x00007610ff0d7816 */ /* 0x000fcc000000000d */
[----:B------:R0:W2:Y:S01]  /*39450*/  @!P1 LDG.E.U8 R13, desc[UR18][R14.64] ;  /* 0x000000120e0d9981 */ /* 0x0000a2000c1e1100 */
[----:B---3--:R-:W-:Y:S02]  /*39460*/  IADD3 R16, P3, PT, R5, R16, RZ ;  /* 0x0000001005107210 */ /* 0x008fe40007f7e0ff */
[----:B0-----:R-:W-:-:S03]  /*39470*/  PRMT R14, RZ, 0x7610, R14 ;  /* 0x00007610ff0e7816 */ /* 0x001fc6000000000e */
[----:B------:R-:W-:Y:S01]  /*39480*/  IMAD.X R17, R6, 0x1, R17, P3 ;  /* 0x0000000106117824 */ /* 0x000fe200018e0611 */
[----:B------:R0:W-:Y:S04]  /*39490*/  STL [R1+0x860], R16 ;  /* 0x0008601001007387 */ /* 0x0001e80000100800 */
[----:B------:R1:W-:Y:S01]  /*394a0*/  STL [R1+0x85c], R17 ;  /* 0x00085c1101007387 */ /* 0x0003e20000100800 */
[----:B------:R-:W-:-:S03]  /*394b0*/  PRMT R15, RZ, 0x7610, R15 ;  /* 0x00007610ff0f7816 */ /* 0x000fc6000000000f */
[----:B------:R-:W3:Y:S04]  /*394c0*/  LDL.LU R26, [R1+0x894] ;  /* 0x00089400011a7983 */ /* 0x000ee80000300800 */
[----:B------:R-:W3:Y:S04]  /*394d0*/  LDL.LU R23, [R1+0x898] ;  /* 0x0008980001177983 */ /* 0x000ee80000300800 */
[----:B------:R0:W3:Y:S01]  /*394e0*/  @!P1 LDG.E.U8 R14, desc[UR18][R16.64] ;  /* 0x00000012100e9981 */ /* 0x0000e2000c1e1100 */
[----:B----4-:R-:W-:-:S05]  /*394f0*/  IADD3 R0, P3, PT, R5, R0, RZ ;  /* 0x0000000005007210 */ /* 0x010fca0007f7e0ff */
[----:B--2---:R-:W-:Y:S01]  /*39500*/  IMAD.X R21, R6, 0x1, R21, P3 ;  /* 0x0000000106157824 */ /* 0x004fe200018e0615 */
[----:B------:R2:W-:Y:S01]  /*39510*/  STL [R1+0x878], R0 ;  /* 0x0008780001007387 */ /* 0x0005e20000100800 */
[----:B0-----:R-:W-:Y:S02]  /*39520*/  @!P1 IMAD.MOV.U32 R16, RZ, RZ, R0 ;  /* 0x000000ffff109224 */ /* 0x001fe400078e0000 */
[----:B-1----:R-:W-:Y:S01]  /*39530*/  @!P1 IMAD.MOV.U32 R17, RZ, RZ, R21 ;  /* 0x000000ffff119224 */ /* 0x002fe200078e0015 */
[----:B------:R-:W-:Y:S04]  /*39540*/  STL [R1+0x874], R21 ;  /* 0x0008741501007387 */ /* 0x000fe80000100800 */
[----:B------:R-:W4:Y:S04]  /*39550*/  LDL.LU R22, [R1+0x89c] ;  /* 0x00089c0001167983 */ /* 0x000f280000300800 */
[----:B--2---:R-:W2:Y:S01]  /*39560*/  LDL.LU R0, [R1+0x8a0] ;  /* 0x0008a00001007983 */ /* 0x004ea20000300800 */
[----:B------:R-:W-:-:S03]  /*39570*/  IADD3 R18, P3, PT, R5, R18, RZ ;  /* 0x0000001205127210 */ /* 0x000fc60007f7e0ff */
[----:B------:R0:W4:Y:S02]  /*39580*/  @!P1 LDG.E.U8 R15, desc[UR18][R16.64] ;  /* 0x00000012100f9981 */ /* 0x000124000c1e1100 */
[----:B------:R-:W-:Y:S02]  /*39590*/  IMAD.X R19, R6, 0x1, R19, P3 ;  /* 0x0000000106137824 */ /* 0x000fe400018e0613 */
[----:B------:R1:W-:Y:S04]  /*395a0*/  STL [R1+0x880], R18 ;  /* 0x0008801201007387 */ /* 0x0003e80000100800 */
[----:B------:R1:W-:Y:S01]  /*395b0*/  STL [R1+0x87c], R19 ;  /* 0x00087c1301007387 */ /* 0x0003e20000100800 */
[----:B0-----:R-:W-:-:S03]  /*395c0*/  PRMT R16, RZ, 0x7610, R16 ;  /* 0x00007610ff107816 */ /* 0x001fc60000000010 */
[----:B------:R-:W4:Y:S04]  /*395d0*/  LDL.LU R25, [R1+0x8b4] ;  /* 0x0008b40001197983 */ /* 0x000f280000300800 */
[----:B------:R-:W4:Y:S04]  /*395e0*/  LDL.LU R24, [R1+0x8b8] ;  /* 0x0008b80001187983 */ /* 0x000f280000300800 */
[----:B------:R1:W4:Y:S01]  /*395f0*/  @!P1 LDG.E.U8 R16, desc[UR18][R18.64] ;  /* 0x0000001212109981 */ /* 0x000322000c1e1100 */
[----:B------:R-:W-:-:S05]  /*39600*/  IADD3 R3, P3, PT, R5, R3, RZ ;  /* 0x0000000305037210 */ /* 0x000fca0007f7e0ff */
[----:B------:R-:W-:Y:S01]  /*39610*/  IMAD.X R4, R6, 0x1, R4, P3 ;  /* 0x0000000106047824 */ /* 0x000fe200018e0604 */
        /* <DEDUP_REMOVED lines=14> */
[----:B------:R-:W-:-:S06]  /*39700*/  PRMT R17, RZ, 0x7610, R17 ;  /* 0x00007610ff117816 */ /* 0x000fcc0000000011 */
[----:B------:R0:W4:Y:S01]  /*39710*/  @!P1 LDG.E.U8 R17, desc[UR18][R18.64] ;  /* 0x0000001212119981 */ /* 0x000122000c1e1100 */
[----:B---3--:R-:W-:-:S05]  /*39720*/  IADD3 R23, P3, PT, R5, R23, RZ ;  /* 0x0000001705177210 */ /* 0x008fca0007f7e0ff */
[----:B------:R-:W-:Y:S01]  /*39730*/  IMAD.X R26, R6, 0x1, R26, P3 ;  /* 0x00000001061a7824 */ /* 0x000fe200018e061a */
[----:B0-----:R-:W-:Y:S01]  /*39740*/  PRMT R18, RZ, 0x7610, R18 ;  /* 0x00007610ff127816 */ /* 0x001fe20000000012 */
[----:B------:R-:W-:Y:S01]  /*39750*/  STL [R1+0x898], R23 ;  /* 0x0008981701007387 */ /* 0x000fe20000100800 */
[----:B------:R-:W-:-:S03]  /*39760*/  PRMT R19, RZ, 0x7610, R19 ;  /* 0x00007610ff137816 */ /* 0x000fc60000000013 */
[----:B------:R0:W-:Y:S04]  /*39770*/  STL [R1+0x894], R26 ;  /* 0x0008941a01007387 */ /* 0x0001e80000100800 */
[----:B------:R1:W3:Y:S04]  /*39780*/  @!P1 LDG.E.U8 R18, desc[UR18][R20.64] ;  /* 0x0000001214129981 */ /* 0x0002e8000c1e1100 */
[----:B------:R-:W3:Y:S01]  /*39790*/  LDL.LU R27, [R1+0x8cc] ;  /* 0x0008cc00011b7983 */ /* 0x000ee20000300800 */
        /* <DEDUP_REMOVED lines=16> */
[----:B------:R0:W-:Y:S04]  /*398a0*/  STL [R1+0x8b8], R24 ;  /* 0x0008b81801007387 */ /* 0x0001e80000100800 */
[----:B------:R1:W-:Y:S04]  /*398b0*/  STL [R1+0x8b4], R25 ;  /* 0x0008b41901007387 */ /* 0x0003e80000100800 */
[----:B------:R-:W2:Y:S04]  /*398c0*/  LDL.LU R29, [R1+0x8dc] ;  /* 0x0008dc00011d7983 */ /* 0x000ea80000300800 */
[----:B------:R0:W2:Y:S04]  /*398d0*/  @!P1 LDG.E.U8 R20, desc[UR18][R22.64] ;  /* 0x0000001216149981 */ /* 0x0000a8000c1e1100 */
[----:B------:R-:W2:Y:S01]  /*398e0*/  LDL.LU R28, [R1+0x8e0] ;  /* 0x0008e000011c7983 */ /* 0x000ea20000300800 */
[----:B------:R-:W-:Y:S01]  /*398f0*/  IADD3 R3, P3, PT, R5, R3, RZ ;  /* 0x0000000305037210 */ /* 0x000fe20007f7e0ff */
[----:B0-----:R-:W-:-:S02]  /*39900*/  @!P1 IMAD.MOV.U32 R22, RZ, RZ, R24 ;  /* 0x000000ffff169224 */ /* 0x001fc400078e0018 */
[----:B------:R-:W-:Y:S02]  /*39910*/  @!P1 IMAD.MOV.U32 R23, RZ, RZ, R25 ;  /* 0x000000ffff179224 */ /* 0x000fe400078e0019 */
[----:B------:R-:W-:Y:S01]  /*39920*/  IMAD.X R4, R6, 0x1, R4, P3 ;  /* 0x0000000106047824 */ /* 0x000fe200018e0604 */
[----:B------:R-:W-:Y:S01]  /*39930*/  STL [R1+0x8c0], R3 ;  /* 0x0008c00301007387 */ /* 0x000fe20000100800 */
[----:B------:R-:W-:Y:S02]  /*39940*/  @!P1 IMAD.MOV.U32 R24, RZ, RZ, R3 ;  /* 0x000000ffff189224 */ /* 0x000fe400078e0003 */
[----:B-1----:R-:W-:Y:S01]  /*39950*/  @!P1 IMAD.MOV.U32 R25, RZ, RZ, R4 ;  /* 0x000000ffff199224 */ /* 0x002fe200078e0004 */
[----:B------:R0:W-:Y:S04]  /*39960*/  STL [R1+0x8bc], R4 ;  /* 0x0008bc0401007387 */ /* 0x0001e80000100800 */
[----:B------:R1:W2:Y:S04]  /*39970*/  @!P1 LDG.E.U8 R21, desc[UR18][R22.64] ;  /* 0x0000001216159981 */ /* 0x0002a8000c1e1100 */
[----:B0-----:R-:W2:Y:S04]  /*39980*/  LDL.LU R4, [R1+0x8f4] ;  /* 0x0008f40001047983 */ /* 0x001ea80000300800 */
[----:B------:R-:W2:Y:S01]  /*39990*/  LDL.LU R3, [R1+0x8f8] ;  /* 0x0008f80001037983 */ /* 0x000ea20000300800 */
[----:B-1----:R-:W-:-:S02]  /*399a0*/  PRMT R22, RZ, 0x7610, R22 ;  /* 0x00007610ff167816 */ /* 0x002fc40000000016 */
[----:B------:R-:W-:-:S04]  /*399b0*/  IADD3 R2, P3, PT, R5, R2, RZ ;  /* 0x0000000205027210 */ /* 0x000fc80007f7e0ff */
[----:B------:R0:W2:Y:S01]  /*399c0*/  @!P1 LDG.E.U8 R22, desc[UR18][R24.64] ;  /* 0x0000001218169981 */ /* 0x0000a2000c1e1100 */
[----:B------:R-:W-:-:S03]  /*399d0*/  IMAD.X R30, R6, 0x1, R30, P3 ;  /* 0x00000001061e7824 */ /* 0x000fc600018e061e */
[----:B------:R-:W-:Y:S04]  /*399e0*/  STL [R1+0x8c8], R2 ;  /* 0x0008c80201007387 */ /* 0x000fe80000100800 */
[----:B------:R1:W-:Y:S01]  /*399f0*/  STL [R1+0x8c4], R30 ;  /* 0x0008c41e01007387 */ /* 0x0003e20000100800 */
[----:B0-----:R-:W-:Y:S02]  /*39a00*/  @!P1 IMAD.MOV.U32 R25, RZ, RZ, R30 ;  /* 0x000000ffff199224 */ /* 0x001fe400078e001e */
[----:B------:R-:W-:Y:S01]  /*39a10*/  @!P1 IMAD.MOV.U32 R24, RZ, RZ, R2 ;  /* 0x000000ffff189224 */ /* 0x000fe200078e0002 */
[----:B-1----:R-:W2:Y:S04]  /*39a20*/  LDL.LU R30, [R1+0x8fc] ;  /* 0x0008fc00011e7983 */ /* 0x002ea80000300800 */
[----:B------:R-:W2:Y:S01]  /*39a30*/  LDL.LU R2, [R1+0x900] ;  /* 0x0009000001027983 */ /* 0x000ea20000300800 */
[----:B------:R-:W-:-:S06]  /*39a40*/  PRMT R23, RZ, 0x7610, R23 ;  /* 0x00007610ff177816 */ /* 0x000fcc0000000017 */
[----:B------:R0:W2:Y:S01]  /*39a50*/  @!P1 LDG.E.U8 R23, desc[UR18][R24.64] ;  /* 0x0000001218179981 */ /* 0x0000a2000c1e1100 */
[----:B---3--:R-:W-:Y:S02]  /*39a60*/  IADD3 R26, P3, PT, R5, R26, RZ ;  /* 0x0000001a051a7210 */ /* 0x008fe40007f7e0ff */
[----:B0-----:R-:W-:-:S03]  /*39a70*/  PRMT R24, RZ, 0x7610, R24 ;  /* 0x00007610ff187816 */ /* 0x001fc60000000018 */
[----:B------:R-:W-:Y:S01]  /*39a80*/  IMAD.X R27, R6, 0x1, R27, P3 ;  /* 0x00000001061b7824 */ /* 0x000fe200018e061b */
[----:B------:R0:W-:Y:S01]  /*39a90*/  STL [R1+0x8d0], R26 ;  /* 0x0008d01a01007387 */ /* 0x0001e20000100800 */
[----:B------:R-:W-:-:S03]  /*39aa0*/  PRMT R25, RZ, 0x7610, R25 ;  /* 0x00007610ff197816 */ /* 0x000fc60000000019 */
[----:B------:R1:W-:Y:S04]  /*39ab0*/  STL [R1+0x8cc], R27 ;  /* 0x0008cc1b01007387 */ /* 0x0003e80000100800 */
[----:B------:R0:W3:Y:S04]  /*39ac0*/  @!P1 LDG.E.U8 R24, desc[UR18][R26.64] ;  /* 0x000000121a189981 */ /* 0x0000e8000c1e1100 */
[----:B------:R-:W3:Y:S04]  /*39ad0*/  LDL.LU R35, [R1+0x904] ;  /* 0x0009040001237983 */ /* 0x000ee80000300800 */
[----:B------:R-:W3:Y:S01]  /*39ae0*/  LDL.LU R33, [R1+0x908] ;  /* 0x0009080001217983 */ /* 0x000ee20000300800 */
[----:B----4-:R-:W-:-:S05]  /*39af0*/  IADD3 R0, P3, PT, R5, R0, RZ ;  /* 0x0000000005007210 */ /* 0x010fca0007f7e0ff */
[----:B--2---:R-:W-:Y:S02]  /*39b00*/  IMAD.X R31, R6, 0x1, R31, P3 ;  /* 0x00000001061f7824 */ /* 0x004fe400018e061f */
[----:B0-----:R-:W-:Y:S02]  /*39b10*/  @!P1 IMAD.MOV.U32 R26, RZ, RZ, R0 ;  /* 0x000000ffff1a9224 */ /* 0x001fe400078e0000 */
[----:B-1----:R-:W-:Y:S01]  /*39b20*/  @!P1 IMAD.MOV.U32 R27, RZ, RZ, R31 ;  /* 0x000000ffff1b9224 */ /* 0x002fe200078e001f */
[----:B------:R0:W-:Y:S01]  /*39b30*/  STL [R1+0x8d8], R0 ;  /* 0x0008d80001007387 */ /* 0x0001e20000100800 */
[----:B------:R-:W-:-:S03]  /*39b40*/  IADD3 R28, P3, PT, R5, R28, RZ ;  /* 0x0000001c051c7210 */ /* 0x000fc60007f7e0ff */
[----:B------:R-:W-:Y:S02]  /*39b50*/  STL [R1+0x8d4], R31 ;  /* 0x0008d41f01007387 */ /* 0x000fe40000100800 */
[----:B------:R-:W-:Y:S02]  /*39b60*/  IMAD.X R29, R6, 0x1, R29, P3 ;  /* 0x00000001061d7824 */ /* 0x000fe400018e061d */
[----:B------:R1:W2:Y:S04]  /*39b70*/  @!P1 LDG.E.U8 R25, desc[UR18][R26.64] ;  /* 0x000000121a199981 */ /* 0x0002a8000c1e1100 */
[----:B------:R-:W4:Y:S04]  /*39b80*/  LDL.LU R32, [R1+0x90c] ;  /* 0x00090c0001207983 */ /* 0x000f280000300800 */
[----:B0-----:R-:W2:Y:S01]  /*39b90*/  LDL.LU R0, [R1+0x910] ;  /* 0x0009100001007983 */ /* 0x001ea20000300800 */
[----:B-1----:R-:W-:-:S03]  /*39ba0*/  PRMT R26, RZ, 0x7610, R26 ;  /* 0x00007610ff1a7816 */ /* 0x002fc6000000001a */
[----:B------:R-:W-:Y:S04]  /*39bb0*/  STL [R1+0x8e0], R28 ;  /* 0x0008e01c01007387 */ /* 0x000fe80000100800 */
[----:B------:R0:W-:Y:S04]  /*39bc0*/  STL [R1+0x8dc], R29 ;  /* 0x0008dc1d01007387 */ /* 0x0001e80000100800 */
[----:B------:R-:W4:Y:S04]  /*39bd0*/  LDL.LU R34, [R1+0x914] ;  /* 0x0009140001227983 */ /* 0x000f280000300800 */
[----:B------:R0:W4:Y:S01]  /*39be0*/  @!P1 LDG.E.U8 R26, desc[UR18][R28.64] ;  /* 0x000000121c1a9981 */ /* 0x000122000c1e1100 */
[----:B------:R-:W-:-:S05]  /*39bf0*/  IADD3 R3, P3, PT, R5, R3, RZ ;  /* 0x0000000305037210 */ /* 0x000fca0007f7e0ff */
[----:B------:R-:W-:Y:S01]  /*39c00*/  IMAD.X R4, R6, 0x1, R4, P3 ;  /* 0x0000000106047824 */ /* 0x000fe200018e0604 */
[----:B------:R-:W-:Y:S03]  /*39c10*/  STL [R1+0x8f8], R3 ;  /* 0x0008f80301007387 */ /* 0x000fe60000100800 */
[----:B0-----:R-:W-:Y:S01]  /*39c20*/  @!P1 IMAD.MOV.U32 R29, RZ, RZ, R4 ;  /* 0x000000ffff1d9224 */ /* 0x001fe200078e0004 */
[----:B------:R0:W-:Y:S01]  /*39c30*/  STL [R1+0x8f4], R4 ;  /* 0x0008f40401007387 */ /* 0x0001e20000100800 */
[----:B------:R-:W-:-:S03]  /*39c40*/  @!P1 IMAD.MOV.U32 R28, RZ, RZ, R3 ;  /* 0x000000ffff1c9224 */ /* 0x000fc600078e0003 */
[----:B0-----:R-:W4:Y:S04]  /*39c50*/  LDL.LU R4, [R1+0x918] ;  /* 0x0009180001047983 */ /* 0x001f280000300800 */
[----:B------:R-:W4:Y:S01]  /*39c60*/  LDL.LU R3, [R1+0x91c] ;  /* 0x00091c0001037983 */ /* 0x000f220000300800 */
[----:B------:R-:W-:-:S05]  /*39c70*/  IADD3 R2, P3, PT, R5, R2, RZ ;  /* 0x0000000205027210 */ /* 0x000fca0007f7e0ff */
[----:B------:R-:W-:Y:S01]  /*39c80*/  IMAD.X R30, R6, 0x1, R30, P3 ;  /* 0x00000001061e7824 */ /* 0x000fe200018e061e */
[----:B------:R-:W-:Y:S03]  /*39c90*/  STL [R1+0x900], R2 ;  /* 0x0009000201007387 */ /* 0x000fe60000100800 */
[----:B------:R-:W-:Y:S01]  /*39ca0*/  @!P1 IMAD.MOV.U32 R31, RZ, RZ, R30 ;  /* 0x000000ffff1f9224 */ /* 0x000fe200078e001e */
[----:B------:R0:W-:Y:S02]  /*39cb0*/  STL [R1+0x8fc], R30 ;  /* 0x0008fc1e01007387 */ /* 0x0001e40000100800 */
[----:B0-----:R-:W-:Y:S02]  /*39cc0*/  @!P1 IMAD.MOV.U32 R30, RZ, RZ, R2 ;  /* 0x000000ffff1e9224 */ /* 0x001fe400078e0002 */
[----:B------:R-:W4:Y:S01]  /*39cd0*/  LDL.LU R2, [R1+0x920] ;  /* 0x0009200001027983 */ /* 0x000f220000300800 */
[----:B------:R-:W-:-:S06]  /*39ce0*/  PRMT R27, RZ, 0x7610, R27 ;  /* 0x00007610ff1b7816 */ /* 0x000fcc000000001b */
[----:B------:R0:W4:Y:S01]  /*39cf0*/  @!P1 LDG.E.U8 R27, desc[UR18][R28.64] ;  /* 0x000000121c1b9981 */ /* 0x000122000c1e1100 */
[----:B---3--:R-:W-:Y:S02]  /*39d00*/  IADD3 R33, P3, PT, R5, R33, RZ ;  /* 0x0000002105217210 */ /* 0x008fe40007f7e0ff */
[----:B0-----:R-:W-:-:S03]  /*39d10*/  PRMT R28, RZ, 0x7610, R28 ;  /* 0x00007610ff1c7816 */ /* 0x001fc6000000001c */
[----:B------:R-:W-:Y:S01]  /*39d20*/  IMAD.X R35, R6, 0x1, R35, P3 ;  /* 0x0000000106237824 */ /* 0x000fe200018e0623 */
[----:B------:R0:W-:Y:S01]  /*39d30*/  STL [R1+0x908], R33 ;  /* 0x0009082101007387 */ /* 0x0001e20000100800 */
[----:B------:R-:W-:-:S03]  /*39d40*/  PRMT R29, RZ, 0x7610, R29 ;  /* 0x00007610ff1d7816 */ /* 0x000fc6000000001d */
[----:B------:R1:W3:Y:S04]  /*39d50*/  @!P1 LDG.E.U8 R28, desc[UR18][R30.64] ;  /* 0x000000121e1c9981 */ /* 0x0002e8000c1e1100 */
[----:B------:R-:W-:Y:S04]  /*39d60*/  STL [R1+0x904], R35 ;  /* 0x0009042301007387 */ /* 0x000fe80000100800 */
[----:B------:R-:W3:Y:S01]  /*39d70*/  LDL.LU R39, [R1+0x934] ;  /* 0x0009340001277983 */ /* 0x000ee20000300800 */
[----:B-1----:R-:W-:Y:S02]  /*39d80*/  @!P1 IMAD.MOV.U32 R30, RZ, RZ, R33 ;  /* 0x000000ffff1e9224 */ /* 0x002fe400078e0021 */
[----:B------:R-:W-:Y:S01]  /*39d90*/  @!P1 IMAD.MOV.U32 R31, RZ, RZ, R35 ;  /* 0x000000ffff1f9224 */ /* 0x000fe200078e0023 */
[----:B------:R-:W3:Y:S04]  /*39da0*/  LDL.LU R37, [R1+0x938] ;  /* 0x0009380001257983 */ /* 0x000ee80000300800 */
[----:B------:R1:W3:Y:S02]  /*39db0*/  @!P1 LDG.E.U8 R29, desc[UR18][R30.64] ;  /* 0x000000121e1d9981 */ /* 0x0002e4000c1e1100 */
[----:B-1----:R-:W-:-:S02]  /*39dc0*/  PRMT R30, RZ, 0x7610, R30 ;  /* 0x00007610ff1e7816 */ /* 0x002fc4000000001e */
[----:B--2---:R-:W-:-:S05]  /*39dd0*/  IADD3 R0, P3, PT, R5, R0, RZ ;  /* 0x0000000005007210 */ /* 0x004fca0007f7e0ff */
[----:B----4-:R-:W-:Y:S01]  /*39de0*/  IMAD.X R32, R6, 0x1, R32, P3 ;  /* 0x0000000106207824 */ /* 0x010fe200018e0620 */
[----:B------:R-:W-:Y:S03]  /*39df0*/  STL [R1+0x910], R0 ;  /* 0x0009100001007387 */ /* 0x000fe60000100800 */
[----:B0-----:R-:W-:Y:S01]  /*39e00*/  @!P1 IMAD.MOV.U32 R33, RZ, RZ, R32 ;  /* 0x000000ffff219224 */ /* 0x001fe200078e0020 */
[----:B------:R0:W-:Y:S04]  /*39e10*/  STL [R1+0x90c], R32 ;  /* 0x00090c2001007387 */ /* 0x0001e80000100800 */
[----:B------:R-:W2:Y:S01]  /*39e20*/  LDL.LU R36, [R1+0x93c] ;  /* 0x00093c0001247983 */ /* 0x000ea20000300800 */
[----:B0-----:R-:W-:-:S03]  /*39e30*/  @!P1 IMAD.MOV.U32 R32, RZ, RZ, R0 ;  /* 0x000000ffff209224 */ /* 0x001fc600078e0000 */
[----:B------:R-:W4:Y:S04]  /*39e40*/  LDL.LU R0, [R1+0x940] ;  /* 0x0009400001007983 */ /* 0x000f280000300800 */
[----:B------:R0:W2:Y:S01]  /*39e50*/  @!P1 LDG.E.U8 R30, desc[UR18][R32.64] ;  /* 0x00000012201e9981 */ /* 0x0000a2000c1e1100 */
[----:B------:R-:W-:-:S05]  /*39e60*/  IADD3 R4, P3, PT, R5, R4, RZ ;  /* 0x0000000405047210 */ /* 0x000fca0007f7e0ff */
[----:B------:R-:W-:Y:S01]  /*39e70*/  IMAD.X R34, R6, 0x1, R34, P3 ;  /* 0x0000000106227824 */ /* 0x000fe200018e0622 */
[----:B------:R1:W-:Y:S01]  /*39e80*/  STL [R1+0x918], R4 ;  /* 0x0009180401007387 */ /* 0x0003e20000100800 */
[----:B0-----:R-:W-:-:S03]  /*39e90*/  @!P1 IMAD.MOV.U32 R32, RZ, RZ, R4 ;  /* 0x000000ffff209224 */ /* 0x001fc600078e0004 */
[----:B------:R0:W-:Y:S04]  /*39ea0*/  STL [R1+0x914], R34 ;  /* 0x0009142201007387 */ /* 0x0001e80000100800 */
[----:B------:R-:W2:Y:S04]  /*39eb0*/  LDL.LU R38, [R1+0x944] ;  /* 0x0009440001267983 */ /* 0x000ea80000300800 */
[----:B-1----:R-:W2:Y:S01]  /*39ec0*/  LDL.LU R4, [R1+0x948] ;  /* 0x0009480001047983 */ /* 0x002ea20000300800 */
[----:B------:R-:W-:Y:S01]  /*39ed0*/  @!P1 IMAD.MOV.U32 R33, RZ, RZ, R34 ;  /* 0x000000ffff219224 */ /* 0x000fe200078e0022 */
[----:B------:R-:W-:-:S05]  /*39ee0*/  IADD3 R2, P3, PT, R5, R2, RZ ;  /* 0x0000000205027210 */ /* 0x000fca0007f7e0ff */
[----:B------:R-:W-:Y:S01]  /*39ef0*/  IMAD.X R3, R6, 0x1, R3, P3 ;  /* 0x0000000106037824 */ /* 0x000fe200018e0603 */
[----:B------:R-:W-:Y:S01]  /*39f00*/  STL [R1+0x920], R2 ;  /* 0x0009200201007387 */ /* 0x000fe20000100800 */
[----:B0-----:R-:W-:Y:S02]  /*39f10*/  @!P1 IMAD.MOV.U32 R34, RZ, RZ, R2 ;  /* 0x000000ffff229224 */ /* 0x001fe400078e0002 */
[----:B------:R-:W-:Y:S01]  /*39f20*/  @!P1 IMAD.MOV.U32 R35, RZ, RZ, R3 ;  /* 0x000000ffff239224 */ /* 0x000fe200078e0003 */
[----:B------:R0:W-:Y:S04]  /*39f30*/  STL [R1+0x91c], R3 ;  /* 0x00091c0301007387 */ /* 0x0001e80000100800 */
[----:B0-----:R-:W2:Y:S04]  /*39f40*/  LDL.LU R3, [R1+0x94c] ;  /* 0x00094c0001037983 */ /* 0x001ea80000300800 */
[----:B------:R-:W2:Y:S01]  /*39f50*/  LDL.LU R2, [R1+0x950] ;  /* 0x0009500001027983 */ /* 0x000ea20000300800 */
[----:B------:R-:W-:-:S06]  /*39f60*/  PRMT R31, RZ, 0x7610, R31 ;  /* 0x00007610ff1f7816 */ /* 0x000fcc000000001f */
[----:B------:R0:W2:Y:S01]  /*39f70*/  @!P1 LDG.E.U8 R31, desc[UR18][R32.64] ;  /* 0x00000012201f9981 */ /* 0x0000a2000c1e1100 */
[----:B---3--:R-:W-:Y:S02]  /*39f80*/  IADD3 R37, P3, PT, R5, R37, RZ ;  /* 0x0000002505257210 */ /* 0x008fe40007f7e0ff */
[----:B0-----:R-:W-:-:S03]  /*39f90*/  PRMT R32, RZ, 0x7610, R32 ;  /* 0x00007610ff207816 */ /* 0x001fc60000000020 */
[----:B------:R-:W-:Y:S01]  /*39fa0*/  IMAD.X R39, R6, 0x1, R39, P3 ;  /* 0x0000000106277824 */ /* 0x000fe200018e0627 */
[----:B------:R-:W-:Y:S02]  /*39fb0*/  PRMT R33, RZ, 0x7610, R33 ;  /* 0x00007610ff217816 */ /* 0x000fe40000000021 */
[----:B------:R0:W3:Y:S04]  /*39fc0*/  @!P1 LDG.E.U8 R32, desc[UR18][R34.64] ;  /* 0x0000001222209981 */ /* 0x0000e8000c1e1100 */
[----:B------:R1:W-:Y:S01]  /*39fd0*/  STL [R1+0x938], R37 ;  /* 0x0009382501007387 */ /* 0x0003e20000100800 */
[----:B0-----:R-:W-:Y:S02]  /*39fe0*/  @!P1 IMAD.MOV.U32 R34, RZ, RZ, R37 ;  /* 0x000000ffff229224 */ /* 0x001fe400078e0025 */
[----:B------:R-:W-:Y:S01]  /*39ff0*/  @!P1 IMAD.MOV.U32 R35, RZ, RZ, R39 ;  /* 0x000000ffff239224 */ /* 0x000fe200078e0027 */
[----:B------:R-:W-:Y:S04]  /*3a000*/  STL [R1+0x934], R39 ;  /* 0x0009342701007387 */ /* 0x000fe80000100800 */
[----:B------:R-:W3:Y:S04]  /*3a010*/  LDL.LU R41, [R1+0x954] ;  /* 0x0009540001297983 */ /* 0x000ee80000300800 */
[----:B------:R0:W3:Y:S02]  /*3a020*/  @!P1 LDG.E.U8 R33, desc[UR18][R34.64] ;  /* 0x0000001222219981 */ /* 0x0000e4000c1e1100 */
[----:B0-----:R-:W-:-:S02]  /*3a030*/  PRMT R34, RZ, 0x7610, R34 ;  /* 0x00007610ff227816 */ /* 0x001fc40000000022 */
[----:B----4-:R-:W-:-:S05]  /*3a040*/  IADD3 R0, P3, PT, R5, R0, RZ ;  /* 0x0000000005007210 */ /* 0x010fca0007f7e0ff */
[----:B--2---:R-:W-:Y:S01]  /*3a050*/  IMAD.X R36, R6, 0x1, R36, P3 ;  /* 0x0000000106247824 */ /* 0x004fe200018e0624 */
[----:B------:R-:W-:Y:S03]  /*3a060*/  STL [R1+0x940], R0 ;  /* 0x0009400001007387 */ /* 0x000fe60000100800 */
[----:B-1----:R-:W-:Y:S01]  /*3a070*/  @!P1 IMAD.MOV.U32 R37, RZ, RZ, R36 ;  /* 0x000000ffff259224 */ /* 0x002fe200078e0024 */
[----:B------:R0:W-:Y:S02]  /*3a080*/  STL [R1+0x93c], R36 ;  /* 0x00093c2401007387 */ /* 0x0001e40000100800 */
[----:B0-----:R-:W-:Y:S02]  /*3a090*/  @!P1 IMAD.MOV.U32 R36, RZ, RZ, R0 ;  /* 0x000000ffff249224 */ /* 0x001fe400078e0000 */
[----:B------:R-:W2:Y:S04]  /*3a0a0*/  LDL.LU R0, [R1+0x958] ;  /* 0x0009580001007983 */ /* 0x000ea80000300800 */
[----:B------:R-:W4:Y:S04]  /*3a0b0*/  LDL.LU R40, [R1+0x95c] ;  /* 0x00095c0001287983 */ /* 0x000f280000300800 */
[----:B------:R0:W4:Y:S01]  /*3a0c0*/  @!P1 LDG.E.U8 R34, desc[UR18][R36.64] ;  /* 0x0000001224229981 */ /* 0x000122000c1e1100 */
[----:B------:R-:W-:-:S05]  /*3a0d0*/  IADD3 R4, P3, PT, R5, R4, RZ ;  /* 0x0000000405047210 */ /* 0x000fca0007f7e0ff */
[----:B------:R-:W-:Y:S01]  /*3a0e0*/  IMAD.X R38, R6, 0x1, R38, P3 ;  /* 0x0000000106267824 */ /* 0x000fe200018e0626 */
[----:B------:R1:W-:Y:S01]  /*3a0f0*/  STL [R1+0x948], R4 ;  /* 0x0009480401007387 */ /* 0x0003e20000100800 */
[----:B0-----:R-:W-:-:S03]  /*3a100*/  @!P1 IMAD.MOV.U32 R36, RZ, RZ, R4 ;  /* 0x000000ffff249224 */ /* 0x001fc600078e0004 */
[----:B------:R0:W-:Y:S04]  /*3a110*/  STL [R1+0x944], R38 ;  /* 0x0009442601007387 */ /* 0x0001e80000100800 */
[----:B-1----:R-:W4:Y:S01]  /*3a120*/  LDL.LU R4, [R1+0x960] ;  /* 0x0009600001047983 */ /* 0x002f220000300800 */
[----:B------:R-:W-:Y:S01]  /*3a130*/  @!P1 IMAD.MOV.U32 R37, RZ, RZ, R38 ;  /* 0x000000ffff259224 */ /* 0x000fe200078e0026 */
[----:B------:R-:W-:-:S05]  /*3a140*/  IADD3 R2, P3, PT, R5, R2, RZ ;  /* 0x0000000205027210 */ /* 0x000fca0007f7e0ff */
[----:B------:R-:W-:Y:S01]  /*3a150*/  IMAD.X R3, R6, 0x1, R3, P3 ;  /* 0x0000000106037824 */ /* 0x000fe200018e0603 */
[----:B------:R-:W-:Y:S01]  /*3a160*/  STL [R1+0x950], R2 ;  /* 0x0009500201007387 */ /* 0x000fe20000100800 */
[----:B0-----:R-:W-:Y:S02]  /*3a170*/  @!P1 IMAD.MOV.U32 R38, RZ, RZ, R2 ;  /* 0x000000ffff269224 */ /* 0x001fe400078e0002 */
[----:B------:R-:W-:Y:S01]  /*3a180*/  @!P1 IMAD.MOV.U32 R39, RZ, RZ, R3 ;  /* 0x000000ffff279224 */ /* 0x000fe200078e0003 */
[----:B------:R0:W-:Y:S04]  /*3a190*/  STL [R1+0x94c], R3 ;  /* 0x00094c0301007387 */ /* 0x0001e80000100800 */
[----:B0-----:R-:W4:Y:S04]  /*3a1a0*/  LDL.LU R3, [R1+0x974] ;  /* 0x0009740001037983 */ /* 0x001f280000300800 */
[----:B------:R-:W4:Y:S01]  /*3a1b0*/  LDL.LU R2, [R1+0x978] ;  /* 0x0009780001027983 */ /* 0x000f220000300800 */
[----:B------:R-:W-:-:S06]  /*3a1c0*/  PRMT R35, RZ, 0x7610, R35 ;  /* 0x00007610ff237816 */ /* 0x000fcc0000000023 */
[----:B------:R0:W4:Y:S02]  /*3a1d0*/  @!P1 LDG.E.U8 R35, desc[UR18][R36.64] ;  /* 0x0000001224239981 */ /* 0x000124000c1e1100 */
[----:B0-----:R-:W-:Y:S02]  /*3a1e0*/  PRMT R36, RZ, 0x7610, R36 ;  /* 0x00007610ff247816 */ /* 0x001fe40000000024 */
[----:B------:R-:W-:-:S04]  /*3a1f0*/  PRMT R37, RZ, 0x7610, R37 ;  /* 0x00007610ff257816 */ /* 0x000fc80000000025 */
[----:B------:R0:W4:Y:S01]  /*3a200*/  @!P1 LDG.E.U8 R36, desc[UR18][R38.64] ;  /* 0x0000001226249981 */ /* 0x000122000c1e1100 */
[----:B--2---:R-:W-:-:S05]  /*3a210*/  IADD3 R0, P3, PT, R5, R0, RZ ;  /* 0x0000000005007210 */ /* 0x004fca0007f7e0ff */
[----:B---3--:R-:W-:Y:S01]  /*3a220*/  IMAD.X R41, R6, 0x1, R41, P3 ;  /* 0x0000000106297824 */ /* 0x008fe200018e0629 */
[----:B------:R1:W-:Y:S01]  /*3a230*/  STL [R1+0x958], R0 ;  /* 0x0009580001007387 */ /* 0x0003e20000100800 */
[----:B0-----:R-:W-:-:S03]  /*3a240*/  @!P1 IMAD.MOV.U32 R38, RZ, RZ, R0 ;  /* 0x000000ffff269224 */ /* 0x001fc600078e0000 */
[----:B------:R0:W-:Y:S04]  /*3a250*/  STL [R1+0x954], R41 ;  /* 0x0009542901007387 */ /* 0x0001e80000100800 */
[----:B------:R-:W2:Y:S01]  /*3a260*/  LDL.LU R42, [R1+0x97c] ;  /* 0x00097c00012a7983 */ /* 0x000ea20000300800 */
[----:B------:R-:W-:-:S03]  /*3a270*/  @!P1 IMAD.MOV.U32 R39, RZ, RZ, R41 ;  /* 0x000000ffff279224 */ /* 0x000fc600078e0029 */
[----:B-1----:R-:W3:Y:S04]  /*3a280*/  LDL.LU R0, [R1+0x980] ;  /* 0x0009800001007983 */ /* 0x002ee80000300800 */
[----:B------:R1:W2:Y:S01]  /*3a290*/  @!P1 LDG.E.U8 R37, desc[UR18][R38.64] ;  /* 0x0000001226259981 */ /* 0x0002a2000c1e1100 */
[----:B----4-:R-:W-:-:S05]  /*3a2a0*/  IADD3 R4, P3, PT, R5, R4, RZ ;  /* 0x0000000405047210 */ /* 0x010fca0007f7e0ff */
[----:B------:R-:W-:Y:S01]  /*3a2b0*/  IMAD.X R40, R6, 0x1, R40, P3 ;  /* 0x0000000106287824 */ /* 0x000fe200018e0628 */
[----:B------:R-:W-:Y:S03]  /*3a2c0*/  STL [R1+0x960], R4 ;  /* 0x0009600401007387 */ /* 0x000fe60000100800 */
[----:B0-----:R-:W-:Y:S01]  /*3a2d0*/  @!P1 IMAD.MOV.U32 R41, RZ, RZ, R40 ;  /* 0x000000ffff299224 */ /* 0x001fe200078e0028 */
[----:B------:R0:W-:Y:S04]  /*3a2e0*/  STL [R1+0x95c], R40 ;  /* 0x00095c2801007387 */ /* 0x0001e80000100800 */
[----:B------:R-:W4:Y:S01]  /*3a2f0*/  LDL.LU R44, [R1+0x984] ;  /* 0x00098400012c7983 */ /* 0x000f220000300800 */
[----:B-1----:R-:W-:Y:S01]  /*3a300*/  PRMT R38, RZ, 0x7610, R38 ;  /* 0x00007610ff267816 */ /* 0x002fe20000000026 */
[----:B0-----:R-:W-:-:S02]  /*3a310*/  @!P1 IMAD.MOV.U32 R40, RZ, RZ, R4 ;  /* 0x000000ffff289224 */ /* 0x001fc400078e0004 */
[----:B------:R-:W4:Y:S04]  /*3a320*/  LDL.LU R4, [R1+0x988] ;  /* 0x0009880001047983 */ /* 0x000f280000300800 */
[----:B------:R0:W4:Y:S01]  /*3a330*/  @!P1 LDG.E.U8 R38, desc[UR18][R40.64] ;  /* 0x0000001228269981 */ /* 0x000122000c1e1100 */
        /* <DEDUP_REMOVED lines=11> */
[----:B---3--:R-:W-:-:S05]  /*3a3f0*/  IADD3 R0, P3, PT, R5, R0, RZ ;  /* 0x0000000005007210 */ /* 0x008fca0007f7e0ff */
[----:B--2---:R-:W-:Y:S01]  /*3a400*/  IMAD.X R42, R6, 0x1, R42, P3 ;  /* 0x00000001062a7824 */ /* 0x004fe200018e062a */
[----:B------:R-:W-:Y:S03]  /*3a410*/  STL [R1+0x980], R0 ;  /* 0x0009800001007387 */ /* 0x000fe60000100800 */
[----:B------:R-:W-:Y:S01]  /*3a420*/  @!P1 IMAD.MOV.U32 R43, RZ, RZ, R42 ;  /* 0x000000ffff2b9224 */ /* 0x000fe200078e002a */
[----:B------:R0:W-:Y:S04]  /*3a430*/  STL [R1+0x97c], R42 ;  /* 0x00097c2a01007387 */ /* 0x0001e80000100800 */
[----:B------:R-:W2:Y:S04]  /*3a440*/  LDL.LU R80, [R1+0x994] ;  /* 0x0009940001507983 */ /* 0x000ea80000300800 */
[----:B------:R-:W3:Y:S01]  /*3a450*/  LDL.LU R47, [R1+0x998] ;  /* 0x00099800012f7983 */ /* 0x000ee20000300800 */
[----:B0-----:R-:W-:-:S05]  /*3a460*/  @!P1 IMAD.MOV.U32 R42, RZ, RZ, R0 ;  /* 0x000000ffff2a9224 */ /* 0x001fca00078e0000 */
[----:B------:R0:W2:Y:S01]  /*3a470*/  @!P1 LDG.E.U8 R40, desc[UR18][R42.64] ;  /* 0x000000122a289981 */ /* 0x0000a2000c1e1100 */
[----:B----4-:R-:W-:-:S05]  /*3a480*/  IADD3 R4, P3, PT, R5, R4, RZ ;  /* 0x0000000405047210 */ /* 0x010fca0007f7e0ff */
[----:B------:R-:W-:Y:S01]  /*3a490*/  IMAD.X R44, R6, 0x1, R44, P3 ;  /* 0x00000001062c7824 */ /* 0x000fe200018e062c */
[----:B------:R1:W-:Y:S01]  /*3a4a0*/  STL [R1+0x988], R4 ;  /* 0x0009880401007387 */ /* 0x0003e20000100800 */
[----:B0-----:R-:W-:-:S03]  /*3a4b0*/  @!P1 IMAD.MOV.U32 R42, RZ, RZ, R4 ;  /* 0x000000ffff2a9224 */ /* 0x001fc600078e0004 */
[----:B------:R0:W-:Y:S04]  /*3a4c0*/  STL [R1+0x984], R44 ;  /* 0x0009842c01007387 */ /* 0x0001e80000100800 */
[----:B------:R-:W4:Y:S04]  /*3a4d0*/  LDL.LU R46, [R1+0x99c] ;  /* 0x00099c00012e7983 */ /* 0x000f280000300800 */
[----:B-1----:R-:W4:Y:S01]  /*3a4e0*/  LDL.LU R4, [R1+0x9a0] ;  /* 0x0009a00001047983 */ /* 0x002f220000300800 */
[----:B------:R-:W-:Y:S02]  /*3a4f0*/  IMAD.MOV.U32 R0, RZ, RZ, R45 ;  /* 0x000000ffff007224 */ /* 0x000fe400078e002d */
        /* <DEDUP_REMOVED lines=14> */
[----:B---3--:R-:W-:-:S05]  /*3a5e0*/  IADD3 R47, P3, PT, R5, R47, RZ ;  /* 0x0000002f052f7210 */ /* 0x008fca0007f7e0ff */
[----:B--2---:R-:W-:Y:S01]  /*3a5f0*/  IMAD.X R80, R6, 0x1, R80, P3 ;  /* 0x0000000106507824 */ /* 0x004fe200018e0650 */
[----:B------:R1:W-:Y:S04]  /*3a600*/  STL [R1+0x998], R47 ;  /* 0x0009982f01007387 */ /* 0x0003e80000100800 */
[----:B------:R2:W-:Y:S04]  /*3a610*/  STL [R1+0x994], R80 ;  /* 0x0009945001007387 */ /* 0x0005e80000100800 */
[----:B------:R-:W3:Y:S01]  /*3a620*/  LDL.LU R84, [R1+0x9bc] ;  /* 0x0009bc0001547983 */ /* 0x000ee20000300800 */
[----:B0-----:R-:W-:-:S03]  /*3a630*/  @!P1 IMAD.MOV.U32 R44, RZ, RZ, R47 ;  /* 0x000000ffff2c9224 */ /* 0x001fc600078e002f */
[----:B------:R-:W3:Y:S01]  /*3a640*/  LDL.LU R82, [R1+0x9c0] ;  /* 0x0009c00001527983 */ /* 0x000ee20000300800 */
[----:B------:R-:W-:-:S05]  /*3a650*/  @!P1 IMAD.MOV.U32 R45, RZ, RZ, R80 ;  /* 0x000000ffff2d9224 */ /* 0x000fca00078e0050 */
[----:B------:R0:W3:Y:S01]  /*3a660*/  @!P1 LDG.E.U8 R43, desc[UR18][R44.64] ;  /* 0x000000122c2b9981 */ /* 0x0000e2000c1e1100 */
[----:B----4-:R-:W-:-:S05]  /*3a670*/  IADD3 R4, P3, PT, R5, R4, RZ ;  /* 0x0000000405047210 */ /* 0x010fca0007f7e0ff */
[----:B------:R-:W-:Y:S01]  /*3a680*/  IMAD.X R46, R6, 0x1, R46, P3 ;  /* 0x00000001062e7824 */ /* 0x000fe200018e062e */
[----:B------:R-:W-:Y:S03]  /*3a690*/  STL [R1+0x9a0], R4 ;  /* 0x0009a00401007387 */ /* 0x000fe60000100800 */
[----:B-1----:R-:W-:Y:S01]  /*3a6a0*/  @!P1 IMAD.MOV.U32 R47, RZ, RZ, R46 ;  /* 0x000000ffff2f9224 */ /* 0x002fe200078e002e */
[----:B------:R1:W-:Y:S04]  /*3a6b0*/  STL [R1+0x99c], R46 ;  /* 0x00099c2e01007387 */ /* 0x0003e80000100800 */
[----:B--2---:R-:W2:Y:S01]  /*3a6c0*/  LDL.LU R80, [R1+0x9c4] ;  /* 0x0009c40001507983 */ /* 0x004ea20000300800 */
[----:B0-----:R-:W-:Y:S01]  /*3a6d0*/  PRMT R44, RZ, 0x7610, R44 ;  /* 0x00007610ff2c7816 */ /* 0x001fe2000000002c */
[----:B-1----:R-:W-:-:S02]  /*3a6e0*/  @!P1 IMAD.MOV.U32 R46, RZ, RZ, R4 ;  /* 0x000000ffff2e9224 */ /* 0x002fc400078e0004 */
[----:B------:R-:W4:Y:S04]  /*3a6f0*/  LDL.LU R4, [R1+0x9c8] ;  /* 0x0009c80001047983 */ /* 0x000f280000300800 */
[----:B------:R0:W2:Y:S01]  /*3a700*/  @!P1 LDG.E.U8 R44, desc[UR18][R46.64] ;  /* 0x000000122e2c9981 */ /* 0x0000a2000c1e1100 */
        /* <DEDUP_REMOVED lines=8> */
[----:B------:R-:W-:-:S02]  /*3a790*/  PRMT R45, RZ, 0x7610, R45 ;  /* 0x00007610ff2d7816 */ /* 0x000fc4000000002d */
[----:B------:R-:W-:-:S04]  /*3a7a0*/  PRMT R49, RZ, 0x7610, R49 ;  /* 0x00007610ff317816 */ /* 0x000fc80000000031 */
[----:B------:R0:W2:Y:S01]  /*3a7b0*/  @!P1 LDG.E.U8 R45, desc[UR18][R46.64] ;  /* 0x000000122e2d9981 */ /* 0x0000a2000c1e1100 */
[----:B------:R-:W-:Y:S02]  /*3a7c0*/  PRMT R51, RZ, 0x7610, R51 ;  /* 0x00007610ff337816 */ /* 0x000fe40000000033 */
[----:B---3--:R-:W-:-:S05]  /*3a7d0*/  IADD3 R82, P3, PT, R5, R82, RZ ;  /* 0x0000005205527210 */ /* 0x008fca0007f7e0ff */
[----:B------:R-:W-:Y:S01]  /*3a7e0*/  IMAD.X R84, R6, 0x1, R84, P3 ;  /* 0x0000000106547824 */ /* 0x000fe200018e0654 */
[----:B------:R-:W-:Y:S01]  /*3a7f0*/  STL [R1+0x9c0], R82 ;  /* 0x0009c05201007387 */ /* 0x000fe20000100800 */
[----:B0-----:R-:W-:Y:S02]  /*3a800*/  @!P1 IMAD.MOV.U32 R46, RZ, RZ, R82 ;  /* 0x000000ffff2e9224 */ /* 0x001fe400078e0052 */
[----:B------:R-:W-:Y:S01]  /*3a810*/  @!P1 IMAD.MOV.U32 R47, RZ, RZ, R84 ;  /* 0x000000ffff2f9224 */ /* 0x000fe200078e0054 */
[----:B------:R0:W-:Y:S04]  /*3a820*/  STL [R1+0x9bc], R84 ;  /* 0x0009bc5401007387 */ /* 0x0001e80000100800 */
[----:B------:R1:W3:Y:S04]  /*3a830*/  @!P1 LDG.E.U8 R49, desc[UR18][R46.64] ;  /* 0x000000122e319981 */ /* 0x0002e8000c1e1100 */
[----:B0-----:R-:W3:Y:S04]  /*3a840*/  LDL.LU R84, [R1+0x9d4] ;  /* 0x0009d40001547983 */ /* 0x001ee80000300800 */
[----:B------:R-:W3:Y:S01]  /*3a850*/  LDL.LU R82, [R1+0x9d8] ;  /* 0x0009d80001527983 */ /* 0x000ee20000300800 */
[----:B----4-:R-:W-:-:S05]  /*3a860*/  IADD3 R4, P3, PT, R5, R4, RZ ;  /* 0x0000000405047210 */ /* 0x010fca0007f7e0ff */
[----:B--2---:R-:W-:Y:S01]  /*3a870*/  IMAD.X R80, R6, 0x1, R80, P3 ;  /* 0x0000000106507824 */ /* 0x004fe200018e0650 */
[----:B------:R-:W-:Y:S01]  /*3a880*/  STL [R1+0x9c8], R4 ;  /* 0x0009c80401007387 */ /* 0x000fe20000100800 */
[----:B-1----:R-:W-:Y:S02]  /*3a890*/  @!P1 IMAD.MOV.U32 R46, RZ, RZ, R4 ;  /* 0x000000ffff2e9224 */ /* 0x002fe400078e0004 */
[----:B------:R-:W-:Y:S01]  /*3a8a0*/  @!P1 IMAD.MOV.U32 R47, RZ, RZ, R80 ;  /* 0x000000ffff2f9224 */ /* 0x000fe200078e0050 */
[----:B------:R0:W-:Y:S04]  /*3a8b0*/  STL [R1+0x9c4], R80 ;  /* 0x0009c45001007387 */ /* 0x0001e80000100800 */
[----:B------:R1:W2:Y:S04]  /*3a8c0*/  @!P1 LDG.E.U8 R51, desc[UR18][R46.64] ;  /* 0x000000122e339981 */ /* 0x0002a8000c1e1100 */
[----:B0-----:R-:W4:Y:S04]  /*3a8d0*/  LDL.LU R80, [R1+0x9dc] ;  /* 0x0009dc0001507983 */ /* 0x001f280000300800 */
[----:B------:R-:W2:Y:S01]  /*3a8e0*/  LDL.LU R4, [R1+0x9e0] ;  /* 0x0009e00001047983 */ /* 0x000ea20000300800 */
        /* <DEDUP_REMOVED lines=8> */
[----:B------:R-:W-:-:S02]  /*3a970*/  PRMT R53, RZ, 0x7610, R53 ;  /* 0x00007610ff357816 */ /* 0x000fc40000000035 */
[----:B------:R-:W-:-:S04]  /*3a980*/  PRMT R55, RZ, 0x7610, R55 ;  /* 0x00007610ff377816 */ /* 0x000fc80000000037 */
[----:B------:R0:W4:Y:S01]  /*3a990*/  @!P1 LDG.E.U8 R53, desc[UR18][R46.64] ;  /* 0x000000122e359981 */ /* 0x000122000c1e1100 */
        /* <DEDUP_REMOVED lines=10> */
[----:B--2---:R-:W-:-:S05]  /*3aa40*/  IADD3 R4, P3, PT, R5, R4, RZ ;  /* 0x0000000405047210 */ /* 0x004fca0007f7e0ff */
[----:B----4-:R-:W-:Y:S01]  /*3aa50*/  IMAD.X R80, R6, 0x1, R80, P3 ;  /* 0x0000000106507824 */ /* 0x010fe200018e0650 */
        /* <DEDUP_REMOVED lines=81> */
[----:B------:R-:W-:Y:S04]  /*3af70*/  STL [R1+0xa40], R82 ;  /* 0x000a405201007387 */ /* 0x000fe80000100800 */
[----:B------:R1:W-:Y:S04]  /*3af80*/  STL [R1+0xa3c], R84 ;  /* 0x000a3c5401007387 */ /* 0x0003e80000100800 */
[----:B------:R-:W3:Y:S04]  /*3af90*/  LDL.LU R88, [R1+0xa44] ;  /* 0x000a440001587983 */ /* 0x000ee80000300800 */
[----:B------:R-:W3:Y:S01]  /*3afa0*/  LDL.LU R86, [R1+0xa48] ;  /* 0x000a480001567983 */ /* 0x000ee20000300800 */
[----:B0-----:R-:W-:-:S02]  /*3afb0*/  @!P1 IMAD.MOV.U32 R46, RZ, RZ, R82 ;  /* 0x000000ffff2e9224 */ /* 0x001fc400078e0052 */
[----:B------:R-:W-:-:S05]  /*3afc0*/  @!P1 IMAD.MOV.U32 R47, RZ, RZ, R84 ;  /* 0x000000ffff2f9224 */ /* 0x000fca00078e0054 */
[----:B------:R0:W3:Y:S01]  /*3afd0*/  @!P1 LDG.E.U8 R73, desc[UR18][R46.64] ;  /* 0x000000122e499981 */ /* 0x0000e2000c1e1100 */
[----:B--2---:R-:W-:-:S05]  /*3afe0*/  IADD3 R4, P3, PT, R5, R4, RZ ;  /* 0x0000000405047210 */ /* 0x004fca0007f7e0ff */
[----:B----4-:R-:W-:Y:S01]  /*3aff0*/  IMAD.X R80, R6, 0x1, R80, P3 ;  /* 0x0000000106507824 */ /* 0x010fe200018e0650 */
[----:B------:R-:W-:Y:S04]  /*3b000*/  STL [R1+0xa78], R4 ;  /* 0x000a780401007387 */ /* 0x000fe80000100800 */
[----:B------:R2:W-:Y:S04]  /*3b010*/  STL [R1+0xa74], R80 ;  /* 0x000a745001007387 */ /* 0x0005e80000100800 */
[----:B-1----:R-:W4:Y:S04]  /*3b020*/  LDL.LU R84, [R1+0xa7c] ;  /* 0x000a7c0001547983 */ /* 0x002f280000300800 */
[----:B------:R-:W4:Y:S01]  /*3b030*/  LDL.LU R82, [R1+0xa80] ;  /* 0x000a800001527983 */ /* 0x000f220000300800 */
[----:B0-----:R-:W-:-:S02]  /*3b040*/  @!P1 IMAD.MOV.U32 R46, RZ, RZ, R4 ;  /* 0x000000ffff2e9224 */ /* 0x001fc400078e0004 */
[----:B------:R-:W-:Y:S02]  /*3b050*/  @!P1 IMAD.MOV.U32 R47, RZ, RZ, R80 ;  /* 0x000000ffff2f9224 */ /* 0x000fe400078e0050 */
[----:B--2---:R-:W2:Y:S04]  /*3b060*/  LDL.LU R80, [R1+0xa14] ;  /* 0x000a140001507983 */ /* 0x004ea80000300800 */
[----:B------:R-:W2:Y:S04]  /*3b070*/  LDL.LU R4, [R1+0xa18] ;  /* 0x000a180001047983 */ /* 0x000ea80000300800 */
        /* <DEDUP_REMOVED lines=13> */
[----:B------:R-:W-:Y:S02]  /*3b150*/  PRMT R83, RZ, 0x7610, R83 ;  /* 0x00007610ff537816 */ /* 0x000fe40000000053 */
[----:B------:R-:W-:Y:S02]  /*3b160*/  PRMT R85, RZ, 0x7610, R85 ;  /* 0x00007610ff557816 */ /* 0x000fe40000000055 */
[----:B---3--:R-:W-:-:S05]  /*3b170*/  IADD3 R86, P3, PT, R5, R86, RZ ;  /* 0x0000005605567210 */ /* 0x008fca0007f7e0ff */
[----:B------:R-:W-:Y:S02]  /*3b180*/  IMAD.X R88, R6, 0x1, R88, P3 ;  /* 0x0000000106587824 */ /* 0x000fe400018e0658 */
[----:B0-----:R-:W-:Y:S02]  /*3b190*/  @!P1 IMAD.MOV.U32 R46, RZ, RZ, R86 ;  /* 0x000000ffff2e9224 */ /* 0x001fe400078e0056 */
[----:B------:R-:W-:-:S05]  /*3b1a0*/  @!P1 IMAD.MOV.U32 R47, RZ, RZ, R88 ;  /* 0x000000ffff2f9224 */ /* 0x000fca00078e0058 */
[----:B------:R0:W3:Y:S04]  /*3b1b0*/  @!P1 LDG.E.U8 R79, desc[UR18][R46.64] ;  /* 0x000000122e4f9981 */ /* 0x0000e8000c1e1100 */
[----:B------:R-:W-:Y:S04]  /*3b1c0*/  STL [R1+0xa48], R86 ;  /* 0x000a485601007387 */ /* 0x000fe80000100800 */
[----:B------:R-:W-:Y:S01]  /*3b1d0*/  STL [R1+0xa44], R88 ;  /* 0x000a445801007387 */ /* 0x000fe20000100800 */
[----:B----4-:R-:W-:-:S05]  /*3b1e0*/  IADD3 R82, P3, PT, R5, R82, RZ ;  /* 0x0000005205527210 */ /* 0x010fca0007f7e0ff */
[C---:B------:R-:W-:Y:S01]  /*3b1f0*/  IMAD.X R84, R6.reuse, 0x1, R84, P3 ;  /* 0x0000000106547824 */ /* 0x040fe200018e0654 */
[----:B--2---:R-:W-:Y:S01]  /*3b200*/  IADD3 R4, P3, PT, R5, R4, RZ ;  /* 0x0000000405047210 */ /* 0x004fe20007f7e0ff */
[----:B0-----:R-:W-:Y:S02]  /*3b210*/  @!P1 IMAD.MOV.U32 R46, RZ, RZ, R82 ;  /* 0x000000ffff2e9224 */ /* 0x001fe400078e0052 */
[----:B------:R-:W-:Y:S02]  /*3b220*/  @!P1 IMAD.MOV.U32 R47, RZ, RZ, R84 ;  /* 0x000000ffff2f9224 */ /* 0x000fe400078e0054 */
[----:B------:R-:W-:Y:S01]  /*3b230*/  IMAD.X R80, R6, 0x1, R80, P3 ;  /* 0x0000000106507824 */ /* 0x000fe200018e0650 */
[----:B------:R-:W-:Y:S04]  /*3b240*/  STL [R1+0xa80], R82 ;  /* 0x000a805201007387 */ /* 0x000fe80000100800 */
[----:B------:R0:W2:Y:S04]  /*3b250*/  @!P1 LDG.E.U8 R81, desc[UR18][R46.64] ;  /* 0x000000122e519981 */ /* 0x0000a8000c1e1100 */
[----:B------:R-:W-:Y:S01]  /*3b260*/  STL [R1+0xa7c], R84 ;  /* 0x000a7c5401007387 */ /* 0x000fe20000100800 */
[----:B0-----:R-:W-:-:S02]  /*3b270*/  @!P1 IMAD.MOV.U32 R46, RZ, RZ, R4 ;  /* 0x000000ffff2e9224 */ /* 0x001fc400078e0004 */
[----:B------:R-:W-:Y:S01]  /*3b280*/  @!P1 IMAD.MOV.U32 R47, RZ, RZ, R80 ;  /* 0x000000ffff2f9224 */ /* 0x000fe200078e0050 */
[----:B------:R-:W-:Y:S04]  /*3b290*/  STL [R1+0xa18], R4 ;  /* 0x000a180401007387 */ /* 0x000fe80000100800 */
[----:B------:R0:W-:Y:S04]  /*3b2a0*/  STL [R1+0xa14], R80 ;  /* 0x000a145001007387 */ /* 0x0001e80000100800 */
[----:B------:R1:W4:Y:S01]  /*3b2b0*/  @!P1 LDG.E.U8 R83, desc[UR18][R46.64] ;  /* 0x000000122e539981 */ /* 0x000322000c1e1100 */
[----:B0-----:R-:W-:Y:S01]  /*3b2c0*/  IMAD.MOV.U32 R80, RZ, RZ, R0 ;  /* 0x000000ffff507224 */ /* 0x001fe200078e0000 */
[----:B------:R-:W-:-:S05]  /*3b2d0*/  IADD3 R2, P3, PT, R5, R2, RZ ;  /* 0x0000000205027210 */ /* 0x000fca0007f7e0ff */
[----:B------:R-:W-:Y:S01]  /*3b2e0*/  IMAD.X R3, R6, 0x1, R3, P3 ;  /* 0x0000000106037824 */ /* 0x000fe200018e0603 */
[----:B------:R0:W-:Y:S01]  /*3b2f0*/  STL [R1+0xa50], R2 ;  /* 0x000a500201007387 */ /* 0x0001e20000100800 */
[----:B-1----:R-:W-:-:S03]  /*3b300*/  @!P1 IMAD.MOV.U32 R46, RZ, RZ, R2 ;  /* 0x000000ffff2e9224 */ /* 0x002fc600078e0002 */
[----:B------:R1:W-:Y:S01]  /*3b310*/  STL [R1+0xa4c], R3 ;  /* 0x000a4c0301007387 */ /* 0x0003e20000100800 */
[----:B------:R-:W-:-:S03]  /*3b320*/  @!P1 IMAD.MOV.U32 R47, RZ, RZ, R3 ;  /* 0x000000ffff2f9224 */ /* 0x000fc600078e0003 */
        /* <DEDUP_REMOVED lines=9> */
[----:B-1----:R-:W2:Y:S04]  /*3b3c0*/  LDL.LU R3, [R1+0x10] ;  /* 0x0000100001037983 */ /* 0x002ea80000300800 */
[----:B------:R0:W2:Y:S04]  /*3b3d0*/  @!P1 LDG.E.U8 R85, desc[UR18][R46.64] ;  /* 0x000000122e559981 */ /* 0x0000a8000c1e1100 */
[----:B------:R-:W2:Y:S04]  /*3b3e0*/  LDL.LU R46, [R1+0x31c] ;  /* 0x00031c00012e7983 */ /* 0x000ea80000300800 */
[----:B------:R-:W0:Y:S01]  /*3b3f0*/  LDL.LU R47, [R1+0x320] ;  /* 0x00032000012f7983 */ /* 0x000e220000300800 */
[----:B------:R-:W-:-:S02]  /*3b400*/  PRMT R87, RZ, 0x7610, R87 ;  /* 0x00007610ff577816 */ /* 0x000fc40000000057 */
[----:B0-----:R-:W-:-:S05]  /*3b410*/  IADD3 R47, P3, PT, R5, R47, RZ ;  /* 0x0000002f052f7210 */ /* 0x001fca0007f7e0ff */
[----:B--2---:R-:W-:Y:S01]  /*3b420*/  IMAD.X R46, R6, 0x1, R46, P3 ;  /* 0x00000001062e7824 */ /* 0x004fe200018e062e */
[----:B------:R0:W-:Y:S04]  /*3b430*/  STL [R1+0x320], R47 ;  /* 0x0003202f01007387 */ /* 0x0001e80000100800 */
[----:B------:R1:W-:Y:S01]  /*3b440*/  STL [R1+0x31c], R46 ;  /* 0x00031c2e01007387 */ /* 0x0003e20000100800 */
[----:B0-----:R-:W-:-:S04]  /*3b450*/  @!P1 LOP3.LUT R47, R47, R46, RZ, 0x3c, !PT ;  /* 0x0000002e2f2f9212 */ /* 0x001fc800078e3cff */
[----:B-1----:R-:W-:-:S04]  /*3b460*/  @!P1 LOP3.LUT R46, R47, R46, RZ, 0x3c, !PT ;  /* 0x0000002e2f2e9212 */ /* 0x002fc800078e3cff */
[----:B------:R-:W-:-:S05]  /*3b470*/  @!P1 LOP3.LUT R47, R47, R46, RZ, 0x3c, !PT ;  /* 0x0000002e2f2f9212 */ /* 0x000fca00078e3cff */
[----:B------:R0:W2:Y:S04]  /*3b480*/  @!P1 LDG.E.U8 R87, desc[UR18][R46.64] ;  /* 0x000000122e579981 */ /* 0x0000a8000c1e1100 */
[----:B------:R-:W2:Y:S04]  /*3b490*/  LDL.LU R46, [R1+0x304] ;  /* 0x00030400012e7983 */ /* 0x000ea80000300800 */
[----:B------:R-:W0:Y:S01]  /*3b4a0*/  LDL.LU R47, [R1+0x308] ;  /* 0x00030800012f7983 */ /* 0x000e220000300800 */
[----:B------:R-:W-:Y:S02]  /*3b4b0*/  PRMT R89, RZ, 0x7610, R89 ;  /* 0x00007610ff597816 */ /* 0x000fe40000000059 */
[----:B------:R-:W-:-:S02]  /*3b4c0*/  PRMT R91, RZ, 0x7610, R91 ;  /* 0x00007610ff5b7816 */ /* 0x000fc4000000005b */
[----:B0-----:R-:W-:-:S05]  /*3b4d0*/  IADD3 R47, P3, PT, R5, R47, RZ ;  /* 0x0000002f052f7210 */ /* 0x001fca0007f7e0ff */
[----:B--2---:R-:W-:Y:S01]  /*3b4e0*/  IMAD.X R46, R6, 0x1, R46, P3 ;  /* 0x00000001062e7824 */ /* 0x004fe200018e062e */
[----:B------:R0:W-:Y:S01]  /*3b4f0*/  STL [R1+0x308], R47 ;  /* 0x0003082f01007387 */ /* 0x0001e20000100800 */
[----:B------:R-:W-:-:S03]  /*3b500*/  IADD3 R0, P3, PT, R5, R0, RZ ;  /* 0x0000000005007210 */ /* 0x000fc60007f7e0ff */
[----:B------:R1:W-:Y:S01]  /*3b510*/  STL [R1+0x304], R46 ;  /* 0x0003042e01007387 */ /* 0x0003e20000100800 */
[----:B0-----:R-:W-:-:S04]  /*3b520*/  @!P1 LOP3.LUT R47, R47, R46, RZ, 0x3c, !PT ;  /* 0x0000002e2f2f9212 */ /* 0x001fc800078e3cff */
[----:B-1----:R-:W-:Y:S01]  /*3b530*/  @!P1 LOP3.LUT R46, R47, R46, RZ, 0x3c, !PT ;  /* 0x0000002e2f2e9212 */ /* 0x002fe200078e3cff */
[----:B------:R-:W-:-:S03]  /*3b540*/  IMAD.X R2, R6, 0x1, R2, P3 ;  /* 0x0000000106027824 */ /* 0x000fc600018e0602 */
[----:B------:R-:W-:-:S05]  /*3b550*/  @!P1 LOP3.LUT R47, R47, R46, RZ, 0x3c, !PT ;  /* 0x0000002e2f2f9212 */ /* 0x000fca00078e3cff */
[----:B------:R0:W2:Y:S04]  /*3b560*/  @!P1 LDG.E.U8 R89, desc[UR18][R46.64] ;  /* 0x000000122e599981 */ /* 0x0000a8000c1e1100 */
[----:B------:R1:W-:Y:S01]  /*3b570*/  STL [R1+0x318], R0 ;  /* 0x0003180001007387 */ /* 0x0003e20000100800 */
[----:B0-----:R-:W-:Y:S02]  /*3b580*/  @!P1 IMAD.MOV.U32 R46, RZ, RZ, R0 ;  /* 0x000000ffff2e9224 */ /* 0x001fe400078e0000 */
[----:B------:R-:W-:Y:S01]  /*3b590*/  @!P1 IMAD.MOV.U32 R47, RZ, RZ, R2 ;  /* 0x000000ffff2f9224 */ /* 0x000fe200078e0002 */
[----:B------:R0:W-:Y:S04]  /*3b5a0*/  STL [R1+0x314], R2 ;  /* 0x0003140201007387 */ /* 0x0001e80000100800 */
[----:B------:R0:W2:Y:S04]  /*3b5b0*/  @!P1 LDG.E.U8 R91, desc[UR18][R46.64] ;  /* 0x000000122e5b9981 */ /* 0x0000a8000c1e1100 */
[----:B------:R-:W2:Y:S04]  /*3b5c0*/  LDL.LU R46, [R1+0x30c] ;  /* 0x00030c00012e7983 */ /* 0x000ea80000300800 */
[----:B------:R-:W2:Y:S01]  /*3b5d0*/  LDL.LU R47, [R1+0x310] ;  /* 0x00031000012f7983 */ /* 0x000ea20000300800 */
[----:B-1----:R-:W1:Y:S01]  /*3b5e0*/  S2R R0, SR_TID.X ;  /* 0x0000000000007919 */ /* 0x002e620000002100 */
[----:B------:R-:W-:-:S02]  /*3b5f0*/  PRMT R93, RZ, 0x7610, R93 ;  /* 0x00007610ff5d7816 */ /* 0x000fc4000000005d */
[----:B-1----:R-:W-:-:S04]  /*3b600*/  LOP3.LUT R0, R0, 0x7f, RZ, 0xc0, !PT ;  /* 0x0000007f00007812 */ /* 0x002fc800078ec0ff */
[----:B0-----:R-:W-:-:S05]  /*3b610*/  LOP3.LUT R2, R0, 0x20, RZ, 0x3c, !PT ;  /* 0x0000002000027812 */ /* 0x001fca00078e3cff */
[----:B------:R-:W-:Y:S04]  /*3b620*/  STS.U8 [R2+UR9+0x9d00], R80 ;  /* 0x009d005002007988 */ /* 0x000fe80008000009 */
[----:B------:R-:W-:Y:S04]  /*3b630*/  STS.U8 [R2+UR9+0xa100], R82 ;  /* 0x00a1005202007988 */ /* 0x000fe80008000009 */
[----:B------:R-:W-:Y:S04]  /*3b640*/  STS.U8 [R2+UR9+0xa500], R84 ;  /* 0x00a5005402007988 */ /* 0x000fe80008000009 */
[----:B------:R-:W-:Y:S04]  /*3b650*/  STS.U8 [R2+UR9+0xa900], R86 ;  /* 0x00a9005602007988 */ /* 0x000fe80008000009 */
[----:B------:R-:W-:Y:S04]  /*3b660*/  STS.U8 [R2+UR9+0xad00], R88 ;  /* 0x00ad005802007988 */ /* 0x000fe80008000009 */
[----:B------:R-:W-:Y:S01]  /*3b670*/  STS.U8 [R2+UR9+0xb100], R90 ;  /* 0x00b1005a02007988 */ /* 0x000fe20008000009 */
[----:B--2---:R-:W-:-:S05]  /*3b680*/  IADD3 R47, P3, PT, R5, R47, RZ ;  /* 0x0000002f052f7210 */ /* 0x004fca0007f7e0ff */
[----:B------:R-:W-:Y:S01]  /*3b690*/  IMAD.X R46, R6, 0x1, R46, P3 ;  /* 0x00000001062e7824 */ /* 0x000fe200018e062e */
[----:B------:R0:W-:Y:S04]  /*3b6a0*/  STL [R1+0x310], R47 ;  /* 0x0003102f01007387 */ /* 0x0001e80000100800 */
[----:B------:R1:W-:Y:S01]  /*3b6b0*/  STL [R1+0x30c], R46 ;  /* 0x00030c2e01007387 */ /* 0x0003e20000100800 */
[----:B0-----:R-:W-:-:S04]  /*3b6c0*/  @!P1 LOP3.LUT R47, R47, R46, RZ, 0x3c, !PT ;  /* 0x0000002e2f2f9212 */ /* 0x001fc800078e3cff */
[----:B-1----:R-:W-:-:S04]  /*3b6d0*/  @!P1 LOP3.LUT R46, R47, R46, RZ, 0x3c, !PT ;  /* 0x0000002e2f2e9212 */ /* 0x002fc800078e3cff */
[----:B------:R-:W-:-:S05]  /*3b6e0*/  @!P1 LOP3.LUT R47, R47, R46, RZ, 0x3c, !PT ;  /* 0x0000002e2f2f9212 */ /* 0x000fca00078e3cff */
[----:B------:R0:W2:Y:S04]  /*3b6f0*/  @!P1 LDG.E.U8 R93, desc[UR18][R46.64] ;  /* 0x000000122e5d9981 */ /* 0x0000a8000c1e1100 */
[----:B------:R-:W2:Y:S04]  /*3b700*/  LDL.LU R46, [R1+0x58] ;  /* 0x00005800012e7983 */ /* 0x000ea80000300800 */
[----:B------:R-:W3:Y:S04]  /*3b710*/  LDL.LU R47, [R1+0x40] ;  /* 0x00004000012f7983 */ /* 0x000ee80000300800 */
[----:B------:R-:W4:Y:S04]  /*3b720*/  LDL.LU R80, [R1+0x1304] ;  /* 0x0013040001507983 */ /* 0x000f280000300800 */
[----:B------:R-:W4:Y:S04]  /*3b730*/  LDL.LU R82, [R1+0x1300] ;  /* 0x0013000001527983 */ /* 0x000f280000300800 */
[----:B------:R-:W4:Y:S04]  /*3b740*/  LDL.LU R84, [R1+0x12fc] ;  /* 0x0012fc0001547983 */ /* 0x000f280000300800 */
[----:B------:R-:W4:Y:S04]  /*3b750*/  LDL.LU R86, [R1+0x12f8] ;  /* 0x0012f80001567983 */ /* 0x000f280000300800 */
[----:B------:R-:W4:Y:S04]  /*3b760*/  LDL.LU R88, [R1+0x12f4] ;  /* 0x0012f40001587983 */ /* 0x000f280000300800 */
[----:B------:R-:W4:Y:S04]  /*3b770*/  LDL.LU R90, [R1+0x12f0] ;  /* 0x0012f000015a7983 */ /* 0x000f280000300800 */
[----:B------:R1:W-:Y:S04]  /*3b780*/  STS.U8 [R2+UR9+0xb500], R92 ;  /* 0x00b5005c02007988 */ /* 0x0003e80008000009 */
[----:B-1----:R-:W4:Y:S04]  /*3b790*/  LDL.LU R92, [R1+0x12ec] ;  /* 0x0012ec00015c7983 */ /* 0x002f280000300800 */
[----:B--2---:R-:W-:Y:S04]  /*3b7a0*/  STS.U8 [R2+UR9+0xb900], R46 ;  /* 0x00b9002e02007988 */ /* 0x004fe80008000009 */
[----:B---3--:R-:W-:Y:S04]  /*3b7b0*/  STS.U8 [R2+UR9+0xbd00], R47 ;  /* 0x00bd002f02007988 */ /* 0x008fe80008000009 */
[----:B------:R1:W-:Y:S04]  /*3b7c0*/  STS.U8 [R2+UR9+0xc100], R4 ;  /* 0x00c1000402007988 */ /* 0x0003e80008000009 */
[----:B------:R2:W-:Y:S04]  /*3b7d0*/  STS.U8 [R2+UR9+0xc500], R3 ;  /* 0x00c5000302007988 */ /* 0x0005e80008000009 */
[----:B-1----:R-:W3:Y:S04]  /*3b7e0*/  LDL.LU R4, [R1+0x18c] ;  /* 0x00018c0001047983 */ /* 0x002ee80000300800 */
[----:B--2---:R-:W2:Y:S04]  /*3b7f0*/  LDL.LU R3, [R1+0x178] ;  /* 0x0001780001037983 */ /* 0x004ea80000300800 */
[----:B------:R-:W2:Y:S04]  /*3b800*/  LDL.LU R46, [R1+0x24] ;  /* 0x00002400012e7983 */ /* 0x000ea80000300800 */
[----:B------:R-:W2:Y:S04]  /*3b810*/  LDL.LU R47, [R1+0xc] ;  /* 0x00000c00012f7983 */ /* 0x000ea80000300800 */
[----:B----4-:R1:W-:Y:S04]  /*3b820*/  STS.U8 [R2+UR9+0xc900], R90 ;  /* 0x00c9005a02007988 */ /* 0x0103e80008000009 */
[----:B------:R4:W-:Y:S04]  /*3b830*/  STS.U8 [R2+UR9+0xcd00], R78 ;  /* 0x00cd004e02007988 */ /* 0x0009e80008000009 */
[----:B------:R0:W-:Y:S04]  /*3b840*/  STS.U8 [R2+UR9+0xd100], R66 ;  /* 0x00d1004202007988 */ /* 0x0001e80008000009 */
[----:B-1----:R-:W2:Y:S04]  /*3b850*/  LDL.LU R90, [R1+0x3c] ;  /* 0x00003c00015a7983 */ /* 0x002ea80000300800 */
[----:B----4-:R-:W4:Y:S04]  /*3b860*/  LDL.LU R78, [R1+0x54] ;  /* 0x00005400014e7983 */ /* 0x010f280000300800 */
[----:B0-----:R-:W4:Y:S04]  /*3b870*/  LDL.LU R66, [R1+0x6c] ;  /* 0x00006c0001427983 */ /* 0x001f280000300800 */
[----:B------:R0:W-:Y:S04]  /*3b880*/  STS.U8 [R2+UR9+0xd500], R54 ;  /* 0x00d5003602007988 */ /* 0x0001e80008000009 */
[----:B------:R1:W-:Y:S04]  /*3b890*/  STS.U8 [R2+UR9+0xd900], R9 ;  /* 0x00d9000902007988 */ /* 0x0003e80008000009 */
[----:B------:R1:W-:Y:S04]  /*3b8a0*/  STS.U8 [R2+UR9+0xdd00], R15 ;  /* 0x00dd000f02007988 */ /* 0x0003e80008000009 */
[----:B0-----:R-:W4:Y:S04]  /*3b8b0*/  LDL.LU R54, [R1+0x84] ;  /* 0x0000840001367983 */ /* 0x001f280000300800 */
[----:B-1----:R-:W4:Y:S04]  /*3b8c0*/  LDL.LU R9, [R1+0x9c] ;  /* 0x00009c0001097983 */ /* 0x002f280000300800 */
[----:B------:R-:W4:Y:S04]  /*3b8d0*/  LDL.LU R15, [R1+0xb4] ;  /* 0x0000b400010f7983 */ /* 0x000f280000300800 */
        /* <DEDUP_REMOVED lines=14> */
[----:B0-----:R-:W4:Y:S04]  /*3b9c0*/  LDL.LU R61, [R1+0x150] ;  /* 0x00015000013d7983 */ /* 0x001f280000300800 */
[----:B-1----:R-:W4:Y:S04]  /*3b9d0*/  LDL.LU R2, [R1+0x12e8] ;  /* 0x0012e80001027983 */ /* 0x002f280000300800 */
[----:B------:R-:W4:Y:S01]  /*3b9e0*/  LDL.LU R63, [R1+0x164] ;  /* 0x00016400013f7983 */ /* 0x000f220000300800 */
[----:B------:R-:W-:-:S05]  /*3b9f0*/  LOP3.LUT R0, R0, 0x30, RZ, 0x3c, !PT ;  /* 0x0000003000007812 */ /* 0x000fca00078e3cff */
[----:B---3--:R0:W-:Y:S04]  /*3ba00*/  STS.U8 [R0+UR9+0x8180], R4 ;  /* 0x0081800400007988 */ /* 0x0081e80008000009 */
[----:B--2---:R1:W-:Y:S04]  /*3ba10*/  STS.U8 [R0+UR9+0x8580], R3 ;  /* 0x0085800300007988 */ /* 0x0043e80008000009 */
[----:B0-----:R-:W2:Y:S04]  /*3ba20*/  LDL.LU R4, [R1+0x12e4] ;  /* 0x0012e40001047983 */ /* 0x001ea80000300800 */
[----:B-1----:R-:W3:Y:S04]  /*3ba30*/  LDL.LU R3, [R1+0x12e0] ;  /* 0x0012e00001037983 */ /* 0x002ee80000300800 */
[----:B----4-:R0:W-:Y:S04]  /*3ba40*/  STS.U8 [R0+UR9+0x8980], R63 ;  /* 0x0089803f00007988 */ /* 0x0101e80008000009 */
[----:B------:R1:W-:Y:S04]  /*3ba50*/  STS.U8 [R0+UR9+0x8d80], R61 ;  /* 0x008d803d00007988 */ /* 0x0003e80008000009 */
[----:B------:R4:W-:Y:S04]  /*3ba60*/  STS.U8 [R0+UR9+0x9180], R59 ;  /* 0x0091803b00007988 */ /* 0x0009e80008000009 */
[----:B0-----:R-:W2:Y:S04]  /*3ba70*/  LDL.LU R63, [R1+0x174] ;  /* 0x00017400013f7983 */ /* 0x001ea80000300800 */
[----:B-1----:R-:W2:Y:S04]  /*3ba80*/  LDL.LU R61, [R1+0x160] ;  /* 0x00016000013d7983 */ /* 0x002ea80000300800 */
[----:B------:R0:W-:Y:S04]  /*3ba90*/  STS.U8 [R0+UR9+0x9580], R45 ;  /* 0x0095802d00007988 */ /* 0x0001e80008000009 */
[----:B----4-:R-:W4:Y:S04]  /*3baa0*/  LDL.LU R59, [R1+0x14c] ;  /* 0x00014c00013b7983 */ /* 0x010f280000300800 */
        /* <DEDUP_REMOVED lines=28> */
[----:B------:R0:W-:Y:S02]  /*3bc70*/  STS.U8 [R0+UR9+0xd180], R64 ;  /* 0x00d1804000007988 */ /* 0x0001e40008000009 */
[----:B0-----:R-:W0:Y:S01]  /*3bc80*/  S2R R64, SR_TID.X ;  /* 0x0000000000407919 */ /* 0x001e220000002100 */
[----:B------:R-:W1:Y:S01]  /*3bc90*/  S2R R76, SR_TID.X ;  /* 0x00000000004c7919 */ /* 0x000e620000002100 */
[----:B------:R-:W3:Y:S01]  /*3bca0*/  LDL.LU R0, [R1+0x12dc] ;  /* 0x0012dc0001007983 */ /* 0x000ee20000300800 */
[----:B0-----:R-:W-:-:S04]  /*3bcb0*/  LOP3.LUT R64, R64, 0x7f, RZ, 0xc0, !PT ;  /* 0x0000007f40407812 */ /* 0x001fc800078ec0ff */
[----:B------:R-:W-:-:S05]  /*3bcc0*/  LOP3.LUT R64, R64, 0x30, RZ, 0x3c, !PT ;  /* 0x0000003040407812 */ /* 0x000fca00078e3cff */
[----:B------:R0:W-:Y:S02]  /*3bcd0*/  STS.U8 [R64+UR9+0xd580], R52 ;  /* 0x00d5803440007988 */ /* 0x0001e40008000009 */
[----:B0-----:R-:W0:Y:S01]  /*3bce0*/  S2R R64, SR_TID.X ;  /* 0x0000000000407919 */ /* 0x001e220000002100 */
[----:B-1----:R-:W-:-:S04]  /*3bcf0*/  LOP3.LUT R76, R76, 0x7f, RZ, 0xc0, !PT ;  /* 0x0000007f4c4c7812 */ /* 0x002fc800078ec0ff */
[----:B------:R-:W-:-:S05]  /*3bd00*/  LOP3.LUT R52, R76, 0x30, RZ, 0x3c, !PT ;  /* 0x000000304c347812 */ /* 0x000fca00078e3cff */
        /* <DEDUP_REMOVED lines=12> */
[----:B--2---:R-:W-:Y:S04]  /*3bdd0*/  STS.U8 [R76+UR9+0x8200], R88 ;  /* 0x008200584c007988 */ /* 0x004fe80008000009 */
[----:B------:R-:W-:Y:S04]  /*3bde0*/  STS.U8 [R76+UR9+0x8600], R63 ;  /* 0x0086003f4c007988 */ /* 0x000fe80008000009 */
[----:B------:R-:W-:Y:S04]  /*3bdf0*/  STS.U8 [R76+UR9+0x8a00], R61 ;  /* 0x008a003d4c007988 */ /* 0x000fe80008000009 */
[----:B----4-:R-:W-:Y:S04]  /*3be00*/  STS.U8 [R76+UR9+0x8e00], R59 ;  /* 0x008e003b4c007988 */ /* 0x010fe80008000009 */
        /* <DEDUP_REMOVED lines=13> */
[----:B---3--:R0:W-:Y:S04]  /*3bee0*/  STS.U8 [R76+UR9+0xc600], R3 ;  /* 0x00c600034c007988 */ /* 0x0081e80008000009 */
        /* <DEDUP_REMOVED lines=91> */
[----:B------:R0:W-:Y:S04]  /*3c4a0*/  STS.U8 [R61+UR9+0x9700], R33 ;  /* 0x009700213d007988 */ /* 0x0001e80008000009 */
        /* <DEDUP_REMOVED lines=8> */
[----:B------:R-:W2:Y:S04]  /*3c530*/  LDL.LU R21, [R1+0x118] ;  /* 0x0001180001157983 */ /* 0x000ea80000300800 */
        /* <DEDUP_REMOVED lines=10> */
[----:B------:R-:W2:Y:S04]  /*3c5e0*/  LDL.LU R90, [R1+0x8c] ;  /* 0x00008c00015a7983 */ /* 0x000ea80000300800 */
[----:B------:R-:W-:Y:S04]  /*3c5f0*/  STS.U8 [R61+UR9+0xbf00], R63 ;  /* 0x00bf003f3d007988 */ /* 0x000fe80008000009 */
[----:B0-----:R-:W2:Y:S04]  /*3c600*/  LDL.LU R46, [R1+0x74] ;  /* 0x00007400012e7983 */ /* 0x001ea80000300800 */
[----:B------:R0:W-:Y:S04]  /*3c610*/  STS.U8 [R61+UR9+0xc300], R3 ;  /* 0x00c300033d007988 */ /* 0x0001e80008000009 */
[----:B------:R1:W-:Y:S04]  /*3c620*/  STS.U8 [R61+UR9+0xc700], R2 ;  /* 0x00c700023d007988 */ /* 0x0003e80008000009 */
[----:B0-----:R-:W2:Y:S04]  /*3c630*/  LDL.LU R3, [R1+0x12d0] ;  /* 0x0012d00001037983 */ /* 0x001ea80000300800 */
[----:B-1----:R-:W2:Y:S04]  /*3c640*/  LDL.LU R2, [R1+0x12cc] ;  /* 0x0012cc0001027983 */ /* 0x002ea80000300800 */
        /* <DEDUP_REMOVED lines=29> */
[----:B------:R1:W-:Y:S04]  /*3c820*/  STS.U8 [R47+UR9+0xbb80], R3 ;  /* 0x00bb80032f007988 */ /* 0x0003e80008000009 */
[----:B------:R2:W-:Y:S04]  /*3c830*/  STS.U8 [R47+UR9+0xbf80], R4 ;  /* 0x00bf80042f007988 */ /* 0x0005e80008000009 */
[----:B0-----:R0:W5:Y:S04]  /*3c840*/  LDL.LU R2, [R1+0x12c8] ;  /* 0x0012c80001027983 */ /* 0x0011680000300800 */
[----:B-1----:R0:W5:Y:S04]  /*3c850*/  LDL.LU R3, [R1+0x12c4] ;  /* 0x0012c40001037983 */ /* 0x0021680000300800 */
[----:B--2---:R0:W5:Y:S04]  /*3c860*/  LDL.LU R4, [R1+0x12c0] ;  /* 0x0012c00001047983 */ /* 0x0041680000300800 */
[----:B------:R1:W-:Y:S04]  /*3c870*/  STS.U8 [R47+UR9+0xc380], R0 ;  /* 0x00c380002f007988 */ /* 0x0003e80008000009 */
[----:B-1----:R0:W5:Y:S04]  /*3c880*/  LDL.LU R0, [R1+0x12bc] ;  /* 0x0012bc0001007983 */ /* 0x0021680000300800 */
        /* <DEDUP_REMOVED lines=16> */
[----:B-1----:R-:W1:Y:S01]  /*3c990*/  FENCE.VIEW.ASYNC.S ;  /* 0x00000000000073c6 */ /* 0x002e620000000000 */
[----:B------:R-:W-:Y:S01]  /*3c9a0*/  ULEA UR6, UR11, UR9, 0x3 ;  /* 0x000000090b067291 */ /* 0x000fe2000f8e18ff */
[----:B------:R-:W-:-:S03]  /*3c9b0*/  UMOV UR4, UR5 ;  /* 0x0000000500047c82 */ /* 0x000fc60008000000 */
[----:B------:R-:W-:Y:S01]  /*3c9c0*/  UIADD3 UR6, UPT, UPT, UR6, 0x18000, URZ ;  /* 0x0001800006067890 */ /* 0x000fe2000fffe0ff */
[----:B-1----:R-:W-:Y:S06]  /*3c9d0*/  BAR.SYNC.DEFER_BLOCKING 0x0 ;  /* 0x0000000000007b1d */ /* 0x002fec0000010000 */
[----:B0-----:R-:W-:Y:S05]  /*3c9e0*/  @P0 BRA `(.L_x_9) ;  /* 0x0000000000480947 */ /* 0x001fea0003800000 */
[----:B------:R-:W-:Y:S01]  /*3c9f0*/  UMOV UR13, 0x40004040 ;  /* 0x40004040000d7882 */ /* 0x000fe20000000000 */
[----:B------:R-:W-:Y:S01]  /*3ca00*/  UMOV UR15, 0x40004040 ;  /* 0x40004040000f7882 */ /* 0x000fe20000000000 */
[----:B------:R-:W-:Y:S01]  /*3ca10*/  UMOV UR16, 0x0 ;  /* 0x0000000000107882 */ /* 0x000fe20000000000 */
[----:B------:R-:W-:Y:S01]  /*3ca20*/  UMOV UR17, 0x8408010 ;  /* 0x0840801000117882 */ /* 0x000fe20000000000 */
[----:B------:R-:W-:Y:S01]  /*3ca30*/  UMOV UR32, 0x0 ;  /* 0x0000000000207882 */ /* 0x000fe20000000000 */
[----:B------:R-:W-:Y:S01]  /*3ca40*/  UMOV UR33, 0x8408010 ;  /* 0x0840801000217882 */ /* 0x000fe20000000000 */
[----:B------:R-:W-:Y:S01]  /*3ca50*/  UMOV UR34, 0x0 ;  /* 0x0000000000227882 */ /* 0x000fe20000000000 */
[----:B------:R-:W-:Y:S01]  /*3ca60*/  UMOV UR35, 0x8408010 ;  /* 0x0840801000237882 */ /* 0x000fe20000000000 */
[----:B------:R-:W-:Y:S01]  /*3ca70*/  UMOV UR7, URZ ;  /* 0x000000ff00077c82 */ /* 0x000fe20008000000 */
[----:B------:R0:W-:Y:S01]  /*3ca80*/  UTCQMMA gdesc[UR12], gdesc[UR14], tmem[UR8], tmem[UR16], idesc[UR17], UPT ;  /* 0x00ff100e0c0075ea */ /* 0x0001e2000b800308 */
        /* <DEDUP_REMOVED lines=8> */
.L_x_9:
[----:B------:R-:W2:Y:S04]  /*3cb10*/  LDL R8, [R1+0xdd4] ;  /* 0x000dd40001087983 */ /* 0x000ea80000100800 */
[----:B------:R-:W2:Y:S01]  /*3cb20*/  LDL.LU R7, [R1+0xdcc] ;  /* 0x000dcc0001077983 */ /* 0x000ea20000300800 */
[----:B------:R-:W-:-:S04]  /*3cb30*/  UIADD3 UR11, UPT, UPT, UR11, 0x1, URZ ;  /* 0x000000010b0b7890 */ /* 0x000fc8000fffe0ff */
[----:B------:R-:W-:-:S04]  /*3cb40*/  UISETP.GT.AND UP1, UPT, UR11, 0x1, UPT ;  /* 0x000000010b00788c */ /* 0x000fc8000bf24270 */
[----:B0-----:R-:W-:Y:S02]  /*3cb50*/  USEL UR5, URZ, 0x1, !UP1 ;  /* 0x00000001ff057887 */ /* 0x001fe4000c800000 */
[----:B------:R-:W-:Y:S02]  /*3cb60*/  USEL UR11, UR11, URZ, !UP1 ;  /* 0x000000ff0b0b7287 */ /* 0x000fe4000c800000 */
[----:B------:R-:W-:Y:S01]  /*3cb70*/  ULOP3.LUT UR5, UR4, UR5, URZ, 0x3c, !UPT ;  /* 0x0000000504057292 */ /* 0x000fe2000f8e3cff */
[----:B--2---:R-:W-:Y:S02]  /*3cb80*/  ISETP.NE.U32.AND P1, PT, R7, R8, PT ;  /* 0x000000080700720c */ /* 0x004fe40003f25070 */
[----:B------:R-:W2:Y:S01]  /*3cb90*/  LDL.LU R8, [R1+0xdd0] ;  /* 0x000dd00001087983 */ /* 0x000ea20000300800 */
[----:B------:R-:W-:-:S03]  /*3cba0*/  IMAD.U32 R7, RZ, RZ, UR4 ;  /* 0x00000004ff077e24 */ /* 0x000fc6000f8e00ff */
[----:B--2---:R0:W-:Y:S07]  /*3cbb0*/  STL [R1+0xdcc], R8 ;  /* 0x000dcc0801007387 */ /* 0x0041ee0000100800 */
[----:B------:R-:W-:Y:S05]  /*3cbc0*/  @P1 BRA `(.L_x_10) ;  /* 0xfffffeac00081947 */ /* 0x000fea000383ffff */
.L_x_7:
[----:B------:R-:W2:Y:S01]  /*3cbd0*/  LDL.LU R9, [R1+0xf04] ;  /* 0x000f040001097983 */ /* 0x000ea20000300800 */
[----:B------:R-:W1:Y:S01]  /*3cbe0*/  LDCU UR5, c[0x0][0x3b8] ;  /* 0x00007700ff0577ac */ /* 0x000e620008000800 */
[----:B------:R-:W3:Y:S02]  /*3cbf0*/  LDC R12, c[0x0][0x3a0] ;  /* 0x0000e800ff0c7b82 */ /* 0x000ee40000000800 */
[----:B------:R-:W4:Y:S01]  /*3cc00*/  LDL.LU R11, [R1+0xdd8] ;  /* 0x000dd800010b7983 */ /* 0x000f220000300800 */
[----:B------:R-:W2:Y:S03]  /*3cc10*/  LDCU.128 UR12, c[0x0][0x390] ;  /* 0x00007200ff0c77ac */ /* 0x000ea60008000c00 */
[----:B------:R-:W4:Y:S01]  /*3cc20*/  LDL.LU R10, [R1+0xf44] ;  /* 0x000f4400010a7983 */ /* 0x000f220000300800 */
[----:B------:R-:W4:Y:S01]  /*3cc30*/  LDCU UR20, c[0x0][0x39c] ;  /* 0x00007380ff1477ac */ /* 0x000f220008000800 */
[----:B------:R-:W0:Y:S01]  /*3cc40*/  LDCU UR11, c[0x0][0x39c] ;  /* 0x00007380ff0b77ac */ /* 0x000e220008000800 */
[----:B------:R-:W0:Y:S02]  /*3cc50*/  LDCU UR7, c[0x0][0x3b4] ;  /* 0x00007680ff0777ac */ /* 0x000e240008000800 */
[----:B01---5:R-:W-:Y:S01]  /*3cc60*/  IMAD R8, R0, UR5, RZ ;  /* 0x0000000500087c24 */ /* 0x023fe2000f8e02ff */
[----:B------:R-:W0:Y:S03]  /*3cc70*/  LDCU UR16, c[0x0][0x39c] ;  /* 0x00007380ff1077ac */ /* 0x000e260008000800 */
[----:B------:R-:W-:Y:S01]  /*3cc80*/  VIADD R7, R8, UR5 ;  /* 0x0000000508077c36 */ /* 0x000fe20008000000 */
[----:B------:R-:W1:Y:S01]  /*3cc90*/  LDCU UR17, c[0x0][0x39c] ;  /* 0x00007380ff1177ac */ /* 0x000e620008000800 */
[----:B---3--:R-:W-:-:S02]  /*3cca0*/  VIADD R12, R12, 0x7f ;  /* 0x0000007f0c0c7836 */ /* 0x008fc40000000000 */
[----:B------:R-:W-:-:S03]  /*3ccb0*/  VIADD R6, R7, UR5 ;  /* 0x0000000507067c36 */ /* 0x000fc60008000000 */
[----:B------:R-:W-:Y:S01]  /*3ccc0*/  ISETP.GE.AND P4, PT, R12, 0x80, PT ;  /* 0x000000800c00780c */ /* 0x000fe20003f86270 */
[----:B------:R-:W-:-:S04]  /*3ccd0*/  VIADD R5, R6, UR5 ;  /* 0x0000000506057c36 */ /* 0x000fc80008000000 */
[----:B------:R-:W-:-:S04]  /*3cce0*/  VIADD R4, R5, UR5 ;  /* 0x0000000505047c36 */ /* 0x000fc80008000000 */
[----:B------:R-:W-:-:S04]  /*3ccf0*/  VIADD R79, R4, UR5 ;  /* 0x00000005044f7c36 */ /* 0x000fc80008000000 */
[----:B------:R-:W-:-:S04]  /*3cd00*/  VIADD R81, R79, UR5 ;  /* 0x000000054f517c36 */ /* 0x000fc80008000000 */
[----:B------:R-:W-:-:S04]  /*3cd10*/  VIADD R3, R81, UR5 ;  /* 0x0000000551037c36 */ /* 0x000fc80008000000 */
[----:B------:R-:W-:-:S04]  /*3cd20*/  VIADD R88, R3, UR5 ;  /* 0x0000000503587c36 */ /* 0x000fc80008000000 */
[----:B------:R-:W-:-:S04]  /*3cd30*/  VIADD R91, R88, UR5 ;  /* 0x00000005585b7c36 */ /* 0x000fc80008000000 */
[----:B------:R-:W-:Y:S01]  /*3cd40*/  VIADD R84, R91, UR5 ;  /* 0x000000055b547c36 */ /* 0x000fe20008000000 */
[C---:B--2---:R-:W-:Y:S01]  /*3cd50*/  ISETP.GE.AND P1, PT, R9.reuse, UR14, PT ;  /* 0x0000000e09007c0c */ /* 0x044fe2000bf26270 */
[----:B------:R-:W-:Y:S01]  /*3cd60*/  IMAD R9, R9, UR7, RZ ;  /* 0x0000000709097c24 */ /* 0x000fe2000f8e02ff */
[----:B------:R-:W2:Y:S02]  /*3cd70*/  LDCU UR14, c[0x0][0x39c] ;  /* 0x00007380ff0e77ac */ /* 0x000ea40008000800 */
[----:B----4-:R-:W-:Y:S02]  /*3cd80*/  ISETP.LT.AND P6, PT, R11, UR20, !P1 ;  /* 0x000000140b007c0c */ /* 0x010fe4000cfc1270 */
[----:B------:R-:W-:Y:S02]  /*3cd90*/  IADD3 R2, P0, PT, R9, UR12, RZ ;  /* 0x0000000c09027c10 */ /* 0x000fe4000ff1e0ff */
[----:B------:R-:W-:Y:S02]  /*3cda0*/  ISETP.LT.AND P5, PT, R10, UR11, !P1 ;  /* 0x0000000b0a007c0c */ /* 0x000fe4000cfa1270 */
[----:B------:R-:W-:-:S02]  /*3cdb0*/  P2R R10, PR, RZ, 0x40 ;  /* 0x00000040ff0a7803 */ /* 0x000fc40000000000 */
[----:B------:R-:W-:Y:S02]  /*3cdc0*/  ISETP.LT.AND P3, PT, R0, UR15, !P1 ;  /* 0x0000000f00007c0c */ /* 0x000fe4000cf61270 */
[----:B------:R-:W-:Y:S01]  /*3cdd0*/  LEA.HI.X.SX32 R0, R9, UR13, 0x1, P0 ;  /* 0x0000000d09007c11 */ /* 0x000fe200080f0eff */
[----:B------:R3:W-:Y:S01]  /*3cde0*/  STL [R1+0x350], R10 ;  /* 0x0003500a01007387 */ /* 0x0007e20000100800 */
[----:B01----:R-:W-:Y:S09]  /*3cdf0*/  @!P4 BRA `(.L_x_11) ;  /* 0x000000000010c947 */ /* 0x003ff20003800000 */
[----:B------:R-:W-:-:S06]  /*3ce00*/  USHF.L.U32 UR4, UR4, 0x1f, URZ ;  /* 0x0000001f04047899 */ /* 0x000fcc00080006ff */
[----:B------:R-:W-:-:S04]  /*3ce10*/  IMAD.U32 R9, RZ, RZ, UR4 ;  /* 0x00000004ff097e24 */ /* 0x000fc8000f8e00ff */
[----:B------:R-:W0:Y:S02]  /*3ce20*/  SYNCS.PHASECHK.TRANS64.TRYWAIT P0, [UR6], R9 ;  /* 0x00000009ff0075a7 */ /* 0x000e240008001106 */
[----:B0-----:R-:W-:Y:S05]  /*3ce30*/  @!P0 BRA `(.L_x_12) ;  /* 0x000000a000c48947 */ /* 0x001fea0003800000 */
.L_x_11:
[----:B------:R-:W-:Y:S01]  /*3ce40*/  BAR.SYNC.DEFER_BLOCKING 0x0 ;  /* 0x0000000000007b1d */ /* 0x000fe20000010000 */
[CC--:B------:R-:W-:Y:S01]  /*3ce50*/  IADD3 R70, P0, PT, R7.reuse, R2.reuse, RZ ;  /* 0x0000000207467210 */ /* 0x0c0fe20007f1e0ff */
[----:B------:R-:W-:Y:S01]  /*3ce60*/  VIADD R90, R84, UR5 ;  /* 0x00000005545a7c36 */ /* 0x000fe20008000000 */
[----:B------:R-:W-:Y:S02]  /*3ce70*/  IADD3 R68, P4, PT, R8, R2, RZ ;  /* 0x0000000208447210 */ /* 0x000fe40007f9e0ff */
[----:B------:R-:W-:Y:S01]  /*3ce80*/  LEA.HI.X.SX32 R71, R7, R0, 0x1, P0 ;  /* 0x0000000007477211 */ /* 0x000fe200000f0eff */
[----:B------:R-:W-:Y:S01]  /*3ce90*/  VIADD R87, R90, UR5 ;  /* 0x000000055a577c36 */ /* 0x000fe20008000000 */
[----:B------:R-:W-:Y:S01]  /*3cea0*/  IADD3 R74, P0, PT, R5, R2, RZ ;  /* 0x00000002054a7210 */ /* 0x000fe20007f1e0ff */
[----:B------:R-:W-:Y:S01]  /*3ceb0*/  IMAD.MOV.U32 R93, RZ, RZ, R91 ;  /* 0x000000ffff5d7224 */ /* 0x000fe200078e005b */
[-C--:B------:R-:W-:Y:S01]  /*3cec0*/  LEA.HI.X.SX32 R69, R8, R0.reuse, 0x1, P4 ;  /* 0x0000000008457211 */ /* 0x080fe200020f0eff */
[----:B------:R-:W-:Y:S01]  /*3ced0*/  VIADD R82, R87, UR5 ;  /* 0x0000000557527c36 */ /* 0x000fe20008000000 */
[----:B------:R-:W-:Y:S01]  /*3cee0*/  LEA.HI.X.SX32 R75, R5, R0, 0x1, P0 ;  /* 0x00000000054b7211 */ /* 0x000fe200000f0eff */
[----:B------:R-:W0:Y:S01]  /*3cef0*/  LDCU UR4, c[0x0][0x39c] ;  /* 0x00007380ff0477ac */ /* 0x000e220008000800 */
[CC--:B------:R-:W-:Y:S01]  /*3cf00*/  IADD3 R78, P0, PT, R79.reuse, R2.reuse, RZ ;  /* 0x000000024f4e7210 */ /* 0x0c0fe20007f1e0ff */
[----:B------:R-:W-:Y:S01]  /*3cf10*/  STL.64 [R1+0x13a8], R68 ;  /* 0x0013a84401007387 */ /* 0x000fe20000100a00 */
[----:B------:R-:W-:Y:S01]  /*3cf20*/  VIADD R86, R82, UR5 ;  /* 0x0000000552567c36 */ /* 0x000fe20008000000 */
[----:B------:R-:W-:Y:S01]  /*3cf30*/  IADD3 R72, P4, PT, R6, R2, RZ ;  /* 0x0000000206487210 */ /* 0x000fe20007f9e0ff */
[----:B------:R-:W1:Y:S01]  /*3cf40*/  LDCU UR6, c[0x0][0x39c] ;  /* 0x00007380ff0677ac */ /* 0x000e620008000800 */
[----:B------:R4:W-:Y:S01]  /*3cf50*/  STL.64 [R1+0x13b0], R70 ;  /* 0x0013b04601007387 */ /* 0x0009e20000100a00 */
[-C--:B------:R-:W-:Y:S01]  /*3cf60*/  LEA.HI.X.SX32 R79, R79, R0.reuse, 0x1, P0 ;  /* 0x000000004f4f7211 */ /* 0x080fe200000f0eff */
[----:B------:R-:W-:Y:S01]  /*3cf70*/  VIADD R89, R86, UR5 ;  /* 0x0000000556597c36 */ /* 0x000fe20008000000 */
[----:B------:R-:W-:Y:S01]  /*3cf80*/  LEA.HI.X.SX32 R73, R6, R0, 0x1, P4 ;  /* 0x0000000006497211 */ /* 0x000fe200020f0eff */
[----:B------:R-:W5:Y:S01]  /*3cf90*/  LDCU UR7, c[0x0][0x39c] ;  /* 0x00007380ff0777ac */ /* 0x000f620008000800 */
[C---:B------:R-:W-:Y:S01]  /*3cfa0*/  IADD3 R76, P4, PT, R4.reuse, R2, RZ ;  /* 0x00000002044c7210 */ /* 0x040fe20007f9e0ff */
[----:B------:R-:W3:Y:S02]  /*3cfb0*/  @!P2 SYNCS.CCTL.IV [UR9+0x18000] ;  /* 0x01800000ff00a9b1 */ /* 0x000ee40008000009 */
[----:B---3--:R-:W-:Y:S01]  /*3cfc0*/  BAR.SYNC.DEFER_BLOCKING 0x0 ;  /* 0x0000000000007b1d */ /* 0x008fe20000010000 */
[----:B------:R-:W-:Y:S01]  /*3cfd0*/  VIADD R83, R89, UR5 ;  /* 0x0000000559537c36 */ /* 0x000fe20008000000 */
[----:B------:R-:W-:-:S02]  /*3cfe0*/  LEA.HI.X.SX32 R77, R4, R0, 0x1, P4 ;  /* 0x00000000044d7211 */ /* 0x000fc400020f0eff */
[----:B----4-:R-:W-:Y:S01]  /*3cff0*/  IADD3 R70, P0, PT, R3, R2, RZ ;  /* 0x0000000203467210 */ /* 0x010fe20007f1e0ff */
[----:B------:R-:W-:Y:S01]  /*3d000*/  VIADD R85, R83, UR5 ;  /* 0x0000000553557c36 */ /* 0x000fe20008000000 */
[----:B------:R-:W3:Y:S02]  /*3d010*/  LDTM.x64 R4, tmem[UR10] ;  /* 0x0000000a000479ee */ /* 0x000ee40008340000 */
[----:B------:R-:W-:Y:S01]  /*3d020*/  LEA.HI.X.SX32 R71, R3, R0, 0x1, P0 ;  /* 0x0000000003477211 */ /* 0x000fe200000f0eff */
[----:B------:R-:W-:-:S04]  /*3d030*/  VIADD R92, R85, UR5 ;  /* 0x00000005555c7c36 */ /* 0x000fc80008000000 */
[----:B------:R4:W-:Y:S01]  /*3d040*/  STL.64 [R1+0x200], R70 ;  /* 0x0002004601007387 */ /* 0x0009e20000100a00 */
[----:B------:R-:W-:Y:S01]  /*3d050*/  VIADD R3, R92, UR5 ;  /* 0x000000055c037c36 */ /* 0x000fe20008000000 */
[----:B------:R-:W2:Y:S01]  /*3d060*/  @!P2 SYNCS.CCTL.IV [UR9+0x18008] ;  /* 0x01800800ff00a9b1 */ /* 0x000ea20008000009 */
[-C--:B------:R-:W-:Y:S01]  /*3d070*/  IADD3 R80, P2, PT, R81, R2.reuse, RZ ;  /* 0x0000000251507210 */ /* 0x080fe20007f5e0ff */
[----:B------:R-:W0:Y:S01]  /*3d080*/  LDCU UR9, c[0x0][0x39c] ;  /* 0x00007380ff0977ac */ /* 0x000e220008000800 */
[----:B----4-:R-:W-:Y:S02]  /*3d090*/  IADD3 R70, P0, PT, R91, R2, RZ ;  /* 0x000000025b467210 */ /* 0x010fe40007f1e0ff */
[----:B------:R-:W-:Y:S02]  /*3d0a0*/  LEA.HI.X.SX32 R81, R81, R0, 0x1, P2 ;  /* 0x0000000051517211 */ /* 0x000fe400010f0eff */
[----:B------:R-:W-:Y:S02]  /*3d0b0*/  IADD3 R68, P2, PT, R88, R2, RZ ;  /* 0x0000000258447210 */ /* 0x000fe40007f5e0ff */
[----:B------:R-:W-:-:S02]  /*3d0c0*/  LEA.HI.X.SX32 R71, R91, R0, 0x1, P0 ;  /* 0x000000005b477211 */ /* 0x000fc400000f0eff */
[----:B------:R-:W-:Y:S01]  /*3d0d0*/  LEA.HI.X.SX32 R69, R88, R0, 0x1, P2 ;  /* 0x0000000058457211 */ /* 0x000fe200010f0eff */
[----:B------:R-:W-:-:S04]  /*3d0e0*/  VIADD R88, R3, UR5 ;  /* 0x0000000503587c36 */ /* 0x000fc80008000000 */
[----:B------:R4:W-:Y:S04]  /*3d0f0*/  STL.64 [R1+0x208], R68 ;  /* 0x0002084401007387 */ /* 0x0009e80000100a00 */
[----:B------:R0:W-:Y:S01]  /*3d100*/  STL.64 [R1+0x280], R70 ;  /* 0x0002804601007387 */ /* 0x0001e20000100a00 */
[----:B----4-:R-:W-:-:S04]  /*3d110*/  IADD3 R68, P2, PT, R84, R2, RZ ;  /* 0x0000000254447210 */ /* 0x010fc80007f5e0ff */
[----:B------:R-:W-:Y:S01]  /*3d120*/  LEA.HI.X.SX32 R69, R84, R0, 0x1, P2 ;  /* 0x0000000054457211 */ /* 0x000fe200010f0eff */
[----:B------:R-:W-:Y:S01]  /*3d130*/  VIADD R84, R88, UR5 ;  /* 0x0000000558547c36 */ /* 0x000fe20008000000 */
[----:B0-----:R-:W-:-:S03]  /*3d140*/  IADD3 R70, P0, PT, R90, R2, RZ ;  /* 0x000000025a467210 */ /* 0x001fc60007f1e0ff */
[----:B------:R0:W-:Y:S01]  /*3d150*/  STL.64 [R1+0x2a0], R68 ;  /* 0x0002a04401007387 */ /* 0x0001e20000100a00 */
[----:B------:R-:W-:-:S05]  /*3d160*/  LEA.HI.X.SX32 R71, R90, R0, 0x1, P0 ;  /* 0x000000005a477211 */ /* 0x000fca00000f0eff */
[----:B------:R4:W-:Y:S01]  /*3d170*/  STL.64 [R1+0x2c0], R70 ;  /* 0x0002c04601007387 */ /* 0x0009e20000100a00 */
[----:B0-----:R-:W-:-:S04]  /*3d180*/  IADD3 R68, P2, PT, R87, R2, RZ ;  /* 0x0000000257447210 */ /* 0x001fc80007f5e0ff */
[----:B------:R-:W-:Y:S01]  /*3d190*/  LEA.HI.X.SX32 R69, R87, R0, 0x1, P2 ;  /* 0x0000000057457211 */ /* 0x000fe200010f0eff */
[----:B------:R-:W-:Y:S01]  /*3d1a0*/  VIADD R87, R84, UR5 ;  /* 0x0000000554577c36 */ /* 0x000fe20008000000 */
[----:B----4-:R-:W-:-:S03]  /*3d1b0*/  IADD3 R70, P0, PT, R82, R2, RZ ;  /* 0x0000000252467210 */ /* 0x010fc60007f1e0ff */
[----:B------:R0:W-:Y:S01]  /*3d1c0*/  STL.64 [R1+0x2d0], R68 ;  /* 0x0002d04401007387 */ /* 0x0001e20000100a00 */
[----:B------:R-:W-:Y:S01]  /*3d1d0*/  LEA.HI.X.SX32 R71, R82, R0, 0x1, P0 ;  /* 0x0000000052477211 */ /* 0x000fe200000f0eff */
[----:B------:R-:W-:-:S04]  /*3d1e0*/  VIADD R82, R87, UR5 ;  /* 0x0000000557527c36 */ /* 0x000fc80008000000 */
[----:B------:R4:W-:Y:S01]  /*3d1f0*/  STL.64 [R1+0x2f0], R70 ;  /* 0x0002f04601007387 */ /* 0x0009e20000100a00 */
[----:B0-----:R-:W-:-:S04]  /*3d200*/  IADD3 R68, P2, PT, R86, R2, RZ ;  /* 0x0000000256447210 */ /* 0x001fc80007f5e0ff */
[----:B------:R-:W-:Y:S01]  /*3d210*/  LEA.HI.X.SX32 R69, R86, R0, 0x1, P2 ;  /* 0x0000000056457211 */ /* 0x000fe200010f0eff */
[----:B------:R-:W-:Y:S01]  /*3d220*/  VIADD R86, R82, UR5 ;  /* 0x0000000552567c36 */ /* 0x000fe20008000000 */
[----:B----4-:R-:W-:-:S03]  /*3d230*/  IADD3 R70, P0, PT, R89, R2, RZ ;  /* 0x0000000259467210 */ /* 0x010fc60007f1e0ff */
[----:B------:R0:W-:Y:S01]  /*3d240*/  STL.64 [R1+0x310], R68 ;  /* 0x0003104401007387 */ /* 0x0001e20000100a00 */
[----:B------:R-:W-:-:S05]  /*3d250*/  LEA.HI.X.SX32 R71, R89, R0, 0x1, P0 ;  /* 0x0000000059477211 */ /* 0x000fca00000f0eff */
[----:B------:R4:W-:Y:S01]  /*3d260*/  STL.64 [R1+0x330], R70 ;  /* 0x0003304601007387 */ /* 0x0009e20000100a00 */
[----:B0-----:R-:W-:-:S04]  /*3d270*/  IADD3 R68, P2, PT, R83, R2, RZ ;  /* 0x0000000253447210 */ /* 0x001fc80007f5e0ff */
[----:B------:R-:W-:Y:S02]  /*3d280*/  LEA.HI.X.SX32 R69, R83, R0, 0x1, P2 ;  /* 0x0000000053457211 */ /* 0x000fe400010f0eff */
[----:B----4-:R-:W-:-:S03]  /*3d290*/  IADD3 R70, P0, PT, R85, R2, RZ ;  /* 0x0000000255467210 */ /* 0x010fc60007f1e0ff */
[----:B------:R0:W-:Y:S01]  /*3d2a0*/  STL.64 [R1+0x340], R68 ;  /* 0x0003404401007387 */ /* 0x0001e20000100a00 */
[----:B------:R-:W-:Y:S02]  /*3d2b0*/  LEA.HI.X.SX32 R71, R85, R0, 0x1, P0 ;  /* 0x0000000055477211 */ /* 0x000fe400000f0eff */
[----:B------:R-:W-:-:S03]  /*3d2c0*/  IADD3 R90, P0, PT, R3, R2, RZ ;  /* 0x00000002035a7210 */ /* 0x000fc60007f1e0ff */
[----:B------:R4:W-:Y:S01]  /*3d2d0*/  STL.64 [R1+0x348], R70 ;  /* 0x0003484601007387 */ /* 0x0009e20000100a00 */
[----:B0-----:R-:W-:-:S04]  /*3d2e0*/  IADD3 R68, P2, PT, R92, R2, RZ ;  /* 0x000000025c447210 */ /* 0x001fc80007f5e0ff */
[-C--:B------:R-:W-:Y:S01]  /*3d2f0*/  LEA.HI.X.SX32 R69, R92, R0.reuse, 0x1, P2 ;  /* 0x000000005c457211 */ /* 0x080fe200010f0eff */
[----:B----4-:R-:W4:Y:S01]  /*3d300*/  LDL.LU.64 R70, [R1+0x13b0] ;  /* 0x0013b00001467983 */ /* 0x010f220000300a00 */
[----:B------:R-:W-:Y:S02]  /*3d310*/  IMAD.MOV.U32 R92, RZ, RZ, R90 ;  /* 0x000000ffff5c7224 */ /* 0x000fe400078e005a */
[----:B------:R-:W-:Y:S01]  /*3d320*/  VIADD R83, R86, UR5 ;  /* 0x0000000556537c36 */ /* 0x000fe20008000000 */
[----:B------:R0:W-:Y:S01]  /*3d330*/  STL.64 [R1+0x338], R68 ;  /* 0x0003384401007387 */ /* 0x0001e20000100a00 */
[----:B------:R-:W-:Y:S02]  /*3d340*/  LEA.HI.X.SX32 R93, R3, R0, 0x1, P0 ;  /* 0x00000000035d7211 */ /* 0x000fe400000f0eff */
[----:B------:R-:W-:Y:S01]  /*3d350*/  IADD3 R92, P0, PT, R84, R2, RZ ;  /* 0x00000002545c7210 */ /* 0x000fe20007f1e0ff */
[----:B0-----:R-:W2:Y:S01]  /*3d360*/  LDL.LU.64 R68, [R1+0x13a8] ;  /* 0x0013a80001447983 */ /* 0x001ea20000300a00 */
[----:B------:R-:W-:-:S03]  /*3d370*/  VIADD R85, R83, UR5 ;  /* 0x0000000553557c36 */ /* 0x000fc60008000000 */
[----:B------:R0:W-:Y:S01]  /*3d380*/  STL [R1+0x328], R90 ;  /* 0x0003285a01007387 */ /* 0x0001e20000100800 */
[----:B------:R-:W-:-:S03]  /*3d390*/  VIADD R3, R85, UR5 ;  /* 0x0000000555037c36 */ /* 0x000fc60008000000 */
[----:B------:R1:W-:Y:S01]  /*3d3a0*/  STL [R1+0x32c], R93 ;  /* 0x00032c5d01007387 */ /* 0x0003e20000100800 */
[----:B0-----:R-:W-:-:S04]  /*3d3b0*/  IADD3 R90, P2, PT, R88, R2, RZ ;  /* 0x00000002585a7210 */ /* 0x001fc80007f5e0ff */
[-C--:B------:R-:W-:Y:S02]  /*3d3c0*/  LEA.HI.X.SX32 R91, R88, R0.reuse, 0x1, P2 ;  /* 0x00000000585b7211 */ /* 0x080fe400010f0eff */
[----:B-1----:R-:W-:Y:S01]  /*3d3d0*/  LEA.HI.X.SX32 R93, R84, R0, 0x1, P0 ;  /* 0x00000000545d7211 */ /* 0x002fe200000f0eff */
[----:B------:R-:W-:Y:S01]  /*3d3e0*/  VIADD R84, R3, UR5 ;  /* 0x0000000503547c36 */ /* 0x000fe20008000000 */
[C---:B------:R-:W-:Y:S01]  /*3d3f0*/  IADD3 R88, P0, PT, R82.reuse, R2, RZ ;  /* 0x0000000252587210 */ /* 0x040fe20007f1e0ff */
[----:B------:R0:W-:Y:S03]  /*3d400*/  STL.64 [R1+0x320], R90 ;  /* 0x0003205a01007387 */ /* 0x0001e60000100a00 */
[----:B------:R-:W-:Y:S01]  /*3d410*/  LEA.HI.X.SX32 R89, R82, R0, 0x1, P0 ;  /* 0x0000000052597211 */ /* 0x000fe200000f0eff */
[----:B------:R-:W-:Y:S01]  /*3d420*/  STL.64 [R1+0x318], R92 ;  /* 0x0003185c01007387 */ /* 0x000fe20000100a00 */
[----:B------:R-:W-:Y:S01]  /*3d430*/  VIADD R82, R84, UR5 ;  /* 0x0000000554527c36 */ /* 0x000fe20008000000 */
[----:B0-----:R-:W-:-:S04]  /*3d440*/  IADD3 R90, P2, PT, R87, R2, RZ ;  /* 0x00000002575a7210 */ /* 0x001fc80007f5e0ff */
[----:B------:R-:W-:-:S05]  /*3d450*/  LEA.HI.X.SX32 R91, R87, R0, 0x1, P2 ;  /* 0x00000000575b7211 */ /* 0x000fca00010f0eff */
[----:B------:R0:W-:Y:S04]  /*3d460*/  STL.64 [R1+0x308], R90 ;  /* 0x0003085a01007387 */ /* 0x0001e80000100a00 */
[----:B------:R1:W-:Y:S01]  /*3d470*/  STL.64 [R1+0x300], R88 ;  /* 0x0003005801007387 */ /* 0x0003e20000100a00 */
[CC--:B0-----:R-:W-:Y:S02]  /*3d480*/  IADD3 R90, P2, PT, R86.reuse, R2.reuse, RZ ;  /* 0x00000002565a7210 */ /* 0x0c1fe40007f5e0ff */
[C---:B-1----:R-:W-:Y:S02]  /*3d490*/  IADD3 R88, P0, PT, R83.reuse, R2, RZ ;  /* 0x0000000253587210 */ /* 0x042fe40007f1e0ff */
[-C--:B------:R-:W-:Y:S01]  /*3d4a0*/  LEA.HI.X.SX32 R91, R86, R0.reuse, 0x1, P2 ;  /* 0x00000000565b7211 */ /* 0x080fe200010f0eff */
[----:B------:R-:W-:Y:S01]  /*3d4b0*/  VIADD R86, R82, UR5 ;  /* 0x0000000552567c36 */ /* 0x000fe20008000000 */
[----:B------:R-:W-:-:S03]  /*3d4c0*/  LEA.HI.X.SX32 R89, R83, R0, 0x1, P0 ;  /* 0x0000000053597211 */ /* 0x000fc600000f0eff */
[----:B------:R0:W-:Y:S01]  /*3d4d0*/  STL.64 [R1+0x2f8], R90 ;  /* 0x0002f85a01007387 */ /* 0x0001e20000100a00 */
[----:B------:R-:W-:-:S03]  /*3d4e0*/  VIADD R83, R86, UR5 ;  /* 0x0000000556537c36 */ /* 0x000fc60008000000 */
[----:B------:R1:W-:Y:S01]  /*3d4f0*/  STL.64 [R1+0x2e8], R88 ;  /* 0x0002e85801007387 */ /* 0x0003e20000100a00 */
[-C--:B0-----:R-:W-:Y:S02]  /*3d500*/  IADD3 R90, P2, PT, R85, R2.reuse, RZ ;  /* 0x00000002555a7210 */ /* 0x081fe40007f5e0ff */
[----:B-1----:R-:W-:Y:S02]  /*3d510*/  IADD3 R88, P0, PT, R3, R2, RZ ;  /* 0x0000000203587210 */ /* 0x002fe40007f1e0ff */
[-C--:B------:R-:W-:Y:S02]  /*3d520*/  LEA.HI.X.SX32 R91, R85, R0.reuse, 0x1, P2 ;  /* 0x00000000555b7211 */ /* 0x080fe400010f0eff */
[----:B------:R-:W-:Y:S02]  /*3d530*/  LEA.HI.X.SX32 R89, R3, R0, 0x1, P0 ;  /* 0x0000000003597211 */ /* 0x000fe400000f0eff */
[-C--:B------:R-:W-:Y:S01]  /*3d540*/  IADD3 R92, P2, PT, R84, R2.reuse, RZ ;  /* 0x00000002545c7210 */ /* 0x080fe20007f5e0ff */
[----:B------:R-:W-:Y:S04]  /*3d550*/  STL.64 [R1+0x2e0], R90 ;  /* 0x0002e05a01007387 */ /* 0x000fe80000100a00 */
[----:B------:R0:W-:Y:S04]  /*3d560*/  STL.64 [R1+0x2d8], R88 ;  /* 0x0002d85801007387 */ /* 0x0001e80000100a00 */
[----:B0-----:R-:W2:Y:S04]  /*3d570*/  LDL.LU R89, [R1+0xf50] ;  /* 0x000f500001597983 */ /* 0x001ea80000300800 */
[----:B------:R-:W4:Y:S04]  /*3d580*/  LDL.LU R88, [R1+0xf4c] ;  /* 0x000f4c0001587983 */ /* 0x000f280000300800 */
[----:B------:R-:W5:Y:S01]  /*3d590*/  LDL.LU R85, [R1+0xf48] ;  /* 0x000f480001557983 */ /* 0x000f620000300800 */
[----:B------:R-:W-:Y:S01]  /*3d5a0*/  IADD3 R90, P0, PT, R82, R2, RZ ;  /* 0x00000002525a7210 */ /* 0x000fe20007f1e0ff */
[----:B------:R-:W-:Y:S01]  /*3d5b0*/  VIADD R3, R83, UR5 ;  /* 0x0000000553037c36 */ /* 0x000fe20008000000 */
[----:B------:R-:W-:-:S02]  /*3d5c0*/  LEA.HI.X.SX32 R93, R84, R0, 0x1, P2 ;  /* 0x00000000545d7211 */ /* 0x000fc400010f0eff */
[----:B------:R-:W-:Y:S01]  /*3d5d0*/  LEA.HI.X.SX32 R91, R82, R0, 0x1, P0 ;  /* 0x00000000525b7211 */ /* 0x000fe200000f0eff */
[----:B------:R-:W-:Y:S02]  /*3d5e0*/  VIADD R82, R3, UR5 ;  /* 0x0000000503527c36 */ /* 0x000fe40008000000 */
[----:B------:R0:W-:Y:S02]  /*3d5f0*/  STL.64 [R1+0x2c8], R92 ;  /* 0x0002c85c01007387 */ /* 0x0001e40000100a00 */
[----:B------:R-:W-:Y:S02]  /*3d600*/  VIADD R84, R82, UR5 ;  /* 0x0000000552547c36 */ /* 0x000fe40008000000 */
[----:B------:R1:W-:Y:S01]  /*3d610*/  STL.64 [R1+0x2b8], R90 ;  /* 0x0002b85a01007387 */ /* 0x0003e20000100a00 */
[-C--:B0-----:R-:W-:Y:S02]  /*3d620*/  IADD3 R92, P2, PT, R86, R2.reuse, RZ ;  /* 0x00000002565c7210 */ /* 0x081fe40007f5e0ff */
[----:B-1----:R-:W-:-:S02]  /*3d630*/  IADD3 R90, P0, PT, R83, R2, RZ ;  /* 0x00000002535a7210 */ /* 0x002fc40007f1e0ff */
[-C--:B------:R-:W-:Y:S02]  /*3d640*/  LEA.HI.X.SX32 R93, R86, R0.reuse, 0x1, P2 ;  /* 0x00000000565d7211 */ /* 0x080fe400010f0eff */
[----:B------:R-:W-:Y:S02]  /*3d650*/  LEA.HI.X.SX32 R91, R83, R0, 0x1, P0 ;  /* 0x00000000535b7211 */ /* 0x000fe400000f0eff */
[C---:B------:R-:W-:Y:S01]  /*3d660*/  IADD3 R86, P4, PT, R84.reuse, R2, RZ ;  /* 0x0000000254567210 */ /* 0x040fe20007f9e0ff */
[----:B------:R0:W-:Y:S01]  /*3d670*/  STL.64 [R1+0x2b0], R92 ;  /* 0x0002b05c01007387 */ /* 0x0001e20000100a00 */
[----:B---3--:R-:W-:Y:S02]  /*3d680*/  F2FP.SATFINITE.E4M3.F32.PACK_AB_MERGE_C R83, R7, R6, RZ ;  /* 0x000000060753723e */ /* 0x008fe400048070ff */
[----:B------:R-:W-:Y:S01]  /*3d690*/  LEA.HI.X.SX32 R87, R84, R0, 0x1, P4 ;  /* 0x0000000054577211 */ /* 0x000fe200020f0eff */
[----:B------:R1:W-:Y:S01]  /*3d6a0*/  STL.64 [R1+0x2a8], R90 ;  /* 0x0002a85a01007387 */ /* 0x0003e20000100a00 */
[----:B0-----:R-:W-:-:S02]  /*3d6b0*/  IADD3 R92, P2, PT, R3, R2, RZ ;  /* 0x00000002035c7210 */ /* 0x001fc40007f5e0ff */
[C---:B-1----:R-:W-:Y:S02]  /*3d6c0*/  IADD3 R90, P0, PT, R82.reuse, R2, RZ ;  /* 0x00000002525a7210 */ /* 0x042fe40007f1e0ff */
[-C--:B------:R-:W-:Y:S02]  /*3d6d0*/  LEA.HI.X.SX32 R93, R3, R0.reuse, 0x1, P2 ;  /* 0x00000000035d7211 */ /* 0x080fe400010f0eff */
[----:B------:R-:W-:Y:S02]  /*3d6e0*/  LEA.HI.X.SX32 R91, R82, R0, 0x1, P0 ;  /* 0x00000000525b7211 */ /* 0x000fe400000f0eff */
[----:B------:R-:W-:Y:S01]  /*3d6f0*/  F2FP.SATFINITE.E4M3.F32.PACK_AB_MERGE_C R3, R15, R14, RZ ;  /* 0x0000000e0f03723e */ /* 0x000fe200048070ff */
[----:B------:R-:W-:Y:S01]  /*3d700*/  STL.64 [R1+0x298], R92 ;  /* 0x0002985c01007387 */ /* 0x000fe20000100a00 */
[----:B------:R-:W-:Y:S02]  /*3d710*/  F2FP.SATFINITE.E4M3.F32.PACK_AB_MERGE_C R82, R5, R4, RZ ;  /* 0x000000040552723e */ /* 0x000fe400048070ff */
[----:B------:R-:W-:Y:S01]  /*3d720*/  F2FP.SATFINITE.E4M3.F32.PACK_AB_MERGE_C R5, R17, R16, RZ ;  /* 0x000000101105723e */ /* 0x000fe200048070ff */
[----:B------:R-:W-:Y:S01]  /*3d730*/  STL.64 [R1+0x290], R90 ;  /* 0x0002905a01007387 */ /* 0x000fe20000100a00 */
[----:B------:R-:W-:-:S03]  /*3d740*/  F2FP.SATFINITE.E4M3.F32.PACK_AB_MERGE_C R4, R19, R18, RZ ;  /* 0x000000121304723e */ /* 0x000fc600048070ff */
[----:B------:R0:W-:Y:S04]  /*3d750*/  STL.64 [R1+0x288], R86 ;  /* 0x0002885601007387 */ /* 0x0001e80000100a00 */
[----:B------:R1:W-:Y:S04]  /*3d760*/  STL [R1+0x354], R3 ;  /* 0x0003540301007387 */ /* 0x0003e80000100800 */
[----:B------:R3:W-:Y:S04]  /*3d770*/  STL [R1+0x358], R5 ;  /* 0x0003580501007387 */ /* 0x0007e80000100800 */
[----:B------:R3:W-:Y:S01]  /*3d780*/  STL [R1+0x35c], R4 ;  /* 0x00035c0401007387 */ /* 0x0007e20000100800 */
[----:B0-----:R-:W-:-:S02]  /*3d790*/  F2FP.SATFINITE.E4M3.F32.PACK_AB_MERGE_C R86, R11, R10, RZ ;  /* 0x0000000a0b56723e */ /* 0x001fc400048070ff */
[----:B-1----:R-:W-:Y:S02]  /*3d7a0*/  F2FP.SATFINITE.E4M3.F32.PACK_AB_MERGE_C R3, R21, R20, RZ ;  /* 0x000000141503723e */ /* 0x002fe400048070ff */
[----:B------:R-:W-:Y:S02]  /*3d7b0*/  F2FP.SATFINITE.E4M3.F32.PACK_AB_MERGE_C R87, R13, R12, RZ ;  /* 0x0000000c0d57723e */ /* 0x000fe400048070ff */
[----:B---3--:R-:W-:Y:S01]  /*3d7c0*/  F2FP.SATFINITE.E4M3.F32.PACK_AB_MERGE_C R5, R23, R22, RZ ;  /* 0x000000161705723e */ /* 0x008fe200048070ff */
[----:B------:R0:W-:Y:S01]  /*3d7d0*/  STL [R1+0x360], R3 ;  /* 0x0003600301007387 */ /* 0x0001e20000100800 */
[----:B------:R-:W-:-:S03]  /*3d7e0*/  F2FP.SATFINITE.E4M3.F32.PACK_AB_MERGE_C R4, R25, R24, RZ ;  /* 0x000000181904723e */ /* 0x000fc600048070ff */
[----:B------:R1:W-:Y:S04]  /*3d7f0*/  STL [R1+0x364], R5 ;  /* 0x0003640501007387 */ /* 0x0003e80000100800 */
[----:B------:R3:W-:Y:S01]  /*3d800*/  STL [R1+0x368], R4 ;  /* 0x0003680401007387 */ /* 0x0007e20000100800 */
[----:B0-----:R-:W-:Y:S02]  /*3d810*/  F2FP.SATFINITE.E4M3.F32.PACK_AB_MERGE_C R3, R27, R26, RZ ;  /* 0x0000001a1b03723e */ /* 0x001fe400048070ff */
[----:B-1----:R-:W-:-:S03]  /*3d820*/  F2FP.SATFINITE.E4M3.F32.PACK_AB_MERGE_C R5, R29, R28, RZ ;  /* 0x0000001c1d05723e */ /* 0x002fc600048070ff */
[----:B------:R0:W-:Y:S01]  /*3d830*/  STL [R1+0x36c], R3 ;  /* 0x00036c0301007387 */ /* 0x0001e20000100800 */
[----:B---3--:R-:W-:-:S03]  /*3d840*/  F2FP.SATFINITE.E4M3.F32.PACK_AB_MERGE_C R4, R31, R30, RZ ;  /* 0x0000001e1f04723e */ /* 0x008fc600048070ff */
        /* <DEDUP_REMOVED lines=18> */
[----:B------:R1:W-:Y:S01]  /*3d970*/  STL [R1+0x394], R5 ;  /* 0x0003940501007387 */ /* 0x0003e20000100800 */
[----:B0-----:R-:W-:Y:S02]  /*3d980*/  F2FP.SATFINITE.E4M3.F32.PACK_AB_MERGE_C R3, R49, R48, RZ ;  /* 0x000000303103723e */ /* 0x001fe400048070ff */
[----:B-1----:R-:W-:-:S03]  /*3d990*/  F2FP.SATFINITE.E4M3.F32.PACK_AB_MERGE_C R5, R53, R52, RZ ;  /* 0x000000343505723e */ /* 0x002fc600048070ff */
[----:B------:R0:W-:Y:S04]  /*3d9a0*/  STL [R1+0x398], R3 ;  /* 0x0003980301007387 */ /* 0x0001e80000100800 */
[----:B------:R1:W-:Y:S04]  /*3d9b0*/  STL [R1+0x39c], R4 ;  /* 0x00039c0401007387 */ /* 0x0003e80000100800 */
[----:B------:R3:W-:Y:S01]  /*3d9c0*/  STL [R1+0x3a0], R5 ;  /* 0x0003a00501007387 */ /* 0x0007e20000100800 */
[----:B0-----:R-:W-:Y:S02]  /*3d9d0*/  F2FP.SATFINITE.E4M3.F32.PACK_AB_MERGE_C R3, R55, R54, RZ ;  /* 0x000000363703723e */ /* 0x001fe400048070ff */
[----:B-1----:R-:W-:-:S03]  /*3d9e0*/  F2FP.SATFINITE.E4M3.F32.PACK_AB_MERGE_C R4, R57, R56, RZ ;  /* 0x000000383904723e */ /* 0x002fc600048070ff */
[----:B------:R0:W-:Y:S01]  /*3d9f0*/  STL [R1+0x3a4], R3 ;  /* 0x0003a40301007387 */ /* 0x0001e20000100800 */
[----:B---3--:R-:W-:-:S03]  /*3da00*/  F2FP.SATFINITE.E4M3.F32.PACK_AB_MERGE_C R5, R59, R58, RZ ;  /* 0x0000003a3b05723e */ /* 0x008fc600048070ff */
[----:B------:R1:W-:Y:S04]  /*3da10*/  STL [R1+0x3a8], R4 ;  /* 0x0003a80401007387 */ /* 0x0003e80000100800 */
[----:B------:R-:W-:Y:S01]  /*3da20*/  STL [R1+0x3ac], R5 ;  /* 0x0003ac0501007387 */ /* 0x000fe20000100800 */
[----:B0-----:R-:W-:Y:S02]  /*3da30*/  F2FP.SATFINITE.E4M3.F32.PACK_AB_MERGE_C R3, R61, R60, RZ ;  /* 0x0000003c3d03723e */ /* 0x001fe400048070ff */
[----:B-1----:R-:W-:-:S03]  /*3da40*/  F2FP.SATFINITE.E4M3.F32.PACK_AB_MERGE_C R4, R63, R62, RZ ;  /* 0x0000003e3f04723e */ /* 0x002fc600048070ff */
[----:B------:R0:W-:Y:S04]  /*3da50*/  STL [R1+0x3b0], R3 ;  /* 0x0003b00301007387 */ /* 0x0001e80000100800 */
[----:B------:R1:W-:Y:S01]  /*3da60*/  STL [R1+0x3b4], R4 ;  /* 0x0003b40401007387 */ /* 0x0003e20000100800 */
[----:B0-----:R-:W-:Y:S02]  /*3da70*/  F2FP.SATFINITE.E4M3.F32.PACK_AB_MERGE_C R3, R67, R66, RZ ;  /* 0x000000424303723e */ /* 0x001fe400048070ff */
[----:B--2---:R-:W-:Y:S02]  /*3da80*/  ISETP.LT.AND P2, PT, R89, UR16, !P1 ;  /* 0x0000001059007c0c */ /* 0x004fe4000cf41270 */
[----:B----4-:R-:W-:Y:S02]  /*3da90*/  ISETP.LT.AND P0, PT, R88, UR17, !P1 ;  /* 0x0000001158007c0c */ /* 0x010fe4000cf01270 */
[----:B------:R-:W-:-:S02]  /*3daa0*/  F2FP.SATFINITE.E4M3.F32.PACK_AB_MERGE_C R88, R65, R64, RZ ;  /* 0x000000404158723e */ /* 0x000fc400048070ff */
[----:B-----5:R-:W-:Y:S02]  /*3dab0*/  ISETP.LT.AND P4, PT, R85, UR14, !P1 ;  /* 0x0000000e55007c0c */ /* 0x020fe4000cf81270 */
[----:B------:R-:W-:Y:S01]  /*3dac0*/  F2FP.SATFINITE.E4M3.F32.PACK_AB_MERGE_C R85, R9, R8, RZ ;  /* 0x000000080955723e */ /* 0x000fe200048070ff */
[----:B------:R-:W-:Y:S01]  /*3dad0*/  STL [R1+0x3bc], R88 ;  /* 0x0003bc5801007387 */ /* 0x000fe20000100800 */
[----:B-1----:R-:W0:Y:S03]  /*3dae0*/  LDTM.x64 R4, tmem[UR10+0x40] ;  /* 0x0000400a000479ee */ /* 0x002e260008340000 */
[----:B0-----:R-:W-:Y:S04]  /*3daf0*/  STL.64 [R1+0x100], R4 ;  /* 0x0001000401007387 */ /* 0x001fe80000100a00 */
[----:B------:R0:W-:Y:S04]  /*3db00*/  STL [R1+0x3b8], R3 ;  /* 0x0003b80301007387 */ /* 0x0001e80000100800 */
[----:B------:R-:W-:Y:S04]  /*3db10*/  STL.64 [R1+0x108], R6 ;  /* 0x0001080601007387 */ /* 0x000fe80000100a00 */
        /* <DEDUP_REMOVED lines=29> */
[----:B------:R1:W-:Y:S04]  /*3dcf0*/  STL.64 [R1+0x1f8], R66 ;  /* 0x0001f84201007387 */ /* 0x0003e80000100a00 */
[----:B0-----:R-:W2:Y:S04]  /*3dd00*/  LDL.LU R3, [R1+0xf54] ;  /* 0x000f540001037983 */ /* 0x001ea80000300800 */
[----:B------:R-:W3:Y:S01]  /*3dd10*/  LDL.LU R89, [R1+0xf58] ;  /* 0x000f580001597983 */ /* 0x000ee20000300800 */
[----:B-1----:R-:W0:Y:S03]  /*3dd20*/  LDTM.x64 R4, tmem[UR10+0x80] ;  /* 0x0000800a000479ee */ /* 0x002e260008340000 */
[----:B0-----:R-:W-:Y:S04]  /*3dd30*/  STL.64 [R1], R4 ;  /* 0x0000000401007387 */ /* 0x001fe80000100a00 */
        /* <DEDUP_REMOVED lines=31> */
[----:B------:R-:W4:Y:S01]  /*3df30*/  LDL.LU R88, [R1+0xf5c] ;  /* 0x000f5c0001587983 */ /* 0x000f220000300800 */
[----:B0-----:R-:W0:Y:S01]  /*3df40*/  LDTM.x64 R4, tmem[UR10+0xc0] ;  /* 0x0000c00a000479ee */ /* 0x001e220008340000 */
[----:B------:R-:W-:Y:S01]  /*3df50*/  NOP ;  /* 0x0000000000007918 */ /* 0x000fe20000000000 */
[----:B------:R-:W1:Y:S01]  /*3df60*/  LDCU UR10, c[0x0][0x39c] ;  /* 0x00007380ff0a77ac */ /* 0x000e620008000800 */
[----:B0-----:R0:W-:Y:S04]  /*3df70*/  STL.64 [R1+0x13a0], R14 ;  /* 0x0013a00e01007387 */ /* 0x0011e80000100a00 */
[----:B------:R5:W-:Y:S04]  /*3df80*/  STL.64 [R1+0x1398], R16 ;  /* 0x0013981001007387 */ /* 0x000be80000100a00 */
[----:B------:R-:W-:Y:S04]  /*3df90*/  STL.64 [R1+0x1390], R18 ;  /* 0x0013901201007387 */ /* 0x000fe80000100a00 */
[----:B------:R-:W-:Y:S04]  /*3dfa0*/  STL.64 [R1+0x1388], R20 ;  /* 0x0013881401007387 */ /* 0x000fe80000100a00 */
[----:B------:R-:W-:Y:S04]  /*3dfb0*/  STL [R1+0x1380], R23 ;  /* 0x0013801701007387 */ /* 0x000fe80000100800 */
[----:B------:R-:W-:Y:S04]  /*3dfc0*/  STL.64 [R1+0x1378], R24 ;  /* 0x0013781801007387 */ /* 0x000fe80000100a00 */
[----:B------:R-:W-:Y:S04]  /*3dfd0*/  STL.64 [R1+0x1370], R26 ;  /* 0x0013701a01007387 */ /* 0x000fe80000100a00 */
[----:B------:R-:W-:Y:S04]  /*3dfe0*/  STL.64 [R1+0x1368], R28 ;  /* 0x0013681c01007387 */ /* 0x000fe80000100a00 */
[----:B------:R-:W-:Y:S04]  /*3dff0*/  STL [R1+0x1360], R44 ;  /* 0x0013602c01007387 */ /* 0x000fe80000100800 */
[----:B------:R-:W-:Y:S04]  /*3e000*/  STL.64 [R1+0x1358], R30 ;  /* 0x0013581e01007387 */ /* 0x000fe80000100a00 */
[----:B------:R-:W-:Y:S04]  /*3e010*/  STL.64 [R1+0x1350], R32 ;  /* 0x0013502001007387 */ /* 0x000fe80000100a00 */
[----:B------:R-:W-:Y:S04]  /*3e020*/  STL.64 [R1+0x1348], R34 ;  /* 0x0013482201007387 */ /* 0x000fe80000100a00 */
[----:B------:R-:W-:Y:S04]  /*3e030*/  STL.64 [R1+0x1340], R36 ;  /* 0x0013402401007387 */ /* 0x000fe80000100a00 */
[----:B------:R-:W-:Y:S04]  /*3e040*/  STL.64 [R1+0x1338], R38 ;  /* 0x0013382601007387 */ /* 0x000fe80000100a00 */
[----:B------:R-:W-:Y:S04]  /*3e050*/  STL.64 [R1+0x1330], R40 ;  /* 0x0013302801007387 */ /* 0x000fe80000100a00 */
[----:B------:R-:W-:Y:S04]  /*3e060*/  STL.64 [R1+0x1328], R42 ;  /* 0x0013282a01007387 */ /* 0x000fe80000100a00 */
[----:B------:R-:W-:Y:S04]  /*3e070*/  STL [R1+0x1320], R45 ;  /* 0x0013202d01007387 */ /* 0x000fe80000100800 */
[----:B------:R-:W-:Y:S04]  /*3e080*/  STL.64 [R1+0x1318], R46 ;  /* 0x0013182e01007387 */ /* 0x000fe80000100a00 */
[----:B------:R-:W-:Y:S04]  /*3e090*/  STL.64 [R1+0x1310], R48 ;  /* 0x0013103001007387 */ /* 0x000fe80000100a00 */
[----:B------:R-:W-:Y:S04]  /*3e0a0*/  STL [R1+0x1308], R54 ;  /* 0x0013083601007387 */ /* 0x000fe80000100800 */
[----:B------:R-:W-:Y:S04]  /*3e0b0*/  STL.64 [R1+0x1300], R50 ;  /* 0x0013003201007387 */ /* 0x000fe80000100a00 */
[----:B------:R-:W-:Y:S04]  /*3e0c0*/  STL.64 [R1+0x12f8], R52 ;  /* 0x0012f83401007387 */ /* 0x000fe80000100a00 */
[----:B------:R-:W-:Y:S04]  /*3e0d0*/  STL [R1+0x12f4], R55 ;  /* 0x0012f43701007387 */ /* 0x000fe80000100800 */
[----:B------:R-:W-:Y:S04]  /*3e0e0*/  STL [R1+0x12f0], R58 ;  /* 0x0012f03a01007387 */ /* 0x000fe80000100800 */
[----:B------:R-:W-:Y:S04]  /*3e0f0*/  STL.64 [R1+0x12e8], R56 ;  /* 0x0012e83801007387 */ /* 0x000fe80000100a00 */
[----:B------:R-:W-:Y:S04]  /*3e100*/  STL [R1+0x12e0], R59 ;  /* 0x0012e03b01007387 */ /* 0x000fe80000100800 */
[----:B------:R-:W-:Y:S04]  /*3e110*/  STL.64 [R1+0x12d8], R60 ;  /* 0x0012d83c01007387 */ /* 0x000fe80000100a00 */
[----:B------:R-:W-:Y:S04]  /*3e120*/  STL [R1+0x12d4], R62 ;  /* 0x0012d43e01007387 */ /* 0x000fe80000100800 */
[----:B------:R-:W-:Y:S04]  /*3e130*/  STL [R1+0x12d0], R63 ;  /* 0x0012d03f01007387 */ /* 0x000fe80000100800 */
[----:B------:R-:W-:Y:S04]  /*3e140*/  STL.64 [R1+0x12c8], R64 ;  /* 0x0012c84001007387 */ /* 0x000fe80000100a00 */
[----:B------:R-:W-:Y:S04]  /*3e150*/  STL [R1+0x12c0], R66 ;  /* 0x0012c04201007387 */ /* 0x000fe80000100800 */
[----:B------:R-:W-:Y:S04]  /*3e160*/  STL [R1+0x12bc], R67 ;  /* 0x0012bc4301007387 */ /* 0x000fe80000100800 */
[----:B0-----:R-:W4:Y:S04]  /*3e170*/  LDL.LU R14, [R1+0xf60] ;  /* 0x000f6000010e7983 */ /* 0x001f280000300800 */
[----:B------:R-:W4:Y:S04]  /*3e180*/  LDL.LU R15, [R1+0xf64] ;  /* 0x000f6400010f7983 */ /* 0x000f280000300800 */
[----:B------:R0:W-:Y:S01]  /*3e190*/  @P3 STG.E.U8 desc[UR18][R68.64], R82 ;  /* 0x0000005244003986 */ /* 0x0001e2000c101112 */
[----:B--2---:R-:W-:Y:S01]  /*3e1a0*/  ISETP.LT.AND P3, PT, R3, UR4, !P1 ;  /* 0x0000000403007c0c */ /* 0x004fe2000cf61270 */
[----:B------:R-:W3:Y:S02]  /*3e1b0*/  LDCU UR4, c[0x0][0x39c] ;  /* 0x00007380ff0477ac */ /* 0x000ee40008000800 */
[----:B-----5:R-:W2:Y:S01]  /*3e1c0*/  LDL.LU R16, [R1+0xf68] ;  /* 0x000f680001107983 */ /* 0x020ea20000300800 */
[----:B0-----:R-:W-:-:S04]  /*3e1d0*/  PRMT R68, R82, 0x9910, RZ ;  /* 0x0000991052447816 */ /* 0x001fc800000000ff */
[----:B------:R-:W-:-:S05]  /*3e1e0*/  SHF.R.S32.HI R68, RZ, 0x8, R68 ;  /* 0x00000008ff447819 */ /* 0x000fca0000011444 */
[----:B------:R0:W-:Y:S01]  /*3e1f0*/  @P5 STG.E.U8 desc[UR18][R70.64], R68 ;  /* 0x0000004446005986 */ /* 0x0001e2000c101112 */
[----:B---3--:R-:W-:Y:S01]  /*3e200*/  ISETP.LT.AND P5, PT, R89, UR4, !P1 ;  /* 0x0000000459007c0c */ /* 0x008fe2000cfa1270 */
[----:B------:R-:W4:Y:S02]  /*3e210*/  LDCU UR4, c[0x0][0x39c] ;  /* 0x00007380ff0477ac */ /* 0x000f240008000800 */
[----:B------:R-:W-:Y:S01]  /*3e220*/  @P2 STG.E.U8 desc[UR18][R72.64], R83 ;  /* 0x0000005348002986 */ /* 0x000fe2000c101112 */
[----:B0-----:R-:W-:-:S04]  /*3e230*/  PRMT R68, R83, 0x9910, RZ ;  /* 0x0000991053447816 */ /* 0x001fc800000000ff */
[----:B------:R-:W-:-:S05]  /*3e240*/  SHF.R.S32.HI R68, RZ, 0x8, R68 ;  /* 0x00000008ff447819 */ /* 0x000fca0000011444 */
[----:B------:R0:W-:Y:S01]  /*3e250*/  @P0 STG.E.U8 desc[UR18][R74.64], R68 ;  /* 0x000000444a000986 */ /* 0x0001e2000c101112 */
[----:B----4-:R-:W-:Y:S01]  /*3e260*/  ISETP.LT.AND P2, PT, R88, UR4, !P1 ;  /* 0x0000000458007c0c */ /* 0x010fe2000cf41270 */
[----:B------:R-:W3:Y:S02]  /*3e270*/  LDCU UR4, c[0x0][0x39c] ;  /* 0x00007380ff0477ac */ /* 0x000ee40008000800 */
[----:B---3--:R-:W-:Y:S01]  /*3e280*/  ISETP.LT.AND P0, PT, R14, UR4, !P1 ;  /* 0x000000040e007c0c */ /* 0x008fe2000cf01270 */
[----:B------:R-:W3:Y:S01]  /*3e290*/  LDCU UR4, c[0x0][0x39c] ;  /* 0x00007380ff0477ac */ /* 0x000ee20008000800 */
[----:B------:R-:W4:Y:S04]  /*3e2a0*/  LDL.LU R14, [R1+0xf6c] ;  /* 0x000f6c00010e7983 */ /* 0x000f280000300800 */
[----:B------:R-:W-:Y:S04]  /*3e2b0*/  @P4 STG.E.U8 desc[UR18][R76.64], R85 ;  /* 0x000000554c004986 */ /* 0x000fe8000c101112 */
[----:B------:R-:W5:Y:S01]  /*3e2c0*/  LDL.LU.64 R88, [R1+0x200] ;  /* 0x0002000001587983 */ /* 0x000f620000300a00 */
[----:B---3--:R-:W-:Y:S01]  /*3e2d0*/  ISETP.LT.AND P4, PT, R15, UR4, !P1 ;  /* 0x000000040f007c0c */ /* 0x008fe2000cf81270 */
[----:B------:R-:W2:Y:S02]  /*3e2e0*/  LDCU UR4, c[0x0][0x39c] ;  /* 0x00007380ff0477ac */ /* 0x000ea40008000800 */
[----:B------:R-:W3:Y:S01]  /*3e2f0*/  LDL.LU R15, [R1+0xe28] ;  /* 0x000e2800010f7983 */ /* 0x000ee20000300800 */
[----:B0-----:R-:W-:-:S03]  /*3e300*/  PRMT R68, R85, 0x9910, RZ ;  /* 0x0000991055447816 */ /* 0x001fc600000000ff */
[----:B------:R-:W3:Y:S01]  /*3e310*/  LDL.LU.64 R92, [R1+0x208] ;  /* 0x00020800015c7983 */ /* 0x000ee20000300a00 */
[----:B------:R-:W-:-:S03]  /*3e320*/  SHF.R.S32.HI R68, RZ, 0x8, R68 ;  /* 0x00000008ff447819 */ /* 0x000fc60000011444 */
[----:B------:R-:W3:Y:S04]  /*3e330*/  LDL.LU R17, [R1+0xf70] ;  /* 0x000f700001117983 */ /* 0x000ee80000300800 */
[----:B------:R0:W-:Y:S04]  /*3e340*/  @P3 STG.E.U8 desc[UR18][R78.64], R68 ;  /* 0x000000444e003986 */ /* 0x0001e8000c101112 */
[----:B------:R-:W3:Y:S01]  /*3e350*/  LDL.LU.64 R90, [R1+0x280] ;  /* 0x00028000015a7983 */ /* 0x000ee20000300a00 */
[----:B--2---:R-:W-:Y:S01]  /*3e360*/  ISETP.LT.AND P3, PT, R16, UR4, !P1 ;  /* 0x0000000410007c0c */ /* 0x004fe2000cf61270 */
[----:B------:R-:W4:Y:S02]  /*3e370*/  LDCU UR4, c[0x0][0x39c] ;  /* 0x00007380ff0477ac */ /* 0x000f240008000800 */
[----:B------:R-:W-:Y:S01]  /*3e380*/  @P5 STG.E.U8 desc[UR18][R80.64], R86 ;  /* 0x0000005650005986 */ /* 0x000fe2000c101112 */
[----:B0-----:R-:W-:-:S04]  /*3e390*/  PRMT R68, R86, 0x9910, RZ ;  /* 0x0000991056447816 */ /* 0x001fc800000000ff */
[----:B------:R-:W-:Y:S02]  /*3e3a0*/  SHF.R.S32.HI R68, RZ, 0x8, R68 ;  /* 0x00000008ff447819 */ /* 0x000fe40000011444 */
[----:B----4-:R-:W-:Y:S01]  /*3e3b0*/  ISETP.LT.AND P5, PT, R14, UR4, !P1 ;  /* 0x000000040e007c0c */ /* 0x010fe2000cfa1270 */
[----:B------:R-:W3:Y:S01]  /*3e3c0*/  LDCU UR4, c[0x0][0x39c] ;  /* 0x00007380ff0477ac */ /* 0x000ee20008000800 */
[----:B------:R-:W2:Y:S04]  /*3e3d0*/  LDL.LU R14, [R1+0xf74] ;  /* 0x000f7400010e7983 */ /* 0x000ea80000300800 */
[----:B-----5:R0:W-:Y:S01]  /*3e3e0*/  @P2 STG.E.U8 desc[UR18][R88.64], R68 ;  /* 0x0000004458002986 */ /* 0x0201e2000c101112 */
[----:B---3--:R-:W-:-:S03]  /*3e3f0*/  ISETP.LT.AND P2, PT, R15, UR4, !P1 ;  /* 0x000000040f007c0c */ /* 0x008fc6000cf41270 */
[----:B0-----:R-:W3:Y:S01]  /*3e400*/  LDL.LU.64 R88, [R1+0x2a0] ;  /* 0x0002a00001587983 */ /* 0x001ee20000300a00 */
[----:B------:R-:W0:Y:S03]  /*3e410*/  LDCU UR4, c[0x0][0x39c] ;  /* 0x00007380ff0477ac */ /* 0x000e260008000800 */
[----:B------:R-:W4:Y:S04]  /*3e420*/  LDL.LU R16, [R1+0xf78] ;  /* 0x000f780001107983 */ /* 0x000f280000300800 */
[----:B------:R-:W3:Y:S04]  /*3e430*/  LDL.LU R15, [R1+0x354] ;  /* 0x00035400010f7983 */ /* 0x000ee80000300800 */
[----:B------:R-:W-:Y:S04]  /*3e440*/  @P0 STG.E.U8 desc[UR18][R92.64], R87 ;  /* 0x000000575c000986 */ /* 0x000fe8000c101112 */
[----:B------:R-:W5:Y:S01]  /*3e450*/  LDL.LU.64 R18, [R1+0x2c0] ;  /* 0x0002c00001127983 */ /* 0x000f620000300a00 */
[----:B0-----:R-:W-:Y:S01]  /*3e460*/  ISETP.LT.AND P0, PT, R17, UR4, !P1 ;  /* 0x0000000411007c0c */ /* 0x001fe2000cf01270 */
[----:B------:R-:W2:Y:S02]  /*3e470*/  LDCU UR4, c[0x0][0x39c] ;  /* 0x00007380ff0477ac */ /* 0x000ea40008000800 */
[----:B------:R-:W5:Y:S01]  /*3e480*/  LDL.LU R17, [R1+0xf7c] ;  /* 0x000f7c0001117983 */ /* 0x000f620000300800 */
[----:B------:R-:W-:-:S03]  /*3e490*/  PRMT R68, R87, 0x9910, RZ ;  /* 0x0000991057447816 */ /* 0x000fc600000000ff */
[----:B------:R-:W5:Y:S01]  /*3e4a0*/  LDL.LU.64 R24, [R1+0x2d0] ;  /* 0x0002d00001187983 */ /* 0x000f620000300a00 */
[----:B------:R-:W-:-:S03]  /*3e4b0*/  SHF.R.S32.HI R68, RZ, 0x8, R68 ;  /* 0x00000008ff447819 */ /* 0x000fc60000011444 */
[----:B------:R-:W5:Y:S04]  /*3e4c0*/  LDL.LU R23, [R1+0xf80] ;  /* 0x000f800001177983 */ /* 0x000f680000300800 */
[----:B------:R0:W-:Y:S01]  /*3e4d0*/  @P4 STG.E.U8 desc[UR18][R90.64], R68 ;  /* 0x000000445a004986 */ /* 0x0001e2000c101112 */
[----:B--2---:R-:W-:Y:S01]  /*3e4e0*/  ISETP.LT.AND P4, PT, R14, UR4, !P1 ;  /* 0x000000040e007c0c */ /* 0x004fe2000cf81270 */
[----:B------:R-:W4:Y:S02]  /*3e4f0*/  LDCU UR4, c[0x0][0x39c] ;  /* 0x00007380ff0477ac */ /* 0x000f240008000800 */
[----:B------:R-:W2:Y:S04]  /*3e500*/  LDL.LU R14, [R1+0x358] ;  /* 0x00035800010e7983 */ /* 0x000ea80000300800 */
[----:B------:R-:W2:Y:S04]  /*3e510*/  LDL.LU.64 R20, [R1+0x2f0] ;  /* 0x0002f00001147983 */ /* 0x000ea80000300a00 */
[----:B---3--:R3:W-:Y:S01]  /*3e520*/  @P3 STG.E.U8 desc[UR18][R88.64], R15 ;  /* 0x0000000f58003986 */ /* 0x0087e2000c101112 */
[----:B----4-:R-:W-:Y:S01]  /*3e530*/  ISETP.LT.AND P3, PT, R16, UR4, !P1 ;  /* 0x0000000410007c0c */ /* 0x010fe2000cf61270 */
[----:B------:R-:W4:Y:S02]  /*3e540*/  LDCU UR4, c[0x0][0x39c] ;  /* 0x00007380ff0477ac */ /* 0x000f240008000800 */
[----:B------:R-:W2:Y:S01]  /*3e550*/  LDL.LU R16, [R1+0xf88] ;  /* 0x000f880001107983 */ /* 0x000ea20000300800 */
[----:B0-----:R-:W-:-:S04]  /*3e560*/  PRMT R68, R15, 0x9910, RZ ;  /* 0x000099100f447816 */ /* 0x001fc800000000ff */
[----:B------:R-:W-:Y:S01]  /*3e570*/  SHF.R.S32.HI R68, RZ, 0x8, R68 ;  /* 0x00000008ff447819 */ /* 0x000fe20000011444 */
[----:B---3--:R-:W3:Y:S04]  /*3e580*/  LDL.LU R15, [R1+0x35c] ;  /* 0x00035c00010f7983 */ /* 0x008ee80000300800 */
[----:B-----5:R0:W-:Y:S01]  /*3e590*/  @P5 STG.E.U8 desc[UR18][R18.64], R68 ;  /* 0x0000004412005986 */ /* 0x0201e2000c101112 */
[----:B----4-:R-:W-:Y:S01]  /*3e5a0*/  ISETP.LT.AND P5, PT, R17, UR4, !P1 ;  /* 0x0000000411007c0c */ /* 0x010fe2000cfa1270 */
[----:B------:R-:W4:Y:S02]  /*3e5b0*/  LDCU UR4, c[0x0][0x39c] ;  /* 0x00007380ff0477ac */ /* 0x000f240008000800 */
[----:B0-----:R-:W5:Y:S04]  /*3e5c0*/  LDL.LU.64 R18, [R1+0x310] ;  /* 0x0003100001127983 */ /* 0x001f680000300a00 */
[----:B------:R-:W5:Y:S04]  /*3e5d0*/  LDL.LU R17, [R1+0xf8c] ;  /* 0x000f8c0001117983 */ /* 0x000f680000300800 */
[----:B------:R-:W5:Y:S04]  /*3e5e0*/  LDL.LU.64 R26, [R1+0x330] ;  /* 0x00033000011a7983 */ /* 0x000f680000300a00 */
[----:B--2---:R0:W-:Y:S01]  /*3e5f0*/  @P2 STG.E.U8 desc[UR18][R24.64], R14 ;  /* 0x0000000e18002986 */ /* 0x0041e2000c101112 */
[----:B------:R-:W-:-:S03]  /*3e600*/  PRMT R68, R14, 0x9910, RZ ;  /* 0x000099100e447816 */ /* 0x000fc600000000ff */
[----:B0-----:R-:W2:Y:S01]  /*3e610*/  LDL.LU R14, [R1+0xf90] ;  /* 0x000f9000010e7983 */ /* 0x001ea20000300800 */
[----:B----4-:R-:W-:Y:S01]  /*3e620*/  ISETP.LT.AND P2, PT, R23, UR4, !P1 ;  /* 0x0000000417007c0c */ /* 0x010fe2000cf41270 */
[----:B------:R-:W0:Y:S01]  /*3e630*/  LDCU UR4, c[0x0][0x39c] ;  /* 0x00007380ff0477ac */ /* 0x000e220008000800 */
[----:B------:R-:W-:Y:S01]  /*3e640*/  SHF.R.S32.HI R68, RZ, 0x8, R68 ;  /* 0x00000008ff447819 */ /* 0x000fe20000011444 */
[----:B------:R-:W4:Y:S04]  /*3e650*/  LDL.LU.64 R24, [R1+0x340] ;  /* 0x0003400001187983 */ /* 0x000f280000300a00 */
[----:B------:R0:W-:Y:S02]  /*3e660*/  @P0 STG.E.U8 desc[UR18][R20.64], R68 ;  /* 0x0000004414000986 */ /* 0x0001e4000c101112 */
[----:B0-----:R-:W-:-:S02]  /*3e670*/  ISETP.LT.AND P0, PT, R16, UR4, !P1 ;  /* 0x0000000410007c0c */ /* 0x001fc4000cf01270 */
[----:B------:R-:W4:Y:S01]  /*3e680*/  LDL.LU R21, [R1+0x360] ;  /* 0x0003600001157983 */ /* 0x000f220000300800 */
[----:B------:R-:W0:Y:S03]  /*3e690*/  LDCU UR4, c[0x0][0x39c] ;  /* 0x00007380ff0477ac */ /* 0x000e260008000800 */
[----:B------:R-:W4:Y:S04]  /*3e6a0*/  LDL.LU R16, [R1+0xf94] ;  /* 0x000f940001107983 */ /* 0x000f280000300800 */
[----:B------:R-:W4:Y:S01]  /*3e6b0*/  LDL.LU R20, [R1+0x350] ;  /* 0x0003500001147983 */ /* 0x000f220000300800 */
[----:B------:R-:W-:Y:S01]  /*3e6c0*/  VIADD R3, R84, UR5 ;  /* 0x0000000554037c36 */ /* 0x000fe20008000000 */
[----:B---3--:R-:W-:-:S02]  /*3e6d0*/  PRMT R68, R15, 0x9910, RZ ;  /* 0x000099100f447816 */ /* 0x008fc400000000ff */
[----:B------:R-:W3:Y:S04]  /*3e6e0*/  LDL.LU.64 R54, [R1+0x348] ;  /* 0x0003480001367983 */ /* 0x000ee80000300a00 */
[----:B-----5:R5:W-:Y:S01]  /*3e6f0*/  @P4 STG.E.U8 desc[UR18][R18.64], R15 ;  /* 0x0000000f12004986 */ /* 0x020be2000c101112 */
[----:B0-----:R-:W-:Y:S01]  /*3e700*/  ISETP.LT.AND P4, PT, R17, UR4, !P1 ;  /* 0x0000000411007c0c */ /* 0x001fe2000cf81270 */
[----:B------:R-:W2:Y:S01]  /*3e710*/  LDCU UR4, c[0x0][0x39c] ;  /* 0x00007380ff0477ac */ /* 0x000ea20008000800 */
[C---:B------:R-:W-:Y:S01]  /*3e720*/  IADD3 R28, P6, PT, R3.reuse, R2, RZ ;  /* 0x00000002031c7210 */ /* 0x040fe20007fde0ff */
[----:B------:R-:W3:Y:S01]  /*3e730*/  LDL.LU R17, [R1+0x364] ;  /* 0x0003640001117983 */ /* 0x000ee20000300800 */
[----:B------:R-:W-:Y:S02]  /*3e740*/  SHF.R.S32.HI R68, RZ, 0x8, R68 ;  /* 0x00000008ff447819 */ /* 0x000fe40000011444 */
[C---:B------:R-:W-:Y:S01]  /*3e750*/  LEA.HI.X.SX32 R29, R3.reuse, R0, 0x1, P6 ;  /* 0x00000000031d7211 */ /* 0x040fe200030f0eff */
[----:B------:R-:W-:Y:S01]  /*3e760*/  VIADD R3, R3, UR5 ;  /* 0x0000000503037c36 */ /* 0x000fe20008000000 */
[----:B-----5:R-:W5:Y:S04]  /*3e770*/  LDL.LU.64 R18, [R1+0x338] ;  /* 0x0003380001127983 */ /* 0x020f680000300a00 */
[----:B------:R0:W-:Y:S01]  /*3e780*/  @P3 STG.E.U8 desc[UR18][R26.64], R68 ;  /* 0x000000441a003986 */ /* 0x0001e2000c101112 */
[----:B------:R-:W-:-:S03]  /*3e790*/  IADD3 R30, P6, PT, R3, R2, RZ ;  /* 0x00000002031e7210 */ /* 0x000fc60007fde0ff */
[----:B------:R-:W3:Y:S04]  /*3e7a0*/  LDL.LU.64 R44, [R1+0x328] ;  /* 0x00032800012c7983 */ /* 0x000ee80000300a00 */
[----:B------:R-:W3:Y:S01]  /*3e7b0*/  LDL.LU R15, [R1+0x368] ;  /* 0x00036800010f7983 */ /* 0x000ee20000300800 */
[C---:B------:R-:W-:Y:S01]  /*3e7c0*/  LEA.HI.X.SX32 R31, R3.reuse, R0, 0x1, P6 ;  /* 0x00000000031f7211 */ /* 0x040fe200030f0eff */
[----:B------:R-:W-:-:S05]  /*3e7d0*/  VIADD R3, R3, UR5 ;  /* 0x0000000503037c36 */ /* 0x000fca0008000000 */
[----:B------:R-:W-:-:S04]  /*3e7e0*/  IADD3 R32, P6, PT, R3, R2, RZ ;  /* 0x0000000203207210 */ /* 0x000fc80007fde0ff */
        /* <DEDUP_REMOVED lines=31> */
[----:B------:R-:W-:Y:S01]  /*3e9e0*/  VIADD R3, R3, UR5 ;  /* 0x0000000503037c36 */ /* 0x000fe20008000000 */
[----:B--2---:R-:W-:Y:S01]  /*3e9f0*/  ISETP.LT.AND P3, PT, R14, UR4, !P1 ;  /* 0x000000040e007c0c */ /* 0x004fe2000cf61270 */
[----:B------:R-:W2:Y:S01]  /*3ea00*/  LDCU UR4, c[0x0][0x39c] ;  /* 0x00007380ff0477ac */ /* 0x000ea20008000800 */
[----:B------:R-:W5:Y:S02]  /*3ea10*/  LDL.LU R14, [R1+0xf9c] ;  /* 0x000f9c00010e7983 */ /* 0x000f640000300800 */
[C---:B------:R-:W-:Y:S02]  /*3ea20*/  IADD3 R56, P6, PT, R3.reuse, R2, RZ ;  /* 0x0000000203387210 */ /* 0x040fe40007fde0ff */
[----:B0-----:R-:W5:Y:S02]  /*3ea30*/  LDL.LU.64 R26, [R1+0x320] ;  /* 0x00032000011a7983 */ /* 0x001f640000300a00 */
        /* <DEDUP_REMOVED lines=26> */
[----:B----4-:R0:W-:Y:S04]  /*3ebe0*/  @P5 STG.E.U8 desc[UR18][R24.64], R21 ;  /* 0x0000001518005986 */ /* 0x0101e8000c101112 */
[C---:B------:R-:W-:Y:S02]  /*3ebf0*/  IADD3 R80, P6, PT, R3.reuse, R2, RZ ;  /* 0x0000000203507210 */ /* 0x040fe40007fde0ff */
[----:B--2---:R-:W-:Y:S01]  /*3ec00*/  ISETP.LT.AND P5, PT, R16, UR4, !P1 ;  /* 0x0000000410007c0c */ /* 0x004fe2000cfa1270 */
[----:B------:R-:W5:Y:S01]  /*3ec10*/  LDCU UR4, c[0x0][0x39c] ;  /* 0x00007380ff0477ac */ /* 0x000f620008000800 */
[C---:B------:R-:W-:Y:S01]  /*3ec20*/  LEA.HI.X.SX32 R81, R3.reuse, R0, 0x1, P6 ;  /* 0x0000000003517211 */ /* 0x040fe200030f0eff */
[----:B------:R-:W-:Y:S01]  /*3ec30*/  VIADD R3, R3, UR5 ;  /* 0x0000000503037c36 */ /* 0x000fe20008000000 */
[----:B------:R-:W2:Y:S04]  /*3ec40*/  LDL.LU R16, [R1+0xf98] ;  /* 0x000f980001107983 */ /* 0x000ea80000300800 */
[C---:B------:R-:W-:Y:S01]  /*3ec50*/  IADD3 R78, P6, PT, R3.reuse, R2, RZ ;  /* 0x00000002034e7210 */ /* 0x040fe20007fde0ff */
[----:B------:R-:W4:Y:S03]  /*3ec60*/  LDL.LU.64 R58, [R1+0x318] ;  /* 0x00031800013a7983 */ /* 0x000f260000300a00 */
        /* <DEDUP_REMOVED lines=15> */
[----:B------:R-:W-:Y:S02]  /*3ed60*/  LEA.HI.X.SX32 R69, R3, R0, 0x1, P6 ;  /* 0x0000000003457211 */ /* 0x000fe400030f0eff */
[----:B------:R-:W-:Y:S02]  /*3ed70*/  ISETP.NE.AND P6, PT, R20, RZ, PT ;  /* 0x000000ff1400720c */ /* 0x000fe40003fc5270 */
[----:B------:R-:W-:Y:S02]  /*3ed80*/  PRMT R20, R21, 0x9910, RZ ;  /* 0x0000991015147816 */ /* 0x000fe400000000ff */
[----:B0-----:R-:W4:Y:S02]  /*3ed90*/  LDL.LU R21, [R1+0x36c] ;  /* 0x00036c0001157983 */ /* 0x001f240000300800 */
[----:B------:R-:W-:Y:S02]  /*3eda0*/  SHF.R.S32.HI R23, RZ, 0x8, R20 ;  /* 0x00000008ff177819 */ /* 0x000fe40000011414 */
[----:B------:R-:W4:Y:S04]  /*3edb0*/  LDL.LU R20, [R1+0xfa4] ;  /* 0x000fa40001147983 */ /* 0x000f280000300800 */
[----:B---3--:R0:W-:Y:S04]  /*3edc0*/  @P2 STG.E.U8 desc[UR18][R54.64], R23 ;  /* 0x0000001736002986 */ /* 0x0081e8000c101112 */
[----:B------:R-:W3:Y:S01]  /*3edd0*/  LDL.LU.64 R24, [R1+0x308] ;  /* 0x0003080001187983 */ /* 0x000ee20000300a00 */
[----:B-----5:R-:W-:Y:S01]  /*3ede0*/  ISETP.LT.AND P2, PT, R14, UR4, !P1 ;  /* 0x000000040e007c0c */ /* 0x020fe2000cf41270 */
[----:B------:R-:W2:Y:S02]  /*3edf0*/  LDCU UR4, c[0x0][0x39c] ;  /* 0x00007380ff0477ac */ /* 0x000ea40008000800 */
[----:B------:R-:W5:Y:S04]  /*3ee00*/  LDL.LU R14, [R1+0xfa0] ;  /* 0x000fa000010e7983 */ /* 0x000f680000300800 */
[----:B------:R1:W-:Y:S04]  /*3ee10*/  @P0 STG.E.U8 desc[UR18][R18.64], R17 ;  /* 0x0000001112000986 */ /* 0x0003e8000c101112 */
[----:B0-----:R-:W3:Y:S01]  /*3ee20*/  LDL.LU.64 R54, [R1+0x300] ;  /* 0x0003000001367983 */ /* 0x001ee20000300a00 */
[----:B--2---:R-:W-:Y:S01]  /*3ee30*/  ISETP.LT.AND P0, PT, R16, UR4, !P1 ;  /* 0x0000000410007c0c */ /* 0x004fe2000cf01270 */
[----:B------:R-:W4:Y:S01]  /*3ee40*/  LDCU UR4, c[0x0][0x39c] ;  /* 0x00007380ff0477ac */ /* 0x000f220008000800 */
[----:B------:R-:W-:-:S02]  /*3ee50*/  PRMT R16, R17, 0x9910, RZ ;  /* 0x0000991011107816 */ /* 0x000fc400000000ff */
[----:B-1----:R-:W2:Y:S02]  /*3ee60*/  LDL.LU R17, [R1+0x370] ;  /* 0x0003700001117983 */ /* 0x002ea40000300800 */
[----:B------:R-:W-:Y:S02]  /*3ee70*/  SHF.R.S32.HI R23, RZ, 0x8, R16 ;  /* 0x00000008ff177819 */ /* 0x000fe40000011410 */
[----:B------:R-:W2:Y:S04]  /*3ee80*/  LDL.LU R16, [R1+0xfac] ;  /* 0x000fac0001107983 */ /* 0x000ea80000300800 */
[----:B------:R0:W-:Y:S04]  /*3ee90*/  @P4 STG.E.U8 desc[UR18][R44.64], R23 ;  /* 0x000000172c004986 */ /* 0x0001e8000c101112 */
[----:B------:R-:W2:Y:S04]  /*3eea0*/  LDL.LU.64 R18, [R1+0x2f8] ;  /* 0x0002f80001127983 */ /* 0x000ea80000300a00 */
[----:B0-----:R-:W2:Y:S04]  /*3eeb0*/  LDL.LU R23, [R1+0xfa8] ;  /* 0x000fa80001177983 */ /* 0x001ea80000300800 */
[----:B------:R0:W-:Y:S01]  /*3eec0*/  @P3 STG.E.U8 desc[UR18][R26.64], R15 ;  /* 0x0000000f1a003986 */ /* 0x0001e2000c101112 */
[----:B----4-:R-:W-:Y:S01]  /*3eed0*/  ISETP.LT.AND P4, PT, R20, UR4, !P1 ;  /* 0x0000000414007c0c */ /* 0x010fe2000cf81270 */
[----:B------:R-:W5:Y:S01]  /*3eee0*/  LDCU UR4, c[0x0][0x39c] ;  /* 0x00007380ff0477ac */ /* 0x000f620008000800 */
[----:B------:R-:W-:-:S05]  /*3eef0*/  PRMT R20, R15, 0x9910, RZ ;  /* 0x000099100f147816 */ /* 0x000fca00000000ff */
[----:B0-----:R-:W-:Y:S01]  /*3ef00*/  IMAD.MOV.U32 R26, RZ, RZ, R20 ;  /* 0x000000ffff1a7224 */ /* 0x001fe200078e0014 */
[----:B-----5:R-:W-:Y:S01]  /*3ef10*/  ISETP.LT.AND P3, PT, R14, UR4, !P1 ;  /* 0x000000040e007c0c */ /* 0x020fe2000cf61270 */
[----:B------:R-:W2:Y:S01]  /*3ef20*/  LDCU UR4, c[0x0][0x39c] ;  /* 0x00007380ff0477ac */ /* 0x000ea20008000800 */
[----:B------:R-:W4:Y:S04]  /*3ef30*/  LDL.LU.64 R14, [R1+0x2e8] ;  /* 0x0002e800010e7983 */ /* 0x000f280000300a00 */
[----:B------:R-:W5:Y:S04]  /*3ef40*/  LDL.LU R44, [R1+0x374] ;  /* 0x00037400012c7983 */ /* 0x000f680000300800 */
[----:B------:R-:W4:Y:S01]  /*3ef50*/  LDL.LU R20, [R1+0xfb4] ;  /* 0x000fb40001147983 */ /* 0x000f220000300800 */
[----:B------:R-:W-:-:S03]  /*3ef60*/  SHF.R.S32.HI R26, RZ, 0x8, R26 ;  /* 0x00000008ff1a7819 */ /* 0x000fc6000001141a */
[----:B------:R-:W5:Y:S04]  /*3ef70*/  LDL.LU.64 R62, [R1+0x2e0] ;  /* 0x0002e000013e7983 */ /* 0x000f680000300a00 */
[----:B------:R-:W-:Y:S04]  /*3ef80*/  @P5 STG.E.U8 desc[UR18][R58.64], R26 ;  /* 0x0000001a3a005986 */ /* 0x000fe8000c101112 */
[----:B---3--:R0:W-:Y:S02]  /*3ef90*/  @P2 STG.E.U8 desc[UR18][R24.64], R21 ;  /* 0x0000001518002986 */ /* 0x0081e4000c101112 */
[----:B0-----:R-:W-:-:S04]  /*3efa0*/  PRMT R21, R21, 0x9910, RZ ;  /* 0x0000991015157816 */ /* 0x001fc800000000ff */
[----:B------:R-:W-:Y:S02]  /*3efb0*/  SHF.R.S32.HI R26, RZ, 0x8, R21 ;  /* 0x00000008ff1a7819 */ /* 0x000fe40000011415 */
[----:B--2---:R-:W-:Y:S01]  /*3efc0*/  ISETP.LT.AND P5, PT, R16, UR4, !P1 ;  /* 0x0000000410007c0c */ /* 0x004fe2000cfa1270 */
[----:B------:R-:W0:Y:S01]  /*3efd0*/  LDCU UR4, c[0x0][0x39c] ;  /* 0x00007380ff0477ac */ /* 0x000e220008000800 */
[----:B------:R-:W2:Y:S04]  /*3efe0*/  LDL.LU R16, [R1+0xfb0] ;  /* 0x000fb00001107983 */ /* 0x000ea80000300800 */
[----:B------:R-:W3:Y:S01]  /*3eff0*/  LDL.LU.64 R58, [R1+0x2d8] ;  /* 0x0002d800013a7983 */ /* 0x000ee20000300a00 */
[----:B0-----:R-:W-:Y:S01]  /*3f000*/  ISETP.LT.AND P2, PT, R23, UR4, !P1 ;  /* 0x0000000417007c0c */ /* 0x001fe2000cf41270 */
[----:B------:R-:W4:Y:S02]  /*3f010*/  LDCU UR4, c[0x0][0x39c] ;  /* 0x00007380ff0477ac */ /* 0x000f240008000800 */
[----:B------:R-:W3:Y:S04]  /*3f020*/  LDL.LU R23, [R1+0x378] ;  /* 0x0003780001177983 */ /* 0x000ee80000300800 */
[----:B------:R-:W3:Y:S04]  /*3f030*/  LDL.LU R21, [R1+0xfbc] ;  /* 0x000fbc0001157983 */ /* 0x000ee80000300800 */
[----:B------:R-:W-:Y:S04]  /*3f040*/  @P0 STG.E.U8 desc[UR18][R54.64], R26 ;  /* 0x0000001a36000986 */ /* 0x000fe8000c101112 */
[----:B------:R-:W3:Y:S01]  /*3f050*/  LDL.LU.64 R24, [R1+0x2c8] ;  /* 0x0002c80001187983 */ /* 0x000ee20000300a00 */
[----:B----4-:R-:W-:Y:S01]  /*3f060*/  ISETP.LT.AND P0, PT, R20, UR4, !P1 ;  /* 0x0000000414007c0c */ /* 0x010fe2000cf01270 */
[----:B------:R-:W2:Y:S02]  /*3f070*/  LDCU UR4, c[0x0][0x39c] ;  /* 0x00007380ff0477ac */ /* 0x000ea40008000800 */
[----:B------:R-:W4:Y:S04]  /*3f080*/  LDL.LU R20, [R1+0xfb8] ;  /* 0x000fb80001147983 */ /* 0x000f280000300800 */
[----:B------:R0:W-:Y:S01]  /*3f090*/  @P4 STG.E.U8 desc[UR18][R18.64], R17 ;  /* 0x0000001112004986 */ /* 0x0001e2000c101112 */
[----:B--2---:R-:W-:Y:S01]  /*3f0a0*/  ISETP.LT.AND P4, PT, R16, UR4, !P1 ;  /* 0x0000000410007c0c */ /* 0x004fe2000cf81270 */
[----:B------:R-:W3:Y:S01]  /*3f0b0*/  LDCU UR4, c[0x0][0x39c] ;  /* 0x00007380ff0477ac */ /* 0x000ee20008000800 */
[----:B------:R-:W-:-:S05]  /*3f0c0*/  PRMT R16, R17, 0x9910, RZ ;  /* 0x0000991011107816 */ /* 0x000fca00000000ff */
[----:B0-----:R-:W-:Y:S02]  /*3f0d0*/  IMAD.MOV.U32 R18, RZ, RZ, R16 ;  /* 0x000000ffff127224 */ /* 0x001fe400078e0010 */
[----:B------:R-:W2:Y:S04]  /*3f0e0*/  LDL.LU.64 R16, [R1+0x2b8] ;  /* 0x0002b80001107983 */ /* 0x000ea80000300a00 */
[----:B------:R-:W2:Y:S04]  /*3f0f0*/  LDL.LU R54, [R1+0x37c] ;  /* 0x00037c0001367983 */ /* 0x000ea80000300800 */
[----:B------:R-:W2:Y:S01]  /*3f100*/  LDL.LU R27, [R1+0xfd4] ;  /* 0x000fd400011b7983 */ /* 0x000ea20000300800 */
[----:B------:R-:W-:-:S03]  /*3f110*/  SHF.R.S32.HI R26, RZ, 0x8, R18 ;  /* 0x00000008ff1a7819 */ /* 0x000fc60000011412 */
[----:B------:R-:W2:Y:S04]  /*3f120*/  LDL.LU.64 R18, [R1+0x2b0] ;  /* 0x0002b00001127983 */ /* 0x000ea80000300a00 */
[----:B------:R0:W-:Y:S04]  /*3f130*/  @P3 STG.E.U8 desc[UR18][R14.64], R26 ;  /* 0x0000001a0e003986 */ /* 0x0001e8000c101112 */
[----:B0-----:R-:W2:Y:S04]  /*3f140*/  LDL.LU.64 R14, [R1+0x13a0] ;  /* 0x0013a000010e7983 */ /* 0x001ea80000300a00 */
[----:B------:R-:W2:Y:S01]  /*3f150*/  LDL.LU R26, [R1+0xfd0] ;  /* 0x000fd000011a7983 */ /* 0x000ea20000300800 */
[----:B---3--:R-:W-:Y:S01]  /*3f160*/  ISETP.LT.AND P3, PT, R21, UR4, !P1 ;  /* 0x0000000415007c0c */ /* 0x008fe2000cf61270 */
[----:B------:R-:W4:Y:S02]  /*3f170*/  LDCU UR4, c[0x0][0x39c] ;  /* 0x00007380ff0477ac */ /* 0x000f240008000800 */
[----:B-----5:R0:W-:Y:S02]  /*3f180*/  @P5 STG.E.U8 desc[UR18][R62.64], R44 ;  /* 0x0000002c3e005986 */ /* 0x0201e4000c101112 */
[----:B0-----:R-:W-:-:S04]  /*3f190*/  PRMT R44, R44, 0x9910, RZ ;  /* 0x000099102c2c7816 */ /* 0x001fc800000000ff */
[----:B------:R-:W-:-:S05]  /*3f1a0*/  SHF.R.S32.HI R44, RZ, 0x8, R44 ;  /* 0x00000008ff2c7819 */ /* 0x000fca000001142c */
[----:B------:R0:W-:Y:S01]  /*3f1b0*/  @P2 STG.E.U8 desc[UR18][R58.64], R44 ;  /* 0x0000002c3a002986 */ /* 0x0001e2000c101112 */
[----:B----4-:R-:W-:Y:S01]  /*3f1c0*/  ISETP.LT.AND P5, PT, R20, UR4, !P1 ;  /* 0x0000000414007c0c */ /* 0x010fe2000cfa1270 */
[----:B------:R-:W2:Y:S02]  /*3f1d0*/  LDCU UR4, c[0x0][0x39c] ;  /* 0x00007380ff0477ac */ /* 0x000ea40008000800 */
[----:B------:R-:W3:Y:S04]  /*3f1e0*/  LDL.LU.64 R20, [R1+0x2a8] ;  /* 0x0002a80001147983 */ /* 0x000ee80000300a00 */
[----:B------:R-:W4:Y:S04]  /*3f1f0*/  LDL.LU R45, [R1+0x380] ;  /* 0x00038000012d7983 */ /* 0x000f280000300800 */
[----:B------:R-:W4:Y:S04]  /*3f200*/  LDL.LU.64 R62, [R1+0x298] ;  /* 0x00029800013e7983 */ /* 0x000f280000300a00 */
[----:B------:R-:W5:Y:S04]  /*3f210*/  LDL.LU R55, [R1+0x1024] ;  /* 0x0010240001377983 */ /* 0x000f680000300800 */
[----:B0-----:R-:W3:Y:S01]  /*3f220*/  LDL.LU R58, [R1+0xfe4] ;  /* 0x000fe400013a7983 */ /* 0x001ee20000300800 */
[----:B------:R-:W-:-:S03]  /*3f230*/  PRMT R59, R23, 0x9910, RZ ;  /* 0x00009910173b7816 */ /* 0x000fc600000000ff */
[----:B------:R0:W-:Y:S04]  /*3f240*/  @P0 STG.E.U8 desc[UR18][R24.64], R23 ;  /* 0x0000001718000986 */ /* 0x0001e8000c101112 */
[----:B0-----:R-:W4:Y:S04]  /*3f250*/  LDL.LU.64 R24, [R1+0x290] ;  /* 0x0002900001187983 */ /* 0x001f280000300a00 */
[----:B------:R-:W4:Y:S01]  /*3f260*/  LDL.LU R44, [R1+0x384] ;  /* 0x00038400012c7983 */ /* 0x000f220000300800 */
[----:B------:R-:W-:Y:S02]  /*3f270*/  SHF.R.S32.HI R59, RZ, 0x8, R59 ;  /* 0x00000008ff3b7819 */ /* 0x000fe4000001143b */
[----:B--2---:R-:W-:Y:S01]  /*3f280*/  ISETP.LT.AND P2, PT, R27, UR4, !P1 ;  /* 0x000000041b007c0c */ /* 0x004fe2000cf41270 */
[----:B------:R-:W0:Y:S02]  /*3f290*/  LDCU UR4, c[0x0][0x39c] ;  /* 0x00007380ff0477ac */ /* 0x000e240008000800 */
[----:B------:R1:W-:Y:S01]  /*3f2a0*/  @P4 STG.E.U8 desc[UR18][R16.64], R59 ;  /* 0x0000003b10004986 */ /* 0x0003e2000c101112 */
[----:B0-----:R-:W-:Y:S01]  /*3f2b0*/  ISETP.LT.AND P0, PT, R26, UR4, !P1 ;  /* 0x000000041a007c0c */ /* 0x001fe2000cf01270 */
[----:B------:R-:W5:Y:S02]  /*3f2c0*/  LDCU UR4, c[0x0][0x39c] ;  /* 0x00007380ff0477ac */ /* 0x000f640008000800 */
[----:B------:R-:W2:Y:S04]  /*3f2d0*/  LDL.LU.64 R26, [R1+0x288] ;  /* 0x00028800011a7983 */ /* 0x000ea80000300a00 */
[----:B------:R-:W2:Y:S04]  /*3f2e0*/  LDL.LU R23, [R1+0x1074] ;  /* 0x0010740001177983 */ /* 0x000ea80000300800 */
[----:B-1----:R-:W2:Y:S04]  /*3f2f0*/  LDL.LU.64 R16, [R1+0x1398] ;  /* 0x0013980001107983 */ /* 0x002ea80000300a00 */
[----:B------:R-:W2:Y:S04]  /*3f300*/  LDL.LU R59, [R1+0x1048] ;  /* 0x00104800013b7983 */ /* 0x000ea80000300800 */
[----:B------:R0:W-:Y:S04]  /*3f310*/  @P3 STG.E.U8 desc[UR18][R18.64], R54 ;  /* 0x0000003612003986 */ /* 0x0001e8000c101112 */
[----:B0-----:R-:W2:Y:S01]  /*3f320*/  LDL.LU.64 R18, [R1+0x1390] ;  /* 0x0013900001127983 */ /* 0x001ea20000300a00 */
[----:B------:R-:W-:-:S04]  /*3f330*/  PRMT R54, R54, 0x9910, RZ ;  /* 0x0000991036367816 */ /* 0x000fc800000000ff */
[----:B------:R-:W-:Y:S02]  /*3f340*/  SHF.R.S32.HI R54, RZ, 0x8, R54 ;  /* 0x00000008ff367819 */ /* 0x000fe40000011436 */
[----:B-----5:R-:W-:Y:S01]  /*3f350*/  ISETP.LT.AND P4, PT, R55, UR4, !P1 ;  /* 0x0000000437007c0c */ /* 0x020fe2000cf81270 */
[----:B------:R-:W3:Y:S01]  /*3f360*/  LDCU UR4, c[0x0][0x39c] ;  /* 0x00007380ff0477ac */ /* 0x000ee20008000800 */
[----:B------:R-:W5:Y:S01]  /*3f370*/  LDL.LU R55, [R1+0x388] ;  /* 0x0003880001377983 */ /* 0x000f620000300800 */
[----:B---3--:R-:W-:-:S03]  /*3f380*/  ISETP.LT.AND P3, PT, R58, UR4, !P1 ;  /* 0x000000043a007c0c */ /* 0x008fc6000cf61270 */
[----:B------:R0:W-:Y:S01]  /*3f390*/  @P5 STG.E.U8 desc[UR18][R20.64], R54 ;  /* 0x0000003614005986 */ /* 0x0001e2000c101112 */
[----:B------:R-:W2:Y:S03]  /*3f3a0*/  LDCU UR4, c[0x0][0x39c] ;  /* 0x00007380ff0477ac */ /* 0x000ea60008000800 */
[----:B------:R-:W3:Y:S04]  /*3f3b0*/  LDL.LU R58, [R1+0x108c] ;  /* 0x00108c00013a7983 */ /* 0x000ee80000300800 */
[----:B0-----:R-:W5:Y:S04]  /*3f3c0*/  LDL.LU.64 R20, [R1+0x1388] ;  /* 0x0013880001147983 */ /* 0x001f680000300a00 */
[----:B------:R-:W5:Y:S04]  /*3f3d0*/  LDL.LU R54, [R1+0x1084] ;  /* 0x0010840001367983 */ /* 0x000f680000300800 */
[----:B----4-:R0:W-:Y:S02]  /*3f3e0*/  @P2 STG.E.U8 desc[UR18][R62.64], R45 ;  /* 0x0000002d3e002986 */ /* 0x0101e4000c101112 */
[----:B0-----:R-:W-:-:S04]  /*3f3f0*/  PRMT R45, R45, 0x9910, RZ ;  /* 0x000099102d2d7816 */ /* 0x001fc800000000ff */
[----:B------:R-:W-:Y:S02]  /*3f400*/  SHF.R.S32.HI R63, RZ, 0x8, R45 ;  /* 0x00000008ff3f7819 */ /* 0x000fe4000001142d */
[----:B--2---:R-:W-:Y:S01]  /*3f410*/  ISETP.LT.AND P5, PT, R23, UR4, !P1 ;  /* 0x0000000417007c0c */ /* 0x004fe2000cfa1270 */
[----:B------:R-:W0:Y:S01]  /*3f420*/  LDCU UR4, c[0x0][0x39c] ;  /* 0x00007380ff0477ac */ /* 0x000e220008000800 */
[----:B------:R-:W2:Y:S04]  /*3f430*/  LDL.LU R23, [R1+0x1380] ;  /* 0x0013800001177983 */ /* 0x000ea80000300800 */
[----:B------:R-:W4:Y:S01]  /*3f440*/  LDL.LU R62, [R1+0x38c] ;  /* 0x00038c00013e7983 */ /* 0x000f220000300800 */
[----:B0-----:R-:W-:Y:S01]  /*3f450*/  ISETP.LT.AND P2, PT, R59, UR4, !P1 ;  /* 0x000000043b007c0c */ /* 0x001fe2000cf41270 */
[----:B------:R-:W3:Y:S02]  /*3f460*/  LDCU UR4, c[0x0][0x39c] ;  /* 0x00007380ff0477ac */ /* 0x000ee40008000800 */
[----:B------:R-:W2:Y:S04]  /*3f470*/  LDL.LU R59, [R1+0x10e0] ;  /* 0x0010e000013b7983 */ /* 0x000ea80000300800 */
[----:B------:R-:W4:Y:S04]  /*3f480*/  LDL.LU R45, [R1+0x10d8] ;  /* 0x0010d800012d7983 */ /* 0x000f280000300800 */
[----:B------:R0:W-:Y:S04]  /*3f490*/  @P0 STG.E.U8 desc[UR18][R24.64], R63 ;  /* 0x0000003f18000986 */ /* 0x0001e8000c101112 */
[----:B------:R1:W-:Y:S04]  /*3f4a0*/  @P4 STG.E.U8 desc[UR18][R26.64], R44 ;  /* 0x0000002c1a004986 */ /* 0x0003e8000c101112 */
[----:B0-----:R-:W4:Y:S04]  /*3f4b0*/  LDL.LU.64 R24, [R1+0x1378] ;  /* 0x0013780001187983 */ /* 0x001f280000300a00 */
[----:B-1----:R-:W4:Y:S01]  /*3f4c0*/  LDL.LU.64 R26, [R1+0x1370] ;  /* 0x00137000011a7983 */ /* 0x002f220000300a00 */
[----:B---3--:R-:W-:Y:S01]  /*3f4d0*/  ISETP.LT.AND P0, PT, R58, UR4, !P1 ;  /* 0x000000043a007c0c */ /* 0x008fe2000cf01270 */
[----:B------:R-:W5:Y:S02]  /*3f4e0*/  LDCU UR4, c[0x0][0x39c] ;  /* 0x00007380ff0477ac */ /* 0x000f640008000800 */
[----:B------:R-:W3:Y:S04]  /*3f4f0*/  LDL.LU R58, [R1+0x390] ;  /* 0x00039000013a7983 */ /* 0x000ee80000300800 */
[----:B------:R-:W3:Y:S01]  /*3f500*/  LDL.LU R63, [R1+0x1128] ;  /* 0x00112800013f7983 */ /* 0x000ee20000300800 */
[----:B-----5:R-:W-:Y:S01]  /*3f510*/  ISETP.LT.AND P4, PT, R54, UR4, !P1 ;  /* 0x0000000436007c0c */ /* 0x020fe2000cf81270 */
[----:B------:R-:W2:Y:S02]  /*3f520*/  LDCU UR4, c[0x0][0x39c] ;  /* 0x00007380ff0477ac */ /* 0x000ea40008000800 */
[----:B------:R-:W5:Y:S01]  /*3f530*/  LDL.LU R54, [R1+0x1124] ;  /* 0x0011240001367983 */ /* 0x000f620000300800 */
[----:B------:R-:W-:-:S04]  /*3f540*/  PRMT R44, R44, 0x9910, RZ ;  /* 0x000099102c2c7816 */ /* 0x000fc800000000ff */
[----:B------:R-:W-:-:S05]  /*3f550*/  SHF.R.S32.HI R44, RZ, 0x8, R44 ;  /* 0x00000008ff2c7819 */ /* 0x000fca000001142c */
[----:B------:R0:W-:Y:S04]  /*3f560*/  @P3 STG.E.U8 desc[UR18][R28.64], R44 ;  /* 0x0000002c1c003986 */ /* 0x0001e8000c101112 */
[----:B------:R1:W-:Y:S04]  /*3f570*/  @P5 STG.E.U8 desc[UR18][R30.64], R55 ;  /* 0x000000371e005986 */ /* 0x0003e8000c101112 */
[----:B0-----:R-:W5:Y:S04]  /*3f580*/  LDL.LU.64 R28, [R1+0x1368] ;  /* 0x00136800011c7983 */ /* 0x001f680000300a00 */
[----:B------:R-:W5:Y:S04]  /*3f590*/  LDL.LU R44, [R1+0x1360] ;  /* 0x00136000012c7983 */ /* 0x000f680000300800 */
[----:B-1----:R-:W5:Y:S01]  /*3f5a0*/  LDL.LU.64 R30, [R1+0x1358] ;  /* 0x00135800011e7983 */ /* 0x002f620000300a00 */
[----:B--2---:R-:W-:Y:S01]  /*3f5b0*/  ISETP.LT.AND P3, PT, R59, UR4, !P1 ;  /* 0x000000043b007c0c */ /* 0x004fe2000cf61270 */
[----:B------:R-:W4:Y:S01]  /*3f5c0*/  LDCU UR4, c[0x0][0x39c] ;  /* 0x00007380ff0477ac */ /* 0x000f220008000800 */
[----:B------:R-:W-:-:S02]  /*3f5d0*/  PRMT R59, R55, 0x9910, RZ ;  /* 0x00009910373b7816 */ /* 0x000fc400000000ff */
[----:B----4-:R-:W-:Y:S01]  /*3f5e0*/  ISETP.LT.AND P5, PT, R45, UR4, !P1 ;  /* 0x000000042d007c0c */ /* 0x010fe2000cfa1270 */
[----:B------:R-:W3:Y:S01]  /*3f5f0*/  LDCU UR4, c[0x0][0x39c] ;  /* 0x00007380ff0477ac */ /* 0x000ee20008000800 */
[----:B------:R-:W2:Y:S04]  /*3f600*/  LDL.LU R45, [R1+0x394] ;  /* 0x00039400012d7983 */ /* 0x000ea80000300800 */
[----:B------:R-:W4:Y:S01]  /*3f610*/  LDL.LU R55, [R1+0x1104] ;  /* 0x0011040001377983 */ /* 0x000f220000300800 */
[----:B------:R-:W-:-:S05]  /*3f620*/  SHF.R.S32.HI R59, RZ, 0x8, R59 ;  /* 0x00000008ff3b7819 */ /* 0x000fca000001143b */
[----:B------:R0:W-:Y:S04]  /*3f630*/  @P2 STG.E.U8 desc[UR18][R32.64], R59 ;  /* 0x0000003b20002986 */ /* 0x0001e8000c101112 */
[----:B0-----:R-:W2:Y:S04]  /*3f640*/  LDL.LU.64 R32, [R1+0x1350] ;  /* 0x0013500001207983 */ /* 0x001ea80000300a00 */
[----:B------:R-:W2:Y:S04]  /*3f650*/  LDL.LU R59, [R1+0x1100] ;  /* 0x00110000013b7983 */ /* 0x000ea80000300800 */
[----:B------:R0:W-:Y:S04]  /*3f660*/  @P0 STG.E.U8 desc[UR18][R34.64], R62 ;  /* 0x0000003e22000986 */ /* 0x0001e8000c101112 */
[----:B0-----:R-:W2:Y:S01]  /*3f670*/  LDL.LU.64 R34, [R1+0x1348] ;  /* 0x0013480001227983 */ /* 0x001ea20000300a00 */
[----:B---3--:R-:W-:Y:S01]  /*3f680*/  ISETP.LT.AND P2, PT, R63, UR4, !P1 ;  /* 0x000000043f007c0c */ /* 0x008fe2000cf41270 */
[----:B------:R-:W5:Y:S01]  /*3f690*/  LDCU UR4, c[0x0][0x39c] ;  /* 0x00007380ff0477ac */ /* 0x000f620008000800 */
[----:B------:R-:W-:-:S02]  /*3f6a0*/  PRMT R63, R62, 0x9910, RZ ;  /* 0x000099103e3f7816 */ /* 0x000fc400000000ff */
[----:B-----5:R-:W-:Y:S01]  /*3f6b0*/  ISETP.LT.AND P0, PT, R54, UR4, !P1 ;  /* 0x0000000436007c0c */ /* 0x020fe2000cf01270 */
[----:B------:R-:W4:Y:S01]  /*3f6c0*/  LDCU UR4, c[0x0][0x39c] ;  /* 0x00007380ff0477ac */ /* 0x000f220008000800 */
[----:B------:R-:W3:Y:S04]  /*3f6d0*/  LDL.LU R54, [R1+0x398] ;  /* 0x0003980001367983 */ /* 0x000ee80000300800 */
[----:B------:R-:W5:Y:S01]  /*3f6e0*/  LDL.LU R62, [R1+0x10d4] ;  /* 0x0010d400013e7983 */ /* 0x000f620000300800 */
[----:B------:R-:W-:-:S05]  /*3f6f0*/  SHF.R.S32.HI R63, RZ, 0x8, R63 ;  /* 0x00000008ff3f7819 */ /* 0x000fca000001143f */
[----:B------:R0:W-:Y:S04]  /*3f700*/  @P4 STG.E.U8 desc[UR18][R36.64], R63 ;  /* 0x0000003f24004986 */ /* 0x0001e8000c101112 */
[----:B0-----:R-:W3:Y:S04]  /*3f710*/  LDL.LU.64 R36, [R1+0x1340] ;  /* 0x0013400001247983 */ /* 0x001ee80000300a00 */
[----:B------:R-:W3:Y:S04]  /*3f720*/  LDL.LU R63, [R1+0x10d0] ;  /* 0x0010d000013f7983 */ /* 0x000ee80000300800 */
[----:B------:R0:W-:Y:S04]  /*3f730*/  @P3 STG.E.U8 desc[UR18][R38.64], R58 ;  /* 0x0000003a26003986 */ /* 0x0001e8000c101112 */
[----:B0-----:R-:W3:Y:S01]  /*3f740*/  LDL.LU.64 R38, [R1+0x1338] ;  /* 0x0013380001267983 */ /* 0x001ee20000300a00 */
[----:B------:R-:W-:-:S04]  /*3f750*/  PRMT R58, R58, 0x9910, RZ ;  /* 0x000099103a3a7816 */ /* 0x000fc800000000ff */
[----:B------:R-:W-:-:S05]  /*3f760*/  SHF.R.S32.HI R58, RZ, 0x8, R58 ;  /* 0x00000008ff3a7819 */ /* 0x000fca000001143a */
[----:B------:R0:W-:Y:S01]  /*3f770*/  @P5 STG.E.U8 desc[UR18][R40.64], R58 ;  /* 0x0000003a28005986 */ /* 0x0001e2000c101112 */
[----:B----4-:R-:W-:Y:S01]  /*3f780*/  ISETP.LT.AND P4, PT, R55, UR4, !P1 ;  /* 0x0000000437007c0c */ /* 0x010fe2000cf81270 */
[----:B------:R-:W2:Y:S02]  /*3f790*/  LDCU UR4, c[0x0][0x39c] ;  /* 0x00007380ff0477ac */ /* 0x000ea40008000800 */
[----:B------:R-:W4:Y:S01]  /*3f7a0*/  LDL.LU R55, [R1+0x39c] ;  /* 0x00039c0001377983 */ /* 0x000f220000300800 */
[----:B--2---:R-:W-:Y:S01]  /*3f7b0*/  ISETP.LT.AND P3, PT, R59, UR4, !P1 ;  /* 0x000000043b007c0c */ /* 0x004fe2000cf61270 */
[----:B------:R-:W5:Y:S02]  /*3f7c0*/  LDCU UR4, c[0x0][0x39c] ;  /* 0x00007380ff0477ac */ /* 0x000f640008000800 */
[----:B------:R-:W2:Y:S04]  /*3f7d0*/  LDL.LU R59, [R1+0x10f0] ;  /* 0x0010f000013b7983 */ /* 0x000ea80000300800 */
[----:B0-----:R-:W4:Y:S04]  /*3f7e0*/  LDL.LU.64 R40, [R1+0x1330] ;  /* 0x0013300001287983 */ /* 0x001f280000300a00 */
[----:B------:R-:W4:Y:S04]  /*3f7f0*/  LDL.LU R58, [R1+0x10b8] ;  /* 0x0010b800013a7983 */ /* 0x000f280000300800 */
[----:B------:R0:W-:Y:S01]  /*3f800*/  @P2 STG.E.U8 desc[UR18][R66.64], R45 ;  /* 0x0000002d42002986 */ /* 0x0001e2000c101112 */
[----:B-----5:R-:W-:Y:S01]  /*3f810*/  ISETP.LT.AND P5, PT, R62, UR4, !P1 ;  /* 0x000000043e007c0c */ /* 0x020fe2000cfa1270 */
[----:B------:R-:W3:Y:S02]  /*3f820*/  LDCU UR4, c[0x0][0x39c] ;  /* 0x00007380ff0477ac */ /* 0x000ee40008000800 */
[----:B------:R-:W5:Y:S01]  /*3f830*/  LDL.LU R62, [R1+0x3a0] ;  /* 0x0003a000013e7983 */ /* 0x000f620000300800 */
[----:B---3--:R-:W-:Y:S01]  /*3f840*/  ISETP.LT.AND P2, PT, R63, UR4, !P1 ;  /* 0x000000043f007c0c */ /* 0x008fe2000cf41270 */
[----:B------:R-:W2:Y:S02]  /*3f850*/  LDCU UR4, c[0x0][0x39c] ;  /* 0x00007380ff0477ac */ /* 0x000ea40008000800 */
[----:B------:R-:W3:Y:S04]  /*3f860*/  LDL.LU R63, [R1+0x10c0] ;  /* 0x0010c000013f7983 */ /* 0x000ee80000300800 */
[----:B0-----:R-:W5:Y:S01]  /*3f870*/  LDL.LU R67, [R1+0x1080] ;  /* 0x0010800001437983 */ /* 0x001f620000300800 */
[----:B------:R-:W-:-:S03]  /*3f880*/  PRMT R45, R45, 0x9910, RZ ;  /* 0x000099102d2d7816 */ /* 0x000fc600000000ff */
[----:B------:R-:W5:Y:S01]  /*3f890*/  LDL.LU R66, [R1+0x3a4] ;  /* 0x0003a40001427983 */ /* 0x000f620000300800 */
[----:B------:R-:W-:-:S05]  /*3f8a0*/  SHF.R.S32.HI R45, RZ, 0x8, R45 ;  /* 0x00000008ff2d7819 */ /* 0x000fca000001142d */
[----:B------:R0:W-:Y:S04]  /*3f8b0*/  @P0 STG.E.U8 desc[UR18][R42.64], R45 ;  /* 0x0000002d2a000986 */ /* 0x0001e8000c101112 */
[----:B------:R1:W-:Y:S04]  /*3f8c0*/  @P4 STG.E.U8 desc[UR18][R46.64], R54 ;  /* 0x000000362e004986 */ /* 0x0003e8000c101112 */
[----:B0-----:R-:W5:Y:S04]  /*3f8d0*/  LDL.LU.64 R42, [R1+0x1328] ;  /* 0x00132800012a7983 */ /* 0x001f680000300a00 */
[----:B------:R-:W5:Y:S04]  /*3f8e0*/  LDL.LU R45, [R1+0x1320] ;  /* 0x00132000012d7983 */ /* 0x000f680000300800 */
[----:B-1----:R-:W5:Y:S01]  /*3f8f0*/  LDL.LU.64 R46, [R1+0x1318] ;  /* 0x00131800012e7983 */ /* 0x002f620000300a00 */
[----:B------:R-:W-:-:S04]  /*3f900*/  PRMT R54, R54, 0x9910, RZ ;  /* 0x0000991036367816 */ /* 0x000fc800000000ff */
[----:B------:R-:W-:-:S05]  /*3f910*/  SHF.R.S32.HI R54, RZ, 0x8, R54 ;  /* 0x00000008ff367819 */ /* 0x000fca0000011436 */
[----:B------:R0:W-:Y:S01]  /*3f920*/  @P3 STG.E.U8 desc[UR18][R48.64], R54 ;  /* 0x0000003630003986 */ /* 0x0001e2000c101112 */
[----:B--2---:R-:W-:Y:S01]  /*3f930*/  ISETP.LT.AND P0, PT, R59, UR4, !P1 ;  /* 0x000000043b007c0c */ /* 0x004fe2000cf01270 */
[----:B------:R-:W4:Y:S02]  /*3f940*/  LDCU UR4, c[0x0][0x39c] ;  /* 0x00007380ff0477ac */ /* 0x000f240008000800 */
[----:B----4-:R-:W-:Y:S01]  /*3f950*/  ISETP.LT.AND P4, PT, R58, UR4, !P1 ;  /* 0x000000043a007c0c */ /* 0x010fe2000cf81270 */
[----:B------:R-:W3:Y:S01]  /*3f960*/  LDCU UR4, c[0x0][0x39c] ;  /* 0x00007380ff0477ac */ /* 0x000ee20008000800 */
[----:B------:R-:W2:Y:S04]  /*3f970*/  LDL.LU R58, [R1+0x1098] ;  /* 0x00109800013a7983 */ /* 0x000ea80000300800 */
[----:B------:R-:W4:Y:S04]  /*3f980*/  LDL.LU R59, [R1+0x1094] ;  /* 0x00109400013b7983 */ /* 0x000f280000300800 */
[----:B0-----:R-:W4:Y:S04]  /*3f990*/  LDL.LU.64 R48, [R1+0x1310] ;  /* 0x0013100001307983 */ /* 0x001f280000300a00 */
[----:B------:R-:W4:Y:S04]  /*3f9a0*/  LDL.LU R54, [R1+0x1308] ;  /* 0x0013080001367983 */ /* 0x000f280000300800 */
[----:B------:R0:W-:Y:S04]  /*3f9b0*/  @P5 STG.E.U8 desc[UR18][R50.64], R55 ;  /* 0x0000003732005986 */ /* 0x0001e8000c101112 */
[----:B0-----:R-:W4:Y:S01]  /*3f9c0*/  LDL.LU.64 R50, [R1+0x1300] ;  /* 0x0013000001327983 */ /* 0x001f220000300a00 */
[----:B---3--:R-:W-:Y:S01]  /*3f9d0*/  ISETP.LT.AND P3, PT, R63, UR4, !P1 ;  /* 0x000000043f007c0c */ /* 0x008fe2000cf61270 */
[----:B------:R-:W5:Y:S02]  /*3f9e0*/  LDCU UR4, c[0x0][0x39c] ;  /* 0x00007380ff0477ac */ /* 0x000f640008000800 */
        /* <DEDUP_REMOVED lines=8> */
[----:B0-----:R-:W5:Y:S01]  /*3fa70*/  LDL.LU.64 R52, [R1+0x12f8] ;  /* 0x0012f80001347983 */ /* 0x001f620000300a00 */
[----:B-1----:R-:W-:-:S03]  /*3fa80*/  PRMT R62, R62, 0x9910, RZ ;  /* 0x000099103e3e7816 */ /* 0x002fc600000000ff */
[----:B------:R-:W5:Y:S01]  /*3fa90*/  LDL.LU R55, [R1+0x12f4] ;  /* 0x0012f40001377983 */ /* 0x000f620000300800 */
[----:B------:R-:W-:-:S05]  /*3faa0*/  SHF.R.S32.HI R62, RZ, 0x8, R62 ;  /* 0x00000008ff3e7819 */ /* 0x000fca000001143e */
[----:B------:R-:W-:Y:S04]  /*3fab0*/  @P4 STG.E.U8 desc[UR18][R60.64], R62 ;  /* 0x0000003e3c004986 */ /* 0x000fe8000c101112 */
[----:B------:R0:W-:Y:S02]  /*3fac0*/  @P3 STG.E.U8 desc[UR18][R64.64], R66 ;  /* 0x0000004240003986 */ /* 0x0001e4000c101112 */
[----:B0-----:R-:W-:-:S04]  /*3fad0*/  PRMT R66, R66, 0x9910, RZ ;  /* 0x0000991042427816 */ /* 0x001fc800000000ff */
[----:B------:R-:W-:Y:S02]  /*3fae0*/  SHF.R.S32.HI R66, RZ, 0x8, R66 ;  /* 0x00000008ff427819 */ /* 0x000fe40000011442 */
[----:B--2---:R-:W-:Y:S01]  /*3faf0*/  ISETP.LT.AND P2, PT, R58, UR4, !P1 ;  /* 0x000000043a007c0c */ /* 0x004fe2000cf41270 */
[----:B------:R-:W4:Y:S01]  /*3fb00*/  LDCU UR4, c[0x0][0x39c] ;  /* 0x00007380ff0477ac */ /* 0x000f220008000800 */
[----:B------:R-:W2:Y:S04]  /*3fb10*/  LDL.LU R58, [R1+0x12f0] ;  /* 0x0012f000013a7983 */ /* 0x000ea80000300800 */
[----:B------:R-:W2:Y:S01]  /*3fb20*/  LDL.LU.64 R56, [R1+0x12e8] ;  /* 0x0012e80001387983 */ /* 0x000ea20000300a00 */
[----:B----4-:R-:W-:Y:S01]  /*3fb30*/  ISETP.LT.AND P0, PT, R59, UR4, !P1 ;  /* 0x000000043b007c0c */ /* 0x010fe2000cf01270 */
[----:B------:R-:W3:Y:S02]  /*3fb40*/  LDCU UR4, c[0x0][0x39c] ;  /* 0x00007380ff0477ac */ /* 0x000ee40008000800 */
[----:B------:R-:W4:Y:S04]  /*3fb50*/  LDL.LU R59, [R1+0x12e0] ;  /* 0x0012e000013b7983 */ /* 0x000f280000300800 */
[----:B------:R-:W2:Y:S04]  /*3fb60*/  LDL.LU.64 R60, [R1+0x12d8] ;  /* 0x0012d800013c7983 */ /* 0x000ea80000300a00 */
[----:B------:R-:W2:Y:S04]  /*3fb70*/  LDL.LU R62, [R1+0x12d4] ;  /* 0x0012d400013e7983 */ /* 0x000ea80000300800 */
[----:B------:R0:W-:Y:S01]  /*3fb80*/  @P5 STG.E.U8 desc[UR18][R92.64], R66 ;  /* 0x000000425c005986 */ /* 0x0001e2000c101112 */
[----:B---3--:R-:W-:Y:S01]  /*3fb90*/  ISETP.LT.AND P4, PT, R63, UR4, !P1 ;  /* 0x000000043f007c0c */ /* 0x008fe2000cf81270 */
[----:B------:R-:W5:Y:S02]  /*3fba0*/  LDCU UR4, c[0x0][0x39c] ;  /* 0x00007380ff0477ac */ /* 0x000f640008000800 */
[----:B------:R-:W3:Y:S04]  /*3fbb0*/  LDL.LU R63, [R1+0x12d0] ;  /* 0x0012d000013f7983 */ /* 0x000ee80000300800 */
[----:B------:R-:W2:Y:S01]  /*3fbc0*/  LDL.LU.64 R64, [R1+0x12c8] ;  /* 0x0012c80001407983 */ /* 0x000ea20000300a00 */
[----:B-----5:R-:W-:Y:S01]  /*3fbd0*/  ISETP.LT.AND P3, PT, R67, UR4, !P1 ;  /* 0x0000000443007c0c */ /* 0x020fe2000cf61270 */
[----:B------:R-:W1:Y:S02]  /*3fbe0*/  LDCU UR4, c[0x0][0x39c] ;  /* 0x00007380ff0477ac */ /* 0x000e640008000800 */
[----:B------:R-:W5:Y:S04]  /*3fbf0*/  LDL.LU R67, [R1+0x1054] ;  /* 0x0010540001437983 */ /* 0x000f680000300800 */
[----:B0-----:R-:W2:Y:S04]  /*3fc00*/  LDL.LU R66, [R1+0x12c0] ;  /* 0x0012c00001427983 */ /* 0x001ea80000300800 */
[----:B------:R-:W1:Y:S04]  /*3fc10*/  LDL.LU R92, [R1+0x1044] ;  /* 0x00104400015c7983 */ /* 0x000e680000300800 */
[----:B------:R-:W2:Y:S01]  /*3fc20*/  LDL.LU R93, [R1+0x3a8] ;  /* 0x0003a800015d7983 */ /* 0x000ea20000300800 */
[----:B-1----:R-:W-:Y:S01]  /*3fc30*/  ISETP.LT.AND P5, PT, R92, UR4, !P1 ;  /* 0x000000045c007c0c */ /* 0x002fe2000cfa1270 */
[----:B------:R-:W0:Y:S02]  /*3fc40*/  LDCU UR4, c[0x0][0x39c] ;  /* 0x00007380ff0477ac */ /* 0x000e240008000800 */
[----:B------:R-:W3:Y:S04]  /*3fc50*/  LDL.LU R92, [R1+0x100c] ;  /* 0x00100c00015c7983 */ /* 0x000ee80000300800 */
[----:B--2---:R1:W-:Y:S04]  /*3fc60*/  @P2 STG.E.U8 desc[UR18][R90.64], R93 ;  /* 0x0000005d5a002986 */ /* 0x0043e8000c101112 */
[----:B-1----:R-:W0:Y:S01]  /*3fc70*/  LDL.LU R91, [R1+0x103c] ;  /* 0x00103c00015b7983 */ /* 0x002e220000300800 */
[----:B------:R-:W-:-:S04]  /*3fc80*/  PRMT R90, R93, 0x9910, RZ ;  /* 0x000099105d5a7816 */ /* 0x000fc800000000ff */
[----:B------:R-:W-:-:S05]  /*3fc90*/  SHF.R.S32.HI R90, RZ, 0x8, R90 ;  /* 0x00000008ff5a7819 */ /* 0x000fca000001145a */
[----:B------:R1:W-:Y:S01]  /*3fca0*/  @P0 STG.E.U8 desc[UR18][R88.64], R90 ;  /* 0x0000005a58000986 */ /* 0x0003e2000c101112 */
[----:B0-----:R-:W-:Y:S01]  /*3fcb0*/  ISETP.LT.AND P2, PT, R91, UR4, !P1 ;  /* 0x000000045b007c0c */ /* 0x001fe2000cf41270 */
[----:B------:R-:W5:Y:S02]  /*3fcc0*/  LDCU UR4, c[0x0][0x39c] ;  /* 0x00007380ff0477ac */ /* 0x000f640008000800 */
[----:B------:R-:W2:Y:S04]  /*3fcd0*/  LDL.LU R91, [R1+0x3b4] ;  /* 0x0003b400015b7983 */ /* 0x000ea80000300800 */
[----:B------:R-:W2:Y:S04]  /*3fce0*/  LDL.LU R93, [R1+0x1014] ;  /* 0x00101400015d7983 */ /* 0x000ea80000300800 */
[----:B-1----:R-:W2:Y:S04]  /*3fcf0*/  LDL.LU R90, [R1+0x3ac] ;  /* 0x0003ac00015a7983 */ /* 0x002ea80000300800 */
[----:B------:R-:W4:Y:S04]  /*3fd00*/  LDL.LU R88, [R1+0xfe0] ;  /* 0x000fe00001587983 */ /* 0x000f280000300800 */
[----:B------:R-:W4:Y:S01]  /*3fd10*/  LDL.LU R89, [R1+0x3b0] ;  /* 0x0003b00001597983 */ /* 0x000f220000300800 */
[----:B-----5:R-:W-:Y:S01]  /*3fd20*/  ISETP.LT.AND P0, PT, R67, UR4, !P1 ;  /* 0x0000000443007c0c */ /* 0x020fe2000cf01270 */
[----:B------:R-:W3:Y:S02]  /*3fd30*/  LDCU UR4, c[0x0][0x39c] ;  /* 0x00007380ff0477ac */ /* 0x000ee40008000800 */
[----:B------:R-:W5:Y:S04]  /*3fd40*/  LDL.LU R67, [R1+0x12bc] ;  /* 0x0012bc0001437983 */ /* 0x000f680000300800 */
[----:B--2---:R0:W-:Y:S01]  /*3fd50*/  @P4 STG.E.U8 desc[UR18][R86.64], R90 ;  /* 0x0000005a56004986 */ /* 0x0041e2000c101112 */
[----:B---3--:R-:W-:Y:S01]  /*3fd60*/  ISETP.LT.AND P4, PT, R92, UR4, !P1 ;  /* 0x000000045c007c0c */ /* 0x008fe2000cf81270 */
[----:B------:R-:W1:Y:S02]  /*3fd70*/  LDCU UR4, c[0x0][0x39c] ;  /* 0x00007380ff0477ac */ /* 0x000e640008000800 */
[----:B------:R-:W2:Y:S04]  /*3fd80*/  LDL.LU R92, [R1+0x3bc] ;  /* 0x0003bc00015c7983 */ /* 0x000ea80000300800 */
[----:B0-----:R-:W3:Y:S01]  /*3fd90*/  LDL.LU R87, [R1+0xffc] ;  /* 0x000ffc0001577983 */ /* 0x001ee20000300800 */
[----:B------:R-:W-:-:S04]  /*3fda0*/  PRMT R86, R90, 0x9910, RZ ;  /* 0x000099105a567816 */ /* 0x000fc800000000ff */
[----:B------:R-:W-:-:S05]  /*3fdb0*/  SHF.R.S32.HI R86, RZ, 0x8, R86 ;  /* 0x00000008ff567819 */ /* 0x000fca0000011456 */
[----:B------:R0:W-:Y:S04]  /*3fdc0*/  @P3 STG.E.U8 desc[UR18][R84.64], R86 ;  /* 0x0000005654003986 */ /* 0x0001e8000c101112 */
[----:B0-----:R-:W5:Y:S01]  /*3fdd0*/  LDL.LU R85, [R1+0xff8] ;  /* 0x000ff80001557983 */ /* 0x001f620000300800 */
[----:B-1----:R-:W-:Y:S01]  /*3fde0*/  ISETP.LT.AND P3, PT, R93, UR4, !P1 ;  /* 0x000000045d007c0c */ /* 0x002fe2000cf61270 */
[----:B------:R-:W0:Y:S02]  /*3fdf0*/  LDCU UR4, c[0x0][0x39c] ;  /* 0x00007380ff0477ac */ /* 0x000e240008000800 */
[----:B----4-:R1:W-:Y:S04]  /*3fe00*/  @P5 STG.E.U8 desc[UR18][R82.64], R89 ;  /* 0x0000005952005986 */ /* 0x0103e8000c101112 */
[----:B------:R-:W4:Y:S01]  /*3fe10*/  LDL.LU R93, [R1+0x3b8] ;  /* 0x0003b800015d7983 */ /* 0x000f220000300800 */
[----:B0-----:R-:W-:Y:S01]  /*3fe20*/  ISETP.LT.AND P5, PT, R88, UR4, !P1 ;  /* 0x0000000458007c0c */ /* 0x001fe2000cfa1270 */
[----:B------:R-:W3:Y:S01]  /*3fe30*/  LDCU UR4, c[0x0][0x39c] ;  /* 0x00007380ff0477ac */ /* 0x000ee20008000800 */
[----:B-1----:R-:W-:-:S02]  /*3fe40*/  PRMT R82, R89, 0x9910, RZ ;  /* 0x0000991059527816 */ /* 0x002fc400000000ff */
[----:B------:R-:W4:Y:S02]  /*3fe50*/  LDL.LU R89, [R1+0xfd8] ;  /* 0x000fd80001597983 */ /* 0x000f240000300800 */
[----:B------:R-:W-:Y:S02]  /*3fe60*/  SHF.R.S32.HI R82, RZ, 0x8, R82 ;  /* 0x00000008ff527819 */ /* 0x000fe40000011452 */
[----:B------:R-:W4:Y:S04]  /*3fe70*/  LDL.LU R86, [R1+0xfdc] ;  /* 0x000fdc0001567983 */ /* 0x000f280000300800 */
[----:B------:R-:W-:Y:S04]  /*3fe80*/  @P2 STG.E.U8 desc[UR18][R80.64], R82 ;  /* 0x0000005250002986 */ /* 0x000fe8000c101112 */
[----:B------:R-:W4:Y:S04]  /*3fe90*/  LDL.LU R84, [R1+0xfc4] ;  /* 0x000fc40001547983 */ /* 0x000f280000300800 */
[----:B------:R0:W-:Y:S04]  /*3fea0*/  @P0 STG.E.U8 desc[UR18][R78.64], R91 ;  /* 0x0000005b4e000986 */ /* 0x0001e8000c101112 */
[----:B------:R-:W4:Y:S01]  /*3feb0*/  LDL.LU R83, [R1+0xfc0] ;  /* 0x000fc00001537983 */ /* 0x000f220000300800 */
[----:B0-----:R-:W-:-:S04]  /*3fec0*/  PRMT R78, R91, 0x9910, RZ ;  /* 0x000099105b4e7816 */ /* 0x001fc800000000ff */
[----:B------:R-:W-:-:S05]  /*3fed0*/  SHF.R.S32.HI R78, RZ, 0x8, R78 ;  /* 0x00000008ff4e7819 */ /* 0x000fca000001144e */
[----:B------:R0:W-:Y:S01]  /*3fee0*/  @P4 STG.E.U8 desc[UR18][R76.64], R78 ;  /* 0x0000004e4c004986 */ /* 0x0001e2000c101112 */
[----:B---3--:R-:W-:Y:S01]  /*3fef0*/  ISETP.LT.AND P2, PT, R87, UR4, !P1 ;  /* 0x0000000457007c0c */ /* 0x008fe2000cf41270 */
[----:B------:R-:W5:Y:S01]  /*3ff00*/  LDCU UR4, c[0x0][0x39c] ;  /* 0x00007380ff0477ac */ /* 0x000f620008000800 */
[----:B--2---:R-:W-:-:S04]  /*3ff10*/  PRMT R79, R92, 0x9910, RZ ;  /* 0x000099105c4f7816 */ /* 0x004fc800000000ff */
[----:B0-----:R-:W-:Y:S02]  /*3ff20*/  SHF.R.S32.HI R76, RZ, 0x8, R79 ;  /* 0x00000008ff4c7819 */ /* 0x001fe4000001144f */
[----:B-----5:R-:W-:Y:S01]  /*3ff30*/  ISETP.LT.AND P0, PT, R85, UR4, !P1 ;  /* 0x0000000455007c0c */ /* 0x020fe2000cf01270 */
[----:B------:R-:W-:Y:S01]  /*3ff40*/  @P3 STG.E.U8 desc[UR18][R74.64], R92 ;  /* 0x0000005c4a003986 */ /* 0x000fe2000c101112 */
[----:B------:R-:W0:Y:S03]  /*3ff50*/  LDCU UR4, c[0x0][0x39c] ;  /* 0x00007380ff0477ac */ /* 0x000e260008000800 */
[----:B------:R-:W2:Y:S04]  /*3ff60*/  LDL.LU R85, [R1+0x100] ;  /* 0x0001000001557983 */ /* 0x000ea80000300800 */
[----:B------:R-:W2:Y:S04]  /*3ff70*/  LDL.LU R87, [R1+0x104] ;  /* 0x0001040001577983 */ /* 0x000ea80000300800 */
[----:B------:R-:W3:Y:S04]  /*3ff80*/  LDL.LU R90, [R1+0x108] ;  /* 0x00010800015a7983 */ /* 0x000ee80000300800 */
[----:B------:R-:W3:Y:S04]  /*3ff90*/  LDL.LU R88, [R1+0x10c] ;  /* 0x00010c0001587983 */ /* 0x000ee80000300800 */
[----:B------:R-:W5:Y:S04]  /*3ffa0*/  LDL.LU R79, [R1+0x1020] ;  /* 0x00102000014f7983 */ /* 0x000f680000300800 */
[----:B------:R1:W-:Y:S04]  /*3ffb0*/  @P5 STG.E.U8 desc[UR18][R72.64], R76 ;  /* 0x0000004c48005986 */ /* 0x0003e8000c101112 */
[----:B------:R-:W3:Y:S04]  /*3ffc0*/  LDL.LU R77, [R1+0xff0] ;  /* 0x000ff000014d7983 */ /* 0x000ee80000300800 */
[----:B-1----:R-:W5:Y:S04]  /*3ffd0*/  LDL.LU R76, [R1+0xff4] ;  /* 0x000ff400014c7983 */ /* 0x002f680000300800 */
[----:B------:R-:W5:Y:S01]  /*3ffe0*/  LDL.LU R75, [R1+0xfcc] ;  /* 0x000fcc00014b7983 */ /* 0x000f620000300800 */
[----:B----4-:R-:W-:-:S05]  /*3fff0*/  PRMT R74, R93, 0x9910, RZ ;  /* 0x000099105d4a7816 */ /* 0x010fca00000000ff */
[----:B------:R-:W-:Y:S01]  /*40000*/  IMAD.MOV.U32 R72, RZ, RZ, R74 ;  /* 0x000000ffff487224 */ /* 0x000fe200078e004a */
[----:B------:R1:W-:Y:S01]  /*40010*/  @P2 STG.E.U8 desc[UR18][R70.64], R93 ;  /* 0x0000005d46002986 */ /* 0x0003e2000c101112 */
[----:B0-----:R-:W-:Y:S01]  /*40020*/  ISETP.LT.AND P4, PT, R89, UR4, !P1 ;  /* 0x0000000459007c0c */ /* 0x001fe2000cf81270 */
[----:B------:R-:W0:Y:S01]  /*40030*/  LDCU UR4, c[0x0][0x39c] ;  /* 0x00007380ff0477ac */ /* 0x000e220008000800 */
[----:B------:R-:W-:Y:S01]  /*40040*/  ISETP.LT.AND P3, PT, R86, UR6, !P1 ;  /* 0x0000000656007c0c */ /* 0x000fe2000cf61270 */
[----:B------:R-:W4:Y:S01]  /*40050*/  LDL.LU R89, [R1+0x110] ;  /* 0x0001100001597983 */ /* 0x000f220000300800 */
[----:B------:R-:W-:Y:S01]  /*40060*/  ISETP.LT.AND P5, PT, R84, UR7, !P1 ;  /* 0x0000000754007c0c */ /* 0x000fe2000cfa1270 */
[----:B------:R-:W3:Y:S02]  /*40070*/  LDCU UR6, c[0x0][0x39c] ;  /* 0x00007380ff0677ac */ /* 0x000ee40008000800 */
[----:B------:R-:W4:Y:S01]  /*40080*/  LDL.LU R91, [R1+0x114] ;  /* 0x00011400015b7983 */ /* 0x000f220000300800 */
[----:B------:R-:W5:Y:S01]  /*40090*/  LDCU UR7, c[0x0][0x39c] ;  /* 0x00007380ff0777ac */ /* 0x000f620008000800 */
[----:B-1----:R-:W-:Y:S01]  /*400a0*/  SHF.R.S32.HI R70, RZ, 0x8, R72 ;  /* 0x00000008ff467819 */ /* 0x002fe20000011448 */
[----:B------:R-:W-:Y:S01]  /*400b0*/  VIADD R71, R3, UR5 ;  /* 0x0000000503477c36 */ /* 0x000fe20008000000 */
[----:B------:R-:W4:Y:S04]  /*400c0*/  LDL.LU R78, [R1+0xfc8] ;  /* 0x000fc800014e7983 */ /* 0x000f280000300800 */
[----:B------:R1:W-:Y:S01]  /*400d0*/  @P0 STG.E.U8 desc[UR18][R68.64], R70 ;  /* 0x0000004644000986 */ /* 0x0003e2000c101112 */
[----:B------:R-:W-:Y:S01]  /*400e0*/  VIADD R3, R71, UR5 ;  /* 0x0000000547037c36 */ /* 0x000fe20008000000 */
[----:B------:R-:W-:Y:S01]  /*400f0*/  ISETP.LT.AND P2, PT, R83, UR9, !P1 ;  /* 0x0000000953007c0c */ /* 0x000fe2000cf41270 */
[----:B------:R-:W0:Y:S01]  /*40100*/  LDCU UR9, c[0x0][0x39c] ;  /* 0x00007380ff0977ac */ /* 0x000e220008000800 */
[----:B------:R-:W4:Y:S04]  /*40110*/  LDL.LU R92, [R1+0x118] ;  /* 0x00011800015c7983 */ /* 0x000f280000300800 */
[----:B------:R-:W4:Y:S01]  /*40120*/  LDL.LU R93, [R1+0x11c] ;  /* 0x00011c00015d7983 */ /* 0x000f220000300800 */
[----:B-1----:R-:W-:-:S04]  /*40130*/  IADD3 R70, P0, PT, R71, R2, RZ ;  /* 0x0000000247467210 */ /* 0x002fc80007f1e0ff */
[----:B------:R-:W-:Y:S02]  /*40140*/  LEA.HI.X.SX32 R71, R71, R0, 0x1, P0 ;  /* 0x0000000047477211 */ /* 0x000fe400000f0eff */
[----:B------:R-:W-:-:S04]  /*40150*/  IADD3 R68, P0, PT, R3, R2, RZ ;  /* 0x0000000203447210 */ /* 0x000fc80007f1e0ff */
[----:B------:R-:W-:Y:S02]  /*40160*/  LEA.HI.X.SX32 R69, R3, R0, 0x1, P0 ;  /* 0x0000000003457211 */ /* 0x000fe400000f0eff */
[----:B--2---:R-:W-:-:S04]  /*40170*/  F2FP.SATFINITE.E4M3.F32.PACK_AB_MERGE_C R74, R87, R85, RZ ;  /* 0x00000055574a723e */ /* 0x004fc800048070ff */
[----:B------:R-:W-:Y:S01]  /*40180*/  PRMT R72, R74, 0x9910, RZ ;  /* 0x000099104a487816 */ /* 0x000fe200000000ff */
[----:B------:R1:W-:Y:S03]  /*40190*/  @P4 STG.E.U8 desc[UR18][R70.64], R74 ;  /* 0x0000004a46004986 */ /* 0x0003e6000c101112 */
[----:B------:R-:W-:Y:S01]  /*401a0*/  SHF.R.S32.HI R72, RZ, 0x8, R72 ;  /* 0x00000008ff487819 */ /* 0x000fe20000011448 */
[----:B-1----:R-:W-:-:S04]  /*401b0*/  VIADD R71, R3, UR5 ;  /* 0x0000000503477c36 */ /* 0x002fc80008000000 */
[----:B------:R-:W-:Y:S01]  /*401c0*/  VIADD R3, R71, UR5 ;  /* 0x0000000547037c36 */ /* 0x000fe20008000000 */
[----:B------:R1:W-:Y:S01]  /*401d0*/  @P3 STG.E.U8 desc[UR18][R68.64], R72 ;  /* 0x0000004844003986 */ /* 0x0003e2000c101112 */
[----:B---3--:R-:W-:Y:S01]  /*401e0*/  ISETP.LT.AND P3, PT, R77, UR6, !P1 ;  /* 0x000000064d007c0c */ /* 0x008fe2000cf61270 */
[----:B------:R-:W2:Y:S01]  /*401f0*/  LDCU UR6, c[0x0][0x39c] ;  /* 0x00007380ff0677ac */ /* 0x000ea20008000800 */
[----:B------:R-:W-:Y:S01]  /*40200*/  F2FP.SATFINITE.E4M3.F32.PACK_AB_MERGE_C R73, R88, R90, RZ ;  /* 0x0000005a5849723e */ /* 0x000fe200048070ff */
[----:B------:R-:W3:Y:S01]  /*40210*/  LDL.LU R77, [R1+0x1008] ;  /* 0x00100800014d7983 */ /* 0x000ee20000300800 */
[----:B-1----:R-:W-:-:S04]  /*40220*/  IADD3 R68, P4, PT, R3, R2, RZ ;  /* 0x0000000203447210 */ /* 0x002fc80007f9e0ff */
[----:B------:R-:W-:Y:S02]  /*40230*/  LEA.HI.X.SX32 R69, R3, R0, 0x1, P4 ;  /* 0x0000000003457211 */ /* 0x000fe400020f0eff */
[----:B-----5:R-:W-:Y:S02]  /*40240*/  ISETP.LT.AND P4, PT, R76, UR7, !P1 ;  /* 0x000000074c007c0c */ /* 0x020fe4000cf81270 */
[----:B------:R-:W-:Y:S01]  /*40250*/  IADD3 R70, P0, PT, R71, R2, RZ ;  /* 0x0000000247467210 */ /* 0x000fe20007f1e0ff */
[----:B------:R-:W2:Y:S01]  /*40260*/  LDL.LU R76, [R1+0xfec] ;  /* 0x000fec00014c7983 */ /* 0x000ea20000300800 */
[----:B------:R-:W-:Y:S01]  /*40270*/  PRMT R72, R73, 0x9910, RZ ;  /* 0x0000991049487816 */ /* 0x000fe200000000ff */
[----:B------:R-:W-:Y:S01]  /*40280*/  VIADD R3, R3, UR5 ;  /* 0x0000000503037c36 */ /* 0x000fe20008000000 */
[----:B------:R-:W-:Y:S01]  /*40290*/  LEA.HI.X.SX32 R71, R71, R0, 0x1, P0 ;  /* 0x0000000047477211 */ /* 0x000fe200000f0eff */
[----:B------:R-:W1:Y:S01]  /*402a0*/  LDCU UR7, c[0x0][0x39c] ;  /* 0x00007380ff0777ac */ /* 0x000e620008000800 */
[----:B------:R-:W-:-:S03]  /*402b0*/  SHF.R.S32.HI R72, RZ, 0x8, R72 ;  /* 0x00000008ff487819 */ /* 0x000fc60000011448 */
[----:B------:R-:W-:Y:S04]  /*402c0*/  @P5 STG.E.U8 desc[UR18][R70.64], R73 ;  /* 0x0000004946005986 */ /* 0x000fe8000c101112 */
[----:B------:R5:W-:Y:S01]  /*402d0*/  @P2 STG.E.U8 desc[UR18][R68.64], R72 ;  /* 0x0000004844002986 */ /* 0x000be2000c101112 */
[----:B0-----:R-:W-:Y:S01]  /*402e0*/  ISETP.LT.AND P2, PT, R75, UR9, !P1 ;  /* 0x000000094b007c0c */ /* 0x001fe2000cf41270 */
[----:B------:R-:W0:Y:S02]  /*402f0*/  LDCU UR9, c[0x0][0x39c] ;  /* 0x00007380ff0977ac */ /* 0x000e240008000800 */
[----:B------:R-:W1:Y:S01]  /*40300*/  LDL.LU R75, [R1+0xfe8] ;  /* 0x000fe800014b7983 */ /* 0x000e620000300800 */
[----:B------:R-:W-:Y:S01]  /*40310*/  ISETP.LT.AND P0, PT, R79, UR4, !P1 ;  /* 0x000000044f007c0c */ /* 0x000fe2000cf01270 */
[----:B------:R-:W3:Y:S02]  /*40320*/  LDCU UR4, c[0x0][0x39c] ;  /* 0x00007380ff0477ac */ /* 0x000ee40008000800 */
[----:B------:R-:W2:Y:S01]  /*40330*/  LDL.LU R85, [R1+0x120] ;  /* 0x0001200001557983 */ /* 0x000ea20000300800 */
[----:B-----5:R-:W-:-:S03]  /*40340*/  IADD3 R68, P5, PT, R3, R2, RZ ;  /* 0x0000000203447210 */ /* 0x020fc60007fbe0ff */
[----:B------:R-:W5:Y:S01]  /*40350*/  LDL.LU R87, [R1+0x124] ;  /* 0x0001240001577983 */ /* 0x000f620000300800 */
[----:B----4-:R-:W-:Y:S02]  /*40360*/  F2FP.SATFINITE.E4M3.F32.PACK_AB_MERGE_C R70, R91, R89, RZ ;  /* 0x000000595b46723e */ /* 0x010fe400048070ff */
[C---:B------:R-:W-:Y:S01]  /*40370*/  LEA.HI.X.SX32 R69, R3.reuse, R0, 0x1, P5 ;  /* 0x0000000003457211 */ /* 0x040fe200028f0eff */
[----:B------:R-:W-:Y:S01]  /*40380*/  VIADD R3, R3, UR5 ;  /* 0x0000000503037c36 */ /* 0x000fe20008000000 */
[----:B------:R-:W4:Y:S03]  /*40390*/  LDL.LU R90, [R1+0x128] ;  /* 0x00012800015a7983 */ /* 0x000f260000300800 */
[----:B------:R-:W-:Y:S01]  /*403a0*/  VIADD R71, R3, UR5 ;  /* 0x0000000503477c36 */ /* 0x000fe20008000000 */
[----:B------:R0:W-:Y:S01]  /*403b0*/  @P0 STG.E.U8 desc[UR18][R68.64], R70 ;  /* 0x0000004644000986 */ /* 0x0001e2000c101112 */
[----:B------:R-:W-:-:S02]  /*403c0*/  PRMT R72, R70, 0x9910, RZ ;  /* 0x0000991046487816 */ /* 0x000fc400000000ff */
[----:B------:R-:W-:Y:S01]  /*403d0*/  F2FP.SATFINITE.E4M3.F32.PACK_AB_MERGE_C R73, R93, R92, RZ ;  /* 0x0000005c5d49723e */ /* 0x000fe200048070ff */
[----:B------:R-:W4:Y:S01]  /*403e0*/  LDL.LU R88, [R1+0x12c] ;  /* 0x00012c0001587983 */ /* 0x000f220000300800 */
[----:B0-----:R-:W-:-:S03]  /*403f0*/  IADD3 R68, P0, PT, R3, R2, RZ ;  /* 0x0000000203447210 */ /* 0x001fc60007f1e0ff */
[----:B------:R-:W4:Y:S01]  /*40400*/  LDL.LU R79, [R1+0x102c] ;  /* 0x00102c00014f7983 */ /* 0x000f220000300800 */
[----:B------:R-:W-:Y:S02]  /*40410*/  LEA.HI.X.SX32 R69, R3, R0, 0x1, P0 ;  /* 0x0000000003457211 */ /* 0x000fe400000f0eff */
[C---:B------:R-:W-:Y:S01]  /*40420*/  IADD3 R70, P0, PT, R71.reuse, R2, RZ ;  /* 0x0000000247467210 */ /* 0x040fe20007f1e0ff */
[C---:B------:R-:W-:Y:S01]  /*40430*/  VIADD R3, R71.reuse, UR5 ;  /* 0x0000000547037c36 */ /* 0x040fe20008000000 */
[----:B------:R-:W-:Y:S02]  /*40440*/  SHF.R.S32.HI R72, RZ, 0x8, R72 ;  /* 0x00000008ff487819 */ /* 0x000fe40000011448 */
[----:B------:R-:W-:-:S03]  /*40450*/  LEA.HI.X.SX32 R71, R71, R0, 0x1, P0 ;  /* 0x0000000047477211 */ /* 0x000fc600000f0eff */
[----:B------:R0:W-:Y:S04]  /*40460*/  @P3 STG.E.U8 desc[UR18][R68.64], R72 ;  /* 0x0000004844003986 */ /* 0x0001e8000c101112 */
[----:B------:R3:W-:Y:S01]  /*40470*/  @P4 STG.E.U8 desc[UR18][R70.64], R73 ;  /* 0x0000004946004986 */ /* 0x0007e2000c101112 */
[----:B0-----:R-:W-:-:S04]  /*40480*/  IADD3 R68, P3, PT, R3, R2, RZ ;  /* 0x0000000203447210 */ /* 0x001fc80007f7e0ff */
[----:B------:R-:W-:Y:S02]  /*40490*/  LEA.HI.X.SX32 R69, R3, R0, 0x1, P3 ;  /* 0x0000000003457211 */ /* 0x000fe400018f0eff */
[----:B---3--:R-:W-:Y:S02]  /*404a0*/  ISETP.LT.AND P0, PT, R77, UR4, !P1 ;  /* 0x000000044d007c0c */ /* 0x008fe4000cf01270 */
[----:B------:R-:W-:Y:S01]  /*404b0*/  PRMT R74, R73, 0x9910, RZ ;  /* 0x00009910494a7816 */ /* 0x000fe200000000ff */
[----:B------:R-:W3:Y:S01]  /*404c0*/  LDL.LU R77, [R1+0x101c] ;  /* 0x00101c00014d7983 */ /* 0x000ee20000300800 */
[----:B------:R-:W-:Y:S01]  /*404d0*/  VIADD R71, R3, UR5 ;  /* 0x0000000503477c36 */ /* 0x000fe20008000000 */
[----:B------:R-:W-:Y:S01]  /*404e0*/  ISETP.LT.AND P5, PT, R78, UR10, !P1 ;  /* 0x0000000a4e007c0c */ /* 0x000fe2000cfa1270 */
[----:B------:R-:W0:Y:S01]  /*404f0*/  LDCU UR4, c[0x0][0x39c] ;  /* 0x00007380ff0477ac */ /* 0x000e220008000800 */
[----:B--2---:R-:W-:Y:S02]  /*40500*/  ISETP.LT.AND P4, PT, R76, UR6, !P1 ;  /* 0x000000064c007c0c */ /* 0x004fe4000cf81270 */
[----:B-1----:R-:W-:Y:S01]  /*40510*/  ISETP.LT.AND P3, PT, R75, UR7, !P1 ;  /* 0x000000074b007c0c */ /* 0x002fe2000cf61270 */
[----:B------:R-:W2:Y:S01]  /*40520*/  LDL.LU R76, [R1+0x1034] ;  /* 0x00103400014c7983 */ /* 0x000ea20000300800 */
[----:B------:R-:W-:Y:S01]  /*40530*/  IMAD.MOV.U32 R72, RZ, RZ, R74 ;  /* 0x000000ffff487224 */ /* 0x000fe200078e004a */
[----:B------:R-:W3:Y:S02]  /*40540*/  LDCU UR6, c[0x0][0x39c] ;  /* 0x00007380ff0677ac */ /* 0x000ee40008000800 */
[----:B------:R-:W2:Y:S02]  /*40550*/  LDL.LU R75, [R1+0x1004] ;  /* 0x00100400014b7983 */ /* 0x000ea40000300800 */
[----:B------:R-:W-:Y:S01]  /*40560*/  SHF.R.S32.HI R70, RZ, 0x8, R72 ;  /* 0x00000008ff467819 */ /* 0x000fe20000011448 */
[----:B------:R-:W-:Y:S01]  /*40570*/  VIADD R3, R71, UR5 ;  /* 0x0000000547037c36 */ /* 0x000fe20008000000 */
[----:B-----5:R-:W-:Y:S01]  /*40580*/  F2FP.SATFINITE.E4M3.F32.PACK_AB_MERGE_C R74, R87, R85, RZ ;  /* 0x00000055574a723e */ /* 0x020fe200048070ff */
[----:B------:R-:W5:Y:S01]  /*40590*/  LDL.LU R89, [R1+0x130] ;  /* 0x0001300001597983 */ /* 0x000f620000300800 */
[----:B------:R-:W2:Y:S03]  /*405a0*/  LDCU UR7, c[0x0][0x39c] ;  /* 0x00007380ff0777ac */ /* 0x000ea60008000800 */
[----:B------:R1:W-:Y:S01]  /*405b0*/  @P2 STG.E.U8 desc[UR18][R68.64], R70 ;  /* 0x0000004644002986 */ /* 0x0003e2000c101112 */
[----:B------:R-:W-:Y:S01]  /*405c0*/  PRMT R72, R74, 0x9910, RZ ;  /* 0x000099104a487816 */ /* 0x000fe200000000ff */
[----:B------:R-:W0:Y:S02]  /*405d0*/  LDCU UR10, c[0x0][0x39c] ;  /* 0x00007380ff0a77ac */ /* 0x000e240008000800 */
[----:B------:R-:W5:Y:S01]  /*405e0*/  LDL.LU R91, [R1+0x134] ;  /* 0x00013400015b7983 */ /* 0x000f620000300800 */
[----:B-1----:R-:W-:-:S03]  /*405f0*/  IADD3 R70, P2, PT, R71, R2, RZ ;  /* 0x0000000247467210 */ /* 0x002fc60007f5e0ff */
[----:B------:R-:W5:Y:S01]  /*40600*/  LDL.LU R78, [R1+0x1000] ;  /* 0x00100000014e7983 */ /* 0x000f620000300800 */
[----:B------:R-:W-:-:S03]  /*40610*/  LEA.HI.X.SX32 R71, R71, R0, 0x1, P2 ;  /* 0x0000000047477211 */ /* 0x000fc600010f0eff */
[----:B------:R-:W5:Y:S01]  /*40620*/  LDL.LU R92, [R1+0x138] ;  /* 0x00013800015c7983 */ /* 0x000f620000300800 */
[C---:B------:R-:W-:Y:S02]  /*40630*/  IADD3 R68, P2, PT, R3.reuse, R2, RZ ;  /* 0x0000000203447210 */ /* 0x040fe40007f5e0ff */
[----:B------:R-:W-:Y:S01]  /*40640*/  SHF.R.S32.HI R72, RZ, 0x8, R72 ;  /* 0x00000008ff487819 */ /* 0x000fe20000011448 */
[----:B------:R1:W-:Y:S01]  /*40650*/  @P5 STG.E.U8 desc[UR18][R70.64], R74 ;  /* 0x0000004a46005986 */ /* 0x0003e2000c101112 */
[C---:B------:R-:W-:Y:S02]  /*40660*/  LEA.HI.X.SX32 R69, R3.reuse, R0, 0x1, P2 ;  /* 0x0000000003457211 */ /* 0x040fe400010f0eff */
[----:B----4-:R-:W-:Y:S01]  /*40670*/  F2FP.SATFINITE.E4M3.F32.PACK_AB_MERGE_C R73, R88, R90, RZ ;  /* 0x0000005a5849723e */ /* 0x010fe200048070ff */
[----:B------:R-:W4:Y:S04]  /*40680*/  LDL.LU R93, [R1+0x13c] ;  /* 0x00013c00015d7983 */ /* 0x000f280000300800 */
[----:B------:R0:W-:Y:S01]  /*40690*/  @P0 STG.E.U8 desc[UR18][R68.64], R72 ;  /* 0x0000004844000986 */ /* 0x0001e2000c101112 */
[----:B-1----:R-:W-:-:S05]  /*406a0*/  VIADD R71, R3, UR5 ;  /* 0x0000000503477c36 */ /* 0x002fca0008000000 */
[C---:B------:R-:W-:Y:S01]  /*406b0*/  IADD3 R70, P0, PT, R71.reuse, R2, RZ ;  /* 0x0000000247467210 */ /* 0x040fe20007f1e0ff */
[----:B------:R-:W-:-:S03]  /*406c0*/  VIADD R3, R71, UR5 ;  /* 0x0000000547037c36 */ /* 0x000fc60008000000 */
[----:B------:R-:W-:-:S05]  /*406d0*/  LEA.HI.X.SX32 R71, R71, R0, 0x1, P0 ;  /* 0x0000000047477211 */ /* 0x000fca00000f0eff */
[----:B------:R-:W-:Y:S01]  /*406e0*/  @P4 STG.E.U8 desc[UR18][R70.64], R73 ;  /* 0x0000004946004986 */ /* 0x000fe2000c101112 */
[----:B0-----:R-:W-:Y:S02]  /*406f0*/  PRMT R72, R73, 0x9910, RZ ;  /* 0x0000991049487816 */ /* 0x001fe400000000ff */
[C---:B------:R-:W-:Y:S02]  /*40700*/  IADD3 R68, P5, PT, R3.reuse, R2, RZ ;  /* 0x0000000203447210 */ /* 0x040fe40007fbe0ff */
[----:B------:R-:W-:Y:S02]  /*40710*/  SHF.R.S32.HI R72, RZ, 0x8, R72 ;  /* 0x00000008ff487819 */ /* 0x000fe40000011448 */
[----:B------:R-:W-:-:S05]  /*40720*/  LEA.HI.X.SX32 R69, R3, R0, 0x1, P5 ;  /* 0x0000000003457211 */ /* 0x000fca00028f0eff */
[----:B------:R0:W-:Y:S01]  /*40730*/  @P3 STG.E.U8 desc[UR18][R68.64], R72 ;  /* 0x0000004844003986 */ /* 0x0001e2000c101112 */
[----:B---3--:R-:W-:Y:S02]  /*40740*/  ISETP.LT.AND P2, PT, R77, UR6, !P1 ;  /* 0x000000064d007c0c */ /* 0x008fe4000cf41270 */
[----:B--2---:R-:W-:Y:S01]  /*40750*/  ISETP.LT.AND P4, PT, R76, UR7, !P1 ;  /* 0x000000074c007c0c */ /* 0x004fe2000cf81270 */
[----:B------:R-:W2:Y:S01]  /*40760*/  LDL.LU R77, [R1+0x1010] ;  /* 0x00101000014d7983 */ /* 0x000ea20000300800 */
[----:B------:R-:W-:Y:S01]  /*40770*/  VIADD R3, R3, UR5 ;  /* 0x0000000503037c36 */ /* 0x000fe20008000000 */
[----:B------:R-:W-:Y:S01]  /*40780*/  ISETP.LT.AND P0, PT, R79, UR4, !P1 ;  /* 0x000000044f007c0c */ /* 0x000fe2000cf01270 */
[----:B------:R-:W2:Y:S01]  /*40790*/  LDCU UR4, c[0x0][0x39c] ;  /* 0x00007380ff0477ac */ /* 0x000ea20008000800 */
[----:B------:R-:W3:Y:S01]  /*407a0*/  LDL.LU R76, [R1+0x1018] ;  /* 0x00101800014c7983 */ /* 0x000ee20000300800 */
[----:B------:R-:W-:Y:S02]  /*407b0*/  ISETP.LT.AND P3, PT, R75, UR9, !P1 ;  /* 0x000000094b007c0c */ /* 0x000fe4000cf61270 */
[C---:B0-----:R-:W-:Y:S01]  /*407c0*/  IADD3 R68, P5, PT, R3.reuse, R2, RZ ;  /* 0x0000000203447210 */ /* 0x041fe20007fbe0ff */
[----:B------:R-:W3:Y:S01]  /*407d0*/  LDL.LU R75, [R1+0x1028] ;  /* 0x00102800014b7983 */ /* 0x000ee20000300800 */
[----:B------:R-:W3:Y:S03]  /*407e0*/  LDCU UR6, c[0x0][0x39c] ;  /* 0x00007380ff0677ac */ /* 0x000ee60008000800 */
[----:B------:R-:W3:Y:S01]  /*407f0*/  LDL.LU R85, [R1+0x140] ;  /* 0x0001400001557983 */ /* 0x000ee20000300800 */
[----:B------:R-:W-:Y:S01]  /*40800*/  LEA.HI.X.SX32 R69, R3, R0, 0x1, P5 ;  /* 0x0000000003457211 */ /* 0x000fe200028f0eff */
[----:B------:R-:W0:Y:S02]  /*40810*/  LDCU UR7, c[0x0][0x39c] ;  /* 0x00007380ff0777ac */ /* 0x000e240008000800 */
[----:B------:R-:W3:Y:S01]  /*40820*/  LDL.LU R87, [R1+0x144] ;  /* 0x0001440001577983 */ /* 0x000ee20000300800 */
[----:B-----5:R-:W-:Y:S01]  /*40830*/  F2FP.SATFINITE.E4M3.F32.PACK_AB_MERGE_C R70, R91, R89, RZ ;  /* 0x000000595b46723e */ /* 0x020fe200048070ff */
[----:B------:R-:W-:Y:S01]  /*40840*/  VIADD R3, R3, UR5 ;  /* 0x0000000503037c36 */ /* 0x000fe20008000000 */
[----:B------:R-:W1:Y:S01]  /*40850*/  LDCU UR9, c[0x0][0x39c] ;  /* 0x00007380ff0977ac */ /* 0x000e620008000800 */
[----:B------:R-:W5:Y:S02]  /*40860*/  LDL.LU R90, [R1+0x148] ;  /* 0x00014800015a7983 */ /* 0x000f640000300800 */
[----:B------:R-:W-:-:S02]  /*40870*/  VIADD R71, R3, UR5 ;  /* 0x0000000503477c36 */ /* 0x000fc40008000000 */
[----:B------:R0:W-:Y:S01]  /*40880*/  @P0 STG.E.U8 desc[UR18][R68.64], R70 ;  /* 0x0000004644000986 */ /* 0x0001e2000c101112 */
[----:B------:R-:W-:-:S03]  /*40890*/  PRMT R72, R70, 0x9910, RZ ;  /* 0x0000991046487816 */ /* 0x000fc600000000ff */
[----:B------:R-:W5:Y:S01]  /*408a0*/  LDL.LU R88, [R1+0x14c] ;  /* 0x00014c0001587983 */ /* 0x000f620000300800 */
[----:B0-----:R-:W-:-:S03]  /*408b0*/  IADD3 R68, P0, PT, R3, R2, RZ ;  /* 0x0000000203447210 */ /* 0x001fc60007f1e0ff */
[----:B------:R-:W5:Y:S01]  /*408c0*/  LDL.LU R79, [R1+0x1068] ;  /* 0x00106800014f7983 */ /* 0x000f620000300800 */
[----:B------:R-:W-:Y:S02]  /*408d0*/  LEA.HI.X.SX32 R69, R3, R0, 0x1, P0 ;  /* 0x0000000003457211 */ /* 0x000fe400000f0eff */
[C---:B------:R-:W-:Y:S01]  /*408e0*/  IADD3 R70, P0, PT, R71.reuse, R2, RZ ;  /* 0x0000000247467210 */ /* 0x040fe20007f1e0ff */
[----:B------:R-:W-:Y:S01]  /*408f0*/  VIADD R3, R71, UR5 ;  /* 0x0000000547037c36 */ /* 0x000fe20008000000 */
[----:B------:R-:W-:Y:S02]  /*40900*/  SHF.R.S32.HI R72, RZ, 0x8, R72 ;  /* 0x00000008ff487819 */ /* 0x000fe40000011448 */
[----:B----4-:R-:W-:Y:S02]  /*40910*/  F2FP.SATFINITE.E4M3.F32.PACK_AB_MERGE_C R73, R93, R92, RZ ;  /* 0x0000005c5d49723e */ /* 0x010fe400048070ff */
[----:B------:R-:W-:Y:S01]  /*40920*/  LEA.HI.X.SX32 R71, R71, R0, 0x1, P0 ;  /* 0x0000000047477211 */ /* 0x000fe200000f0eff */
[----:B------:R0:W-:Y:S04]  /*40930*/  @P2 STG.E.U8 desc[UR18][R68.64], R72 ;  /* 0x0000004844002986 */ /* 0x0001e8000c101112 */
[----:B------:R4:W-:Y:S01]  /*40940*/  @P4 STG.E.U8 desc[UR18][R70.64], R73 ;  /* 0x0000004946004986 */ /* 0x0009e2000c101112 */
[----:B0-----:R-:W-:-:S04]  /*40950*/  IADD3 R68, P2, PT, R3, R2, RZ ;  /* 0x0000000203447210 */ /* 0x001fc80007f5e0ff */
[----:B------:R-:W-:Y:S02]  /*40960*/  LEA.HI.X.SX32 R69, R3, R0, 0x1, P2 ;  /* 0x0000000003457211 */ /* 0x000fe400010f0eff */
[----:B--2---:R-:W-:Y:S02]  /*40970*/  ISETP.LT.AND P0, PT, R77, UR4, !P1 ;  /* 0x000000044d007c0c */ /* 0x004fe4000cf01270 */
[----:B------:R-:W-:Y:S01]  /*40980*/  PRMT R74, R73, 0x9910, RZ ;  /* 0x00009910494a7816 */ /* 0x000fe200000000ff */
[----:B------:R-:W2:Y:S01]  /*40990*/  LDL.LU R77, [R1+0x1060] ;  /* 0x00106000014d7983 */ /* 0x000ea20000300800 */
[----:B---3--:R-:W-:Y:S01]  /*409a0*/  ISETP.LT.AND P4, PT, R76, UR6, !P1 ;  /* 0x000000064c007c0c */ /* 0x008fe2000cf81270 */
[----:B----4-:R-:W-:Y:S01]  /*409b0*/  VIADD R71, R3, UR5 ;  /* 0x0000000503477c36 */ /* 0x010fe20008000000 */
[----:B------:R-:W-:Y:S01]  /*409c0*/  ISETP.LT.AND P5, PT, R78, UR10, !P1 ;  /* 0x0000000a4e007c0c */ /* 0x000fe2000cfa1270 */
[----:B------:R-:W3:Y:S01]  /*409d0*/  LDL.LU R76, [R1+0x1038] ;  /* 0x00103800014c7983 */ /* 0x000ee20000300800 */
[----:B------:R-:W-:Y:S01]  /*409e0*/  ISETP.LT.AND P2, PT, R75, UR7, !P1 ;  /* 0x000000074b007c0c */ /* 0x000fe2000cf41270 */
[----:B------:R-:W-:Y:S01]  /*409f0*/  IMAD.MOV.U32 R72, RZ, RZ, R74 ;  /* 0x000000ffff487224 */ /* 0x000fe200078e004a */
[----:B------:R-:W2:Y:S01]  /*40a00*/  LDCU UR6, c[0x0][0x39c] ;  /* 0x00007380ff0677ac */ /* 0x000ea20008000800 */
[----:B------:R-:W1:Y:S03]  /*40a10*/  LDL.LU R75, [R1+0x1040] ;  /* 0x00104000014b7983 */ /* 0x000e660000300800 */
[----:B------:R-:W-:Y:S01]  /*40a20*/  SHF.R.S32.HI R70, RZ, 0x8, R72 ;  /* 0x00000008ff467819 */ /* 0x000fe20000011448 */
[----:B------:R-:W-:Y:S01]  /*40a30*/  VIADD R3, R71, UR5 ;  /* 0x0000000547037c36 */ /* 0x000fe20008000000 */
[----:B------:R-:W-:Y:S01]  /*40a40*/  F2FP.SATFINITE.E4M3.F32.PACK_AB_MERGE_C R74, R87, R85, RZ ;  /* 0x00000055574a723e */ /* 0x000fe200048070ff */
[----:B------:R-:W4:Y:S01]  /*40a50*/  LDL.LU R89, [R1+0x150] ;  /* 0x0001500001597983 */ /* 0x000f220000300800 */
[----:B------:R-:W3:Y:S03]  /*40a60*/  LDCU UR7, c[0x0][0x39c] ;  /* 0x00007380ff0777ac */ /* 0x000ee60008000800 */
[----:B------:R0:W-:Y:S01]  /*40a70*/  @P3 STG.E.U8 desc[UR18][R68.64], R70 ;  /* 0x0000004644003986 */ /* 0x0001e2000c101112 */
[----:B------:R-:W-:Y:S01]  /*40a80*/  PRMT R72, R74, 0x9910, RZ ;  /* 0x000099104a487816 */ /* 0x000fe200000000ff */
[----:B------:R-:W2:Y:S02]  /*40a90*/  LDCU UR4, c[0x0][0x39c] ;  /* 0x00007380ff0477ac */ /* 0x000ea40008000800 */
[----:B------:R-:W4:Y:S01]  /*40aa0*/  LDL.LU R91, [R1+0x154] ;  /* 0x00015400015b7983 */ /* 0x000f220000300800 */
[----:B------:R-:W1:Y:S01]  /*40ab0*/  LDCU UR10, c[0x0][0x39c] ;  /* 0x00007380ff0a77ac */ /* 0x000e620008000800 */
[----:B0-----:R-:W-:-:S02]  /*40ac0*/  IADD3 R70, P3, PT, R71, R2, RZ ;  /* 0x0000000247467210 */ /* 0x001fc40007f7e0ff */
[----:B------:R-:W4:Y:S02]  /*40ad0*/  LDL.LU R78, [R1+0x104c] ;  /* 0x00104c00014e7983 */ /* 0x000f240000300800 */
[----:B------:R-:W-:Y:S02]  /*40ae0*/  LEA.HI.X.SX32 R71, R71, R0, 0x1, P3 ;  /* 0x0000000047477211 */ /* 0x000fe400018f0eff */
[----:B------:R-:W4:Y:S01]  /*40af0*/  LDL.LU R92, [R1+0x158] ;  /* 0x00015800015c7983 */ /* 0x000f220000300800 */
[C---:B------:R-:W-:Y:S02]  /*40b00*/  IADD3 R68, P3, PT, R3.reuse, R2, RZ ;  /* 0x0000000203447210 */ /* 0x040fe40007f7e0ff */
[----:B------:R-:W-:Y:S01]  /*40b10*/  SHF.R.S32.HI R72, RZ, 0x8, R72 ;  /* 0x00000008ff487819 */ /* 0x000fe20000011448 */
[----:B------:R0:W-:Y:S01]  /*40b20*/  @P5 STG.E.U8 desc[UR18][R70.64], R74 ;  /* 0x0000004a46005986 */ /* 0x0001e2000c101112 */
[C---:B------:R-:W-:Y:S02]  /*40b30*/  LEA.HI.X.SX32 R69, R3.reuse, R0, 0x1, P3 ;  /* 0x0000000003457211 */ /* 0x040fe400018f0eff */
[----:B-----5:R-:W-:Y:S01]  /*40b40*/  F2FP.SATFINITE.E4M3.F32.PACK_AB_MERGE_C R73, R88, R90, RZ ;  /* 0x0000005a5849723e */ /* 0x020fe200048070ff */
[----:B------:R-:W5:Y:S04]  /*40b50*/  LDL.LU R93, [R1+0x15c] ;  /* 0x00015c00015d7983 */ /* 0x000f680000300800 */
[----:B------:R0:W-:Y:S02]  /*40b60*/  @P0 STG.E.U8 desc[UR18][R68.64], R72 ;  /* 0x0000004844000986 */ /* 0x0001e4000c101112 */
[----:B0-----:R-:W-:-:S05]  /*40b70*/  VIADD R71, R3, UR5 ;  /* 0x0000000503477c36 */ /* 0x001fca0008000000 */
[C---:B------:R-:W-:Y:S01]  /*40b80*/  IADD3 R70, P0, PT, R71.reuse, R2, RZ ;  /* 0x0000000247467210 */ /* 0x040fe20007f1e0ff */
[----:B------:R-:W-:-:S03]  /*40b90*/  VIADD R3, R71, UR5 ;  /* 0x0000000547037c36 */ /* 0x000fc60008000000 */
[----:B------:R-:W-:-:S05]  /*40ba0*/  LEA.HI.X.SX32 R71, R71, R0, 0x1, P0 ;  /* 0x0000000047477211 */ /* 0x000fca00000f0eff */
[----:B------:R-:W-:Y:S01]  /*40bb0*/  @P4 STG.E.U8 desc[UR18][R70.64], R73 ;  /* 0x0000004946004986 */ /* 0x000fe2000c101112 */
[----:B------:R-:W-:Y:S02]  /*40bc0*/  PRMT R72, R73, 0x9910, RZ ;  /* 0x0000991049487816 */ /* 0x000fe400000000ff */
[C---:B------:R-:W-:Y:S02]  /*40bd0*/  IADD3 R68, P5, PT, R3.reuse, R2, RZ ;  /* 0x0000000203447210 */ /* 0x040fe40007fbe0ff */
[----:B------:R-:W-:Y:S02]  /*40be0*/  SHF.R.S32.HI R72, RZ, 0x8, R72 ;  /* 0x00000008ff487819 */ /* 0x000fe40000011448 */
[----:B------:R-:W-:-:S05]  /*40bf0*/  LEA.HI.X.SX32 R69, R3, R0, 0x1, P5 ;  /* 0x0000000003457211 */ /* 0x000fca00028f0eff */
[----:B------:R0:W-:Y:S01]  /*40c00*/  @P2 STG.E.U8 desc[UR18][R68.64], R72 ;  /* 0x0000004844002986 */ /* 0x0001e2000c101112 */
[----:B--2---:R-:W-:Y:S02]  /*40c10*/  ISETP.LT.AND P3, PT, R77, UR6, !P1 ;  /* 0x000000064d007c0c */ /* 0x004fe4000cf61270 */
[----:B---3--:R-:W-:Y:S01]  /*40c20*/  ISETP.LT.AND P4, PT, R76, UR7, !P1 ;  /* 0x000000074c007c0c */ /* 0x008fe2000cf81270 */
[----:B------:R-:W2:Y:S01]  /*40c30*/  LDL.LU R77, [R1+0x1058] ;  /* 0x00105800014d7983 */ /* 0x000ea20000300800 */
[----:B------:R-:W-:Y:S01]  /*40c40*/  VIADD R3, R3, UR5 ;  /* 0x0000000503037c36 */ /* 0x000fe20008000000 */
[----:B------:R-:W-:Y:S01]  /*40c50*/  ISETP.LT.AND P0, PT, R79, UR4, !P1 ;  /* 0x000000044f007c0c */ /* 0x000fe2000cf01270 */
[----:B------:R-:W2:Y:S01]  /*40c60*/  LDCU UR4, c[0x0][0x39c] ;  /* 0x00007380ff0477ac */ /* 0x000ea20008000800 */
[----:B------:R-:W3:Y:S01]  /*40c70*/  LDL.LU R76, [R1+0x105c] ;  /* 0x00105c00014c7983 */ /* 0x000ee20000300800 */
[----:B-1----:R-:W-:Y:S02]  /*40c80*/  ISETP.LT.AND P2, PT, R75, UR9, !P1 ;  /* 0x000000094b007c0c */ /* 0x002fe4000cf41270 */
[C---:B0-----:R-:W-:Y:S01]  /*40c90*/  IADD3 R68, P5, PT, R3.reuse, R2, RZ ;  /* 0x0000000203447210 */ /* 0x041fe20007fbe0ff */
[----:B------:R-:W3:Y:S01]  /*40ca0*/  LDL.LU R75, [R1+0x1030] ;  /* 0x00103000014b7983 */ /* 0x000ee20000300800 */
[----:B------:R-:W3:Y:S03]  /*40cb0*/  LDCU UR6, c[0x0][0x39c] ;  /* 0x00007380ff0677ac */ /* 0x000ee60008000800 */
[----:B------:R-:W3:Y:S01]  /*40cc0*/  LDL.LU R85, [R1+0x160] ;  /* 0x0001600001557983 */ /* 0x000ee20000300800 */
[----:B------:R-:W-:Y:S01]  /*40cd0*/  LEA.HI.X.SX32 R69, R3, R0, 0x1, P5 ;  /* 0x0000000003457211 */ /* 0x000fe200028f0eff */
[----:B------:R-:W0:Y:S02]  /*40ce0*/  LDCU UR7, c[0x0][0x39c] ;  /* 0x00007380ff0777ac */ /* 0x000e240008000800 */
[----:B------:R-:W3:Y:S01]  /*40cf0*/  LDL.LU R87, [R1+0x164] ;  /* 0x0001640001577983 */ /* 0x000ee20000300800 */
[----:B----4-:R-:W-:Y:S01]  /*40d00*/  F2FP.SATFINITE.E4M3.F32.PACK_AB_MERGE_C R70, R91, R89, RZ ;  /* 0x000000595b46723e */ /* 0x010fe200048070ff */
[----:B------:R-:W-:Y:S01]  /*40d10*/  VIADD R3, R3, UR5 ;  /* 0x0000000503037c36 */ /* 0x000fe20008000000 */
[----:B------:R-:W1:Y:S01]  /*40d20*/  LDCU UR9, c[0x0][0x39c] ;  /* 0x00007380ff0977ac */ /* 0x000e620008000800 */
[----:B------:R-:W4:Y:S02]  /*40d30*/  LDL.LU R90, [R1+0x168] ;  /* 0x00016800015a7983 */ /* 0x000f240000300800 */
[----:B------:R-:W-:-:S02]  /*40d40*/  VIADD R71, R3, UR5 ;  /* 0x0000000503477c36 */ /* 0x000fc40008000000 */
[----:B------:R0:W-:Y:S01]  /*40d50*/  @P0 STG.E.U8 desc[UR18][R68.64], R70 ;  /* 0x0000004644000986 */ /* 0x0001e2000c101112 */
[----:B------:R-:W-:-:S03]  /*40d60*/  PRMT R72, R70, 0x9910, RZ ;  /* 0x0000991046487816 */ /* 0x000fc600000000ff */
[----:B------:R-:W4:Y:S01]  /*40d70*/  LDL.LU R88, [R1+0x16c] ;  /* 0x00016c0001587983 */ /* 0x000f220000300800 */
[----:B0-----:R-:W-:-:S03]  /*40d80*/  IADD3 R68, P0, PT, R3, R2, RZ ;  /* 0x0000000203447210 */ /* 0x001fc60007f1e0ff */
[----:B------:R-:W4:Y:S01]  /*40d90*/  LDL.LU R79, [R1+0x10a4] ;  /* 0x0010a400014f7983 */ /* 0x000f220000300800 */
[----:B------:R-:W-:Y:S02]  /*40da0*/  LEA.HI.X.SX32 R69, R3, R0, 0x1, P0 ;  /* 0x0000000003457211 */ /* 0x000fe400000f0eff */
[C---:B------:R-:W-:Y:S01]  /*40db0*/  IADD3 R70, P0, PT, R71.reuse, R2, RZ ;  /* 0x0000000247467210 */ /* 0x040fe20007f1e0ff */
[----:B------:R-:W-:Y:S01]  /*40dc0*/  VIADD R3, R71, UR5 ;  /* 0x0000000547037c36 */ /* 0x000fe20008000000 */
[----:B------:R-:W-:Y:S02]  /*40dd0*/  SHF.R.S32.HI R72, RZ, 0x8, R72 ;  /* 0x00000008ff487819 */ /* 0x000fe40000011448 */
[----:B-----5:R-:W-:Y:S02]  /*40de0*/  F2FP.SATFINITE.E4M3.F32.PACK_AB_MERGE_C R73, R93, R92, RZ ;  /* 0x0000005c5d49723e */ /* 0x020fe400048070ff */
        /* <DEDUP_REMOVED lines=9> */
[----:B-----5:R-:W-:Y:S01]  /*40e80*/  VIADD R71, R3, UR5 ;  /* 0x0000000503477c36 */ /* 0x020fe20008000000 */
        /* <DEDUP_REMOVED lines=9> */
[----:B------:R-:W5:Y:S01]  /*40f20*/  LDL.LU R89, [R1+0x170] ;  /* 0x0001700001597983 */ /* 0x000f620000300800 */
[----:B------:R-:W3:Y:S03]  /*40f30*/  LDCU UR7, c[0x0][0x39c] ;  /* 0x00007380ff0777ac */ /* 0x000ee60008000800 */
[----:B------:R0:W-:Y:S01]  /*40f40*/  @P2 STG.E.U8 desc[UR18][R68.64], R70 ;  /* 0x0000004644002986 */ /* 0x0001e2000c101112 */
[----:B------:R-:W-:Y:S01]  /*40f50*/  PRMT R72, R74, 0x9910, RZ ;  /* 0x000099104a487816 */ /* 0x000fe200000000ff */
[----:B------:R-:W2:Y:S02]  /*40f60*/  LDCU UR4, c[0x0][0x39c] ;  /* 0x00007380ff0477ac */ /* 0x000ea40008000800 */
[----:B------:R-:W5:Y:S01]  /*40f70*/  LDL.LU R91, [R1+0x174] ;  /* 0x00017400015b7983 */ /* 0x000f620000300800 */
[----:B------:R-:W1:Y:S01]  /*40f80*/  LDCU UR10, c[0x0][0x39c] ;  /* 0x00007380ff0a77ac */ /* 0x000e620008000800 */
[----:B0-----:R-:W-:-:S02]  /*40f90*/  IADD3 R70, P2, PT, R71, R2, RZ ;  /* 0x0000000247467210 */ /* 0x001fc40007f5e0ff */
[----:B------:R-:W5:Y:S02]  /*40fa0*/  LDL.LU R78, [R1+0x1050] ;  /* 0x00105000014e7983 */ /* 0x000f640000300800 */
[----:B------:R-:W-:Y:S02]  /*40fb0*/  LEA.HI.X.SX32 R71, R71, R0, 0x1, P2 ;  /* 0x0000000047477211 */ /* 0x000fe400010f0eff */
[----:B------:R-:W5:Y:S01]  /*40fc0*/  LDL.LU R92, [R1+0x178] ;  /* 0x00017800015c7983 */ /* 0x000f620000300800 */
[C---:B------:R-:W-:Y:S02]  /*40fd0*/  IADD3 R68, P2, PT, R3.reuse, R2, RZ ;  /* 0x0000000203447210 */ /* 0x040fe40007f5e0ff */
[----:B------:R-:W-:Y:S01]  /*40fe0*/  SHF.R.S32.HI R72, RZ, 0x8, R72 ;  /* 0x00000008ff487819 */ /* 0x000fe20000011448 */
[----:B------:R0:W-:Y:S01]  /*40ff0*/  @P5 STG.E.U8 desc[UR18][R70.64], R74 ;  /* 0x0000004a46005986 */ /* 0x0001e2000c101112 */
[C---:B------:R-:W-:Y:S02]  /*41000*/  LEA.HI.X.SX32 R69, R3.reuse, R0, 0x1, P2 ;  /* 0x0000000003457211 */ /* 0x040fe400010f0eff */
[----:B----4-:R-:W-:Y:S01]  /*41010*/  F2FP.SATFINITE.E4M3.F32.PACK_AB_MERGE_C R73, R88, R90, RZ ;  /* 0x0000005a5849723e */ /* 0x010fe200048070ff */
[----:B------:R-:W4:Y:S04]  /*41020*/  LDL.LU R93, [R1+0x17c] ;  /* 0x00017c00015d7983 */ /* 0x000f280000300800 */
        /* <DEDUP_REMOVED lines=330> */
[----:B------:R-:W3:Y:S01]  /*424d0*/  LDL.LU R85, [R1] ;  /* 0x0000000001557983 */ /* 0x000ee20000300800 */
        /* <DEDUP_REMOVED lines=435> */
[----:B------:R-:W-:Y:S01]  /*44010*/  @P5 STG.E.U8 desc[UR18][R70.64], R74 ;  /* 0x0000004a46005986 */ /* 0x000fe2000c101112 */
[C---:B------:R-:W-:Y:S01]  /*44020*/  LEA.HI.X.SX32 R69, R3.reuse, R0, 0x1, P2 ;  /* 0x0000000003457211 */ /* 0x040fe200010f0eff */
[----:B------:R-:W-:Y:S01]  /*44030*/  VIADD R3, R3, UR5 ;  /* 0x0000000503037c36 */ /* 0x000fe20008000000 */
[----:B----4-:R-:W-:Y:S01]  /*44040*/  F2FP.SATFINITE.E4M3.F32.PACK_AB_MERGE_C R73, R88, R90, RZ ;  /* 0x0000005a5849723e */ /* 0x010fe200048070ff */
[----:B------:R-:W4:Y:S04]  /*44050*/  LDL.LU R93, [R1+0xbc] ;  /* 0x0000bc00015d7983 */ /* 0x000f280000300800 */
[----:B------:R0:W-:Y:S02]  /*44060*/  @P0 STG.E.U8 desc[UR18][R68.64], R72 ;  /* 0x0000004844000986 */ /* 0x0001e4000c101112 */
[----:B0-----:R-:W-:-:S04]  /*44070*/  IADD3 R68, P0, PT, R3, R2, RZ ;  /* 0x0000000203447210 */ /* 0x001fc80007f1e0ff */
[C---:B------:R-:W-:Y:S01]  /*44080*/  LEA.HI.X.SX32 R69, R3.reuse, R0, 0x1, P0 ;  /* 0x0000000003457211 */ /* 0x040fe200000f0eff */
[----:B------:R-:W-:-:S04]  /*44090*/  VIADD R72, R3, UR5 ;  /* 0x0000000503487c36 */ /* 0x000fc80008000000 */
[----:B------:R0:W-:Y:S01]  /*440a0*/  @P4 STG.E.U8 desc[UR18][R68.64], R73 ;  /* 0x0000004944004986 */ /* 0x0001e2000c101112 */
        /* <DEDUP_REMOVED lines=17> */
[C---:B------:R-:W-:Y:S01]  /*441c0*/  LEA.HI.X.SX32 R69, R72.reuse, R0, 0x1, P5 ;  /* 0x0000000048457211 */ /* 0x040fe200028f0eff */
[----:B------:R-:W0:Y:S02]  /*441d0*/  LDCU UR7, c[0x0][0x39c] ;  /* 0x00007380ff0777ac */ /* 0x000e240008000800 */
[----:B------:R-:W3:Y:S01]  /*441e0*/  LDL.LU R87, [R1+0xc4] ;  /* 0x0000c40001577983 */ /* 0x000ee20000300800 */
[----:B-----5:R-:W-:Y:S01]  /*441f0*/  F2FP.SATFINITE.E4M3.F32.PACK_AB_MERGE_C R70, R91, R89, RZ ;  /* 0x000000595b46723e */ /* 0x020fe200048070ff */
[----:B------:R-:W-:Y:S01]  /*44200*/  VIADD R72, R72, UR5 ;  /* 0x0000000548487c36 */ /* 0x000fe20008000000 */
[----:B------:R-:W1:Y:S01]  /*44210*/  LDCU UR9, c[0x0][0x39c] ;  /* 0x00007380ff0977ac */ /* 0x000e620008000800 */
[----:B------:R-:W5:Y:S01]  /*44220*/  LDL.LU R90, [R1+0xc8] ;  /* 0x0000c800015a7983 */ /* 0x000f620000300800 */
[----:B------:R-:W-:Y:S01]  /*44230*/  PRMT R3, R70, 0x9910, RZ ;  /* 0x0000991046037816 */ /* 0x000fe200000000ff */
[----:B------:R-:W-:-:S02]  /*44240*/  VIADD R71, R72, UR5 ;  /* 0x0000000548477c36 */ /* 0x000fc40008000000 */
[----:B------:R0:W-:Y:S02]  /*44250*/  @P0 STG.E.U8 desc[UR18][R68.64], R70 ;  /* 0x0000004644000986 */ /* 0x0001e4000c101112 */
[----:B------:R-:W-:Y:S02]  /*44260*/  IMAD.MOV.U32 R73, RZ, RZ, R3 ;  /* 0x000000ffff497224 */ /* 0x000fe400078e0003 */
        /* <DEDUP_REMOVED lines=14> */
[----:B---3--:R-:W-:Y:S01]  /*44350*/  ISETP.LT.AND P4, PT, R76, UR6, !P1 ;  /* 0x000000064c007c0c */ /* 0x008fe2000cf81270 */
[----:B------:R-:W2:Y:S01]  /*44360*/  LDL.LU R77, [R1+0x1224] ;  /* 0x00122400014d7983 */ /* 0x000ea20000300800 */
[----:B------:R-:W-:Y:S01]  /*44370*/  PRMT R74, R3, 0x9910, RZ ;  /* 0x00009910034a7816 */ /* 0x000fe200000000ff */
[----:B------:R-:W-:Y:S01]  /*44380*/  VIADD R72, R72, UR5 ;  /* 0x0000000548487c36 */ /* 0x000fe20008000000 */
[----:B------:R-:W-:Y:S01]  /*44390*/  ISETP.LT.AND P2, PT, R75, UR7, !P1 ;  /* 0x000000074b007c0c */ /* 0x000fe2000cf41270 */
[----:B------:R-:W3:Y:S01]  /*443a0*/  LDL.LU R76, [R1+0x122c] ;  /* 0x00122c00014c7983 */ /* 0x000ee20000300800 */
[----:B------:R-:W-:Y:S01]  /*443b0*/  SHF.R.S32.HI R74, RZ, 0x8, R74 ;  /* 0x00000008ff4a7819 */ /* 0x000fe2000001144a */
[----:B------:R-:W-:Y:S01]  /*443c0*/  VIADD R73, R72, UR5 ;  /* 0x0000000548497c36 */ /* 0x000fe20008000000 */
[----:B------:R-:W-:Y:S01]  /*443d0*/  ISETP.LT.AND P5, PT, R78, UR10, !P1 ;  /* 0x0000000a4e007c0c */ /* 0x000fe2000cfa1270 */
[----:B------:R-:W1:Y:S01]  /*443e0*/  LDL.LU R75, [R1+0x1230] ;  /* 0x00123000014b7983 */ /* 0x000e620000300800 */
[----:B------:R-:W2:Y:S01]  /*443f0*/  LDCU UR6, c[0x0][0x39c] ;  /* 0x00007380ff0677ac */ /* 0x000ea20008000800 */
[----:B----4-:R-:W-:-:S02]  /*44400*/  F2FP.SATFINITE.E4M3.F32.PACK_AB_MERGE_C R3, R87, R85, RZ ;  /* 0x000000555703723e */ /* 0x010fc400048070ff */
[----:B------:R0:W-:Y:S01]  /*44410*/  @P3 STG.E.U8 desc[UR18][R68.64], R74 ;  /* 0x0000004a44003986 */ /* 0x0001e2000c101112 */
[----:B------:R-:W3:Y:S03]  /*44420*/  LDCU UR7, c[0x0][0x39c] ;  /* 0x00007380ff0777ac */ /* 0x000ee60008000800 */
[----:B------:R-:W4:Y:S01]  /*44430*/  LDL.LU R89, [R1+0xd0] ;  /* 0x0000d00001597983 */ /* 0x000f220000300800 */
        /* <DEDUP_REMOVED lines=11> */
[C---:B------:R-:W-:Y:S01]  /*444f0*/  LEA.HI.X.SX32 R71, R73.reuse, R0, 0x1, P3 ;  /* 0x0000000049477211 */ /* 0x040fe200018f0eff */
[----:B------:R-:W-:Y:S01]  /*44500*/  VIADD R73, R73, UR5 ;  /* 0x0000000549497c36 */ /* 0x000fe20008000000 */
[----:B-----5:R-:W-:Y:S01]  /*44510*/  F2FP.SATFINITE.E4M3.F32.PACK_AB_MERGE_C R72, R88, R90, RZ ;  /* 0x0000005a5848723e */ /* 0x020fe200048070ff */
[----:B------:R-:W5:Y:S04]  /*44520*/  LDL.LU R93, [R1+0xdc] ;  /* 0x0000dc00015d7983 */ /* 0x000f680000300800 */
        /* <DEDUP_REMOVED lines=20> */
[C---:B------:R-:W-:Y:S01]  /*44670*/  VIADD R70, R3.reuse, UR5 ;  /* 0x0000000503467c36 */ /* 0x040fe20008000000 */
[----:B------:R-:W3:Y:S01]  /*44680*/  LDCU UR6, c[0x0][0x39c] ;  /* 0x00007380ff0677ac */ /* 0x000ee20008000800 */
[----:B------:R-:W-:Y:S01]  /*44690*/  LEA.HI.X.SX32 R69, R3, R0, 0x1, P5 ;  /* 0x0000000003457211 */ /* 0x000fe200028f0eff */
[----:B------:R-:W3:Y:S01]  /*446a0*/  LDL.LU R85, [R1+0xe0] ;  /* 0x0000e00001557983 */ /* 0x000ee20000300800 */
[----:B------:R-:W0:Y:S01]  /*446b0*/  LDCU UR7, c[0x0][0x39c] ;  /* 0x00007380ff0777ac */ /* 0x000e220008000800 */
[----:B----4-:R-:W-:-:S02]  /*446c0*/  F2FP.SATFINITE.E4M3.F32.PACK_AB_MERGE_C R72, R91, R89, RZ ;  /* 0x000000595b48723e */ /* 0x010fc400048070ff */
[----:B------:R-:W4:Y:S01]  /*446d0*/  LDL.LU R87, [R1+0xe4] ;  /* 0x0000e40001577983 */ /* 0x000f220000300800 */
[----:B------:R-:W1:Y:S01]  /*446e0*/  LDCU UR9, c[0x0][0x39c] ;  /* 0x00007380ff0977ac */ /* 0x000e620008000800 */
[----:B------:R-:W-:Y:S02]  /*446f0*/  PRMT R71, R72, 0x9910, RZ ;  /* 0x0000991048477816 */ /* 0x000fe400000000ff */
[----:B------:R0:W-:Y:S03]  /*44700*/  @P0 STG.E.U8 desc[UR18][R68.64], R72 ;  /* 0x0000004844000986 */ /* 0x0001e6000c101112 */
[----:B------:R-:W-:Y:S01]  /*44710*/  IMAD.MOV.U32 R73, RZ, RZ, R71 ;  /* 0x000000ffff497224 */ /* 0x000fe200078e0047 */
[----:B------:R-:W4:Y:S01]  /*44720*/  LDL.LU R90, [R1+0xe8] ;  /* 0x0000e800015a7983 */ /* 0x000f220000300800 */
[C---:B------:R-:W-:Y:S01]  /*44730*/  VIADD R71, R70.reuse, UR5 ;  /* 0x0000000546477c36 */ /* 0x040fe20008000000 */
[----:B0-----:R-:W-:-:S02]  /*44740*/  IADD3 R68, P0, PT, R70, R2, RZ ;  /* 0x0000000246447210 */ /* 0x001fc40007f1e0ff */
[----:B------:R-:W4:Y:S02]  /*44750*/  LDL.LU R88, [R1+0xec] ;  /* 0x0000ec0001587983 */ /* 0x000f240000300800 */
        /* <DEDUP_REMOVED lines=20> */
[----:B------:R-:W5:Y:S01]  /*448a0*/  LDL.LU R75, [R1+0x1250] ;  /* 0x00125000014b7983 */ /* 0x000f620000300800 */
[----:B------:R-:W2:Y:S03]  /*448b0*/  LDCU UR4, c[0x0][0x39c] ;  /* 0x00007380ff0477ac */ /* 0x000ea60008000800 */
[----:B------:R-:W1:Y:S01]  /*448c0*/  LDL.LU R79, [R1+0x1238] ;  /* 0x00123800014f7983 */ /* 0x000e620000300800 */
[----:B----4-:R-:W-:Y:S01]  /*448d0*/  F2FP.SATFINITE.E4M3.F32.PACK_AB_MERGE_C R3, R87, R85, RZ ;  /* 0x000000555703723e */ /* 0x010fe200048070ff */
[----:B------:R-:W3:Y:S02]  /*448e0*/  LDCU UR6, c[0x0][0x39c] ;  /* 0x00007380ff0677ac */ /* 0x000ee40008000800 */
[----:B------:R-:W4:Y:S01]  /*448f0*/  LDL.LU R89, [R1+0xf0] ;  /* 0x0000f00001597983 */ /* 0x000f220000300800 */
[----:B------:R-:W5:Y:S03]  /*44900*/  LDCU UR7, c[0x0][0x39c] ;  /* 0x00007380ff0777ac */ /* 0x000f660008000800 */
[----:B------:R-:W4:Y:S04]  /*44910*/  LDL.LU R91, [R1+0xf4] ;  /* 0x0000f400015b7983 */ /* 0x000f280000300800 */
[----:B------:R0:W-:Y:S01]  /*44920*/  @P2 STG.E.U8 desc[UR18][R68.64], R74 ;  /* 0x0000004a44002986 */ /* 0x0001e2000c101112 */
[----:B------:R-:W-:Y:S01]  /*44930*/  PRMT R71, R3, 0x9910, RZ ;  /* 0x0000991003477816 */ /* 0x000fe200000000ff */
[----:B------:R-:W1:Y:S02]  /*44940*/  LDCU UR10, c[0x0][0x39c] ;  /* 0x00007380ff0a77ac */ /* 0x000e640008000800 */
[----:B------:R-:W4:Y:S04]  /*44950*/  LDL.LU R78, [R1+0x1234] ;  /* 0x00123400014e7983 */ /* 0x000f280000300800 */
[----:B------:R-:W4:Y:S01]  /*44960*/  LDL.LU R92, [R1+0xf8] ;  /* 0x0000f800015c7983 */ /* 0x000f220000300800 */
[----:B0-----:R-:W-:-:S03]  /*44970*/  IADD3 R68, P2, PT, R72, R2, RZ ;  /* 0x0000000248447210 */ /* 0x001fc60007f5e0ff */
[----:B------:R-:W4:Y:S01]  /*44980*/  LDL.LU R93, [R1+0xfc] ;  /* 0x0000fc00015d7983 */ /* 0x000f220000300800 */
[----:B------:R-:W-:Y:S02]  /*44990*/  LEA.HI.X.SX32 R69, R72, R0, 0x1, P2 ;  /* 0x0000000048457211 */ /* 0x000fe400010f0eff */
[C---:B------:R-:W-:Y:S02]  /*449a0*/  IADD3 R70, P2, PT, R73.reuse, R2, RZ ;  /* 0x0000000249467210 */ /* 0x040fe40007f5e0ff */
[----:B------:R-:W-:Y:S02]  /*449b0*/  SHF.R.S32.HI R74, RZ, 0x8, R71 ;  /* 0x00000008ff4a7819 */ /* 0x000fe40000011447 */
[C---:B------:R-:W-:Y:S01]  /*449c0*/  LEA.HI.X.SX32 R71, R73.reuse, R0, 0x1, P2 ;  /* 0x0000000049477211 */ /* 0x040fe200010f0eff */
[----:B------:R-:W-:Y:S01]  /*449d0*/  VIADD R73, R73, UR5 ;  /* 0x0000000549497c36 */ /* 0x000fe20008000000 */
[----:B------:R0:W-:Y:S04]  /*449e0*/  @P5 STG.E.U8 desc[UR18][R68.64], R3 ;  /* 0x0000000344005986 */ /* 0x0001e8000c101112 */
[----:B------:R2:W-:Y:S01]  /*449f0*/  @P0 STG.E.U8 desc[UR18][R70.64], R74 ;  /* 0x0000004a46000986 */ /* 0x0005e2000c101112 */
[----:B0-----:R-:W-:-:S04]  /*44a00*/  IADD3 R68, P0, PT, R73, R2, RZ ;  /* 0x0000000249447210 */ /* 0x001fc80007f1e0ff */
[----:B------:R-:W-:Y:S02]  /*44a10*/  LEA.HI.X.SX32 R69, R73, R0, 0x1, P0 ;  /* 0x0000000049457211 */ /* 0x000fe400000f0eff */
[----:B------:R-:W-:-:S05]  /*44a20*/  F2FP.SATFINITE.E4M3.F32.PACK_AB_MERGE_C R72, R88, R90, RZ ;  /* 0x0000005a5848723e */ /* 0x000fca00048070ff */
[----:B------:R4:W-:Y:S01]  /*44a30*/  @P4 STG.E.U8 desc[UR18][R68.64], R72 ;  /* 0x0000004844004986 */ /* 0x0009e2000c101112 */
[----:B--2---:R-:W-:Y:S02]  /*44a40*/  ISETP.LT.AND P0, PT, R77, UR4, !P1 ;  /* 0x000000044d007c0c */ /* 0x004fe4000cf01270 */
[----:B---3--:R-:W-:Y:S01]  /*44a50*/  ISETP.LT.AND P2, PT, R76, UR6, !P1 ;  /* 0x000000064c007c0c */ /* 0x008fe2000cf41270 */
[----:B------:R-:W2:Y:S01]  /*44a60*/  LDL.LU R77, [R1+0x125c] ;  /* 0x00125c00014d7983 */ /* 0x000ea20000300800 */
[----:B------:R-:W-:Y:S01]  /*44a70*/  VIADD R3, R73, UR5 ;  /* 0x0000000549037c36 */ /* 0x000fe20008000000 */
[----:B------:R-:W-:Y:S01]  /*44a80*/  PRMT R71, R72, 0x9910, RZ ;  /* 0x0000991048477816 */ /* 0x000fe200000000ff */
[----:B------:R-:W2:Y:S01]  /*44a90*/  LDCU UR4, c[0x0][0x39c] ;  /* 0x00007380ff0477ac */ /* 0x000ea20008000800 */
[----:B------:R-:W3:Y:S01]  /*44aa0*/  LDL.LU R76, [R1+0x1248] ;  /* 0x00124800014c7983 */ /* 0x000ee20000300800 */
[----:B-----5:R-:W-:Y:S02]  /*44ab0*/  ISETP.LT.AND P4, PT, R75, UR7, !P1 ;  /* 0x000000074b007c0c */ /* 0x020fe4000cf81270 */
[C---:B------:R-:W-:Y:S01]  /*44ac0*/  IADD3 R70, P5, PT, R3.reuse, R2, RZ ;  /* 0x0000000203467210 */ /* 0x040fe20007fbe0ff */
[----:B------:R-:W5:Y:S01]  /*44ad0*/  LDL.LU R75, [R1+0x1244] ;  /* 0x00124400014b7983 */ /* 0x000f620000300800 */
[----:B------:R-:W-:Y:S01]  /*44ae0*/  SHF.R.S32.HI R73, RZ, 0x8, R71 ;  /* 0x00000008ff497819 */ /* 0x000fe20000011447 */
[----:B------:R-:W3:Y:S01]  /*44af0*/  LDCU UR6, c[0x0][0x39c] ;  /* 0x00007380ff0677ac */ /* 0x000ee20008000800 */
[C---:B------:R-:W-:Y:S01]  /*44b00*/  LEA.HI.X.SX32 R71, R3.reuse, R0, 0x1, P5 ;  /* 0x0000000003477211 */ /* 0x040fe200028f0eff */
[----:B------:R-:W-:Y:S01]  /*44b10*/  VIADD R3, R3, UR5 ;  /* 0x0000000503037c36 */ /* 0x000fe20008000000 */
[----:B------:R-:W5:Y:S01]  /*44b20*/  LDCU UR7, c[0x0][0x39c] ;  /* 0x00007380ff0777ac */ /* 0x000f620008000800 */
[----:B----4-:R-:W-:-:S03]  /*44b30*/  F2FP.SATFINITE.E4M3.F32.PACK_AB_MERGE_C R72, R91, R89, RZ ;  /* 0x000000595b48723e */ /* 0x010fc600048070ff */
[C---:B------:R-:W-:Y:S01]  /*44b40*/  IADD3 R68, P5, PT, R3.reuse, R2, RZ ;  /* 0x0000000203447210 */ /* 0x040fe20007fbe0ff */
[----:B------:R0:W-:Y:S03]  /*44b50*/  @P3 STG.E.U8 desc[UR18][R70.64], R73 ;  /* 0x0000004946003986 */ /* 0x0001e6000c101112 */
[C---:B------:R-:W-:Y:S02]  /*44b60*/  LEA.HI.X.SX32 R69, R3.reuse, R0, 0x1, P5 ;  /* 0x0000000003457211 */ /* 0x040fe400028f0eff */
[----:B0-----:R-:W-:Y:S01]  /*44b70*/  PRMT R71, R72, 0x9910, RZ ;  /* 0x0000991048477816 */ /* 0x001fe200000000ff */
[----:B------:R-:W-:Y:S02]  /*44b80*/  VIADD R70, R3, UR5 ;  /* 0x0000000503467c36 */ /* 0x000fe40008000000 */
[----:B------:R0:W-:Y:S02]  /*44b90*/  @P0 STG.E.U8 desc[UR18][R68.64], R72 ;  /* 0x0000004844000986 */ /* 0x0001e4000c101112 */
[----:B------:R-:W-:-:S02]  /*44ba0*/  IMAD.MOV.U32 R73, RZ, RZ, R71 ;  /* 0x000000ffff497224 */ /* 0x000fc400078e0047 */
[C---:B------:R-:W-:Y:S01]  /*44bb0*/  VIADD R71, R70.reuse, UR5 ;  /* 0x0000000546477c36 */ /* 0x040fe20008000000 */
[----:B-1----:R-:W-:Y:S01]  /*44bc0*/  ISETP.LT.AND P3, PT, R79, UR9, !P1 ;  /* 0x000000094f007c0c */ /* 0x002fe2000cf61270 */
[----:B------:R-:W1:Y:S01]  /*44bd0*/  LDCU UR9, c[0x0][0x39c] ;  /* 0x00007380ff0977ac */ /* 0x000e620008000800 */
[----:B------:R-:W-:Y:S02]  /*44be0*/  SHF.R.S32.HI R73, RZ, 0x8, R73 ;  /* 0x00000008ff497819 */ /* 0x000fe40000011449 */
[C---:B0-----:R-:W-:Y:S01]  /*44bf0*/  IADD3 R68, P0, PT, R70.reuse, R2, RZ ;  /* 0x0000000246447210 */ /* 0x041fe20007f1e0ff */
[----:B------:R-:W-:Y:S01]  /*44c00*/  VIADD R72, R71, UR5 ;  /* 0x0000000547487c36 */ /* 0x000fe20008000000 */
[----:B------:R-:W-:Y:S02]  /*44c10*/  F2FP.SATFINITE.E4M3.F32.PACK_AB_MERGE_C R3, R93, R92, RZ ;  /* 0x0000005c5d03723e */ /* 0x000fe400048070ff */
[----:B------:R-:W-:Y:S02]  /*44c20*/  LEA.HI.X.SX32 R69, R70, R0, 0x1, P0 ;  /* 0x0000000046457211 */ /* 0x000fe400000f0eff */
[----:B------:R-:W-:-:S02]  /*44c30*/  IADD3 R70, P0, PT, R71, R2, RZ ;  /* 0x0000000247467210 */ /* 0x000fc40007f1e0ff */
[----:B------:R-:W-:Y:S01]  /*44c40*/  PRMT R74, R3, 0x9910, RZ ;  /* 0x00009910034a7816 */ /* 0x000fe200000000ff */
[----:B------:R0:W-:Y:S01]  /*44c50*/  @P2 STG.E.U8 desc[UR18][R68.64], R73 ;  /* 0x0000004944002986 */ /* 0x0001e2000c101112 */
[----:B------:R-:W-:Y:S01]  /*44c60*/  ISETP.LT.AND P5, PT, R78, UR10, !P1 ;  /* 0x0000000a4e007c0c */ /* 0x000fe2000cfa1270 */
[----:B------:R-:W4:Y:S01]  /*44c70*/  LDCU UR10, c[0x0][0x39c] ;  /* 0x00007380ff0a77ac */ /* 0x000f220008000800 */
[----:B------:R-:W-:Y:S01]  /*44c80*/  LEA.HI.X.SX32 R71, R71, R0, 0x1, P0 ;  /* 0x0000000047477211 */ /* 0x000fe200000f0eff */
[----:B------:R-:W4:Y:S01]  /*44c90*/  LDL.LU R78, [R1+0x127c] ;  /* 0x00127c00014e7983 */ /* 0x000f220000300800 */
[----:B------:R-:W-:Y:S02]  /*44ca0*/  SHF.R.S32.HI R74, RZ, 0x8, R74 ;  /* 0x00000008ff4a7819 */ /* 0x000fe4000001144a */
[----:B0-----:R-:W-:-:S04]  /*44cb0*/  IADD3 R68, P2, PT, R72, R2, RZ ;  /* 0x0000000248447210 */ /* 0x001fc80007f5e0ff */
[C---:B------:R-:W-:Y:S01]  /*44cc0*/  LEA.HI.X.SX32 R69, R72.reuse, R0, 0x1, P2 ;  /* 0x0000000048457211 */ /* 0x040fe200010f0eff */
[----:B------:R-:W-:Y:S01]  /*44cd0*/  VIADD R72, R72, UR5 ;  /* 0x0000000548487c36 */ /* 0x000fe20008000000 */
[----:B------:R0:W-:Y:S04]  /*44ce0*/  @P4 STG.E.U8 desc[UR18][R70.64], R3 ;  /* 0x0000000346004986 */ /* 0x0001e8000c101112 */
[----:B------:R1:W-:Y:S01]  /*44cf0*/  @P3 STG.E.U8 desc[UR18][R68.64], R74 ;  /* 0x0000004a44003986 */ /* 0x0003e2000c101112 */
[----:B0-----:R-:W-:Y:S01]  /*44d00*/  F2FP.SATFINITE.E4M3.F32.PACK_AB_MERGE_C R3, R5, R4, RZ ;  /* 0x000000040503723e */ /* 0x001fe200048070ff */
[C---:B------:R-:W-:Y:S01]  /*44d10*/  VIADD R71, R72.reuse, UR5 ;  /* 0x0000000548477c36 */ /* 0x040fe20008000000 */
[----:B------:R-:W-:Y:S02]  /*44d20*/  IADD3 R4, P3, PT, R72, R2, RZ ;  /* 0x0000000248047210 */ /* 0x000fe40007f7e0ff */
[----:B-1----:R-:W-:-:S02]  /*44d30*/  PRMT R69, R3, 0x9910, RZ ;  /* 0x0000991003457816 */ /* 0x002fc400000000ff */
[----:B------:R-:W-:Y:S02]  /*44d40*/  LEA.HI.X.SX32 R5, R72, R0, 0x1, P3 ;  /* 0x0000000048057211 */ /* 0x000fe400018f0eff */
[----:B------:R-:W-:Y:S02]  /*44d50*/  IADD3 R68, P3, PT, R71, R2, RZ ;  /* 0x0000000247447210 */ /* 0x000fe40007f7e0ff */
[----:B------:R-:W-:Y:S02]  /*44d60*/  F2FP.SATFINITE.E4M3.F32.PACK_AB_MERGE_C R70, R7, R6, RZ ;  /* 0x000000060746723e */ /* 0x000fe400048070ff */
[----:B------:R-:W-:Y:S02]  /*44d70*/  SHF.R.S32.HI R6, RZ, 0x8, R69 ;  /* 0x00000008ff067819 */ /* 0x000fe40000011445 */
[C---:B------:R-:W-:Y:S01]  /*44d80*/  LEA.HI.X.SX32 R69, R71.reuse, R0, 0x1, P3 ;  /* 0x0000000047457211 */ /* 0x040fe200018f0eff */
[----:B------:R-:W-:Y:S01]  /*44d90*/  VIADD R71, R71, UR5 ;  /* 0x0000000547477c36 */ /* 0x000fe20008000000 */
[----:B------:R0:W-:Y:S03]  /*44da0*/  @P5 STG.E.U8 desc[UR18][R4.64], R3 ;  /* 0x0000000304005986 */ /* 0x0001e6000c101112 */
[----:B0-----:R-:W-:Y:S01]  /*44db0*/  VIADD R3, R71, UR5 ;  /* 0x0000000547037c36 */ /* 0x001fe20008000000 */
[----:B--2---:R-:W-:Y:S01]  /*44dc0*/  ISETP.LT.AND P0, PT, R77, UR4, !P1 ;  /* 0x000000044d007c0c */ /* 0x004fe2000cf01270 */
[----:B------:R-:W4:Y:S01]  /*44dd0*/  LDCU UR4, c[0x0][0x39c] ;  /* 0x00007380ff0477ac */ /* 0x000f220008000800 */
[----:B------:R-:W2:Y:S01]  /*44de0*/  LDL.LU R77, [R1+0x1270] ;  /* 0x00127000014d7983 */ /* 0x000ea20000300800 */
[----:B---3--:R-:W-:Y:S01]  /*44df0*/  ISETP.LT.AND P4, PT, R76, UR6, !P1 ;  /* 0x000000064c007c0c */ /* 0x008fe2000cf81270 */
[----:B------:R-:W2:Y:S02]  /*44e00*/  LDCU UR6, c[0x0][0x39c] ;  /* 0x00007380ff0677ac */ /* 0x000ea40008000800 */
[----:B------:R-:W3:Y:S01]  /*44e10*/  LDL.LU R76, [R1+0x1280] ;  /* 0x00128000014c7983 */ /* 0x000ee20000300800 */
[----:B-----5:R-:W-:Y:S01]  /*44e20*/  ISETP.LT.AND P2, PT, R75, UR7, !P1 ;  /* 0x000000074b007c0c */ /* 0x020fe2000cf41270 */
[----:B------:R-:W3:Y:S02]  /*44e30*/  LDCU UR7, c[0x0][0x39c] ;  /* 0x00007380ff0777ac */ /* 0x000ee40008000800 */
[----:B------:R-:W5:Y:S04]  /*44e40*/  LDL.LU R75, [R1+0x1258] ;  /* 0x00125800014b7983 */ /* 0x000f680000300800 */
[----:B------:R0:W-:Y:S01]  /*44e50*/  @P0 STG.E.U8 desc[UR18][R68.64], R6 ;  /* 0x0000000644000986 */ /* 0x0001e2000c101112 */
[----:B------:R-:W-:-:S03]  /*44e60*/  IADD3 R4, P0, PT, R71, R2, RZ ;  /* 0x0000000247047210 */ /* 0x000fc60007f1e0ff */
[----:B------:R-:W5:Y:S01]  /*44e70*/  LDL.LU R73, [R1+0x1254] ;  /* 0x0012540001497983 */ /* 0x000f620000300800 */
[----:B------:R-:W-:-:S03]  /*44e80*/  LEA.HI.X.SX32 R5, R71, R0, 0x1, P0 ;  /* 0x0000000047057211 */ /* 0x000fc600000f0eff */
[----:B------:R-:W5:Y:S04]  /*44e90*/  LDL.LU R72, [R1+0x1264] ;  /* 0x0012640001487983 */ /* 0x000f680000300800 */
[----:B------:R-:W5:Y:S04]  /*44ea0*/  LDL.LU R71, [R1+0x126c] ;  /* 0x00126c0001477983 */ /* 0x000f680000300800 */
[----:B0-----:R-:W5:Y:S01]  /*44eb0*/  LDL.LU R69, [R1+0x1278] ;  /* 0x0012780001457983 */ /* 0x001f620000300800 */
[----:B------:R-:W-:Y:S02]  /*44ec0*/  PRMT R7, R70, 0x9910, RZ ;  /* 0x0000991046077816 */ /* 0x000fe400000000ff */
[----:B------:R-:W-:-:S02]  /*44ed0*/  IADD3 R6, P5, PT, R3, R2, RZ ;  /* 0x0000000203067210 */ /* 0x000fc40007fbe0ff */
[----:B------:R-:W-:Y:S02]  /*44ee0*/  SHF.R.S32.HI R68, RZ, 0x8, R7 ;  /* 0x00000008ff447819 */ /* 0x000fe40000011407 */
[C---:B------:R-:W-:Y:S01]  /*44ef0*/  LEA.HI.X.SX32 R7, R3.reuse, R0, 0x1, P5 ;  /* 0x0000000003077211 */ /* 0x040fe200028f0eff */
[----:B------:R-:W-:Y:S01]  /*44f00*/  VIADD R3, R3, UR5 ;  /* 0x0000000503037c36 */ /* 0x000fe20008000000 */
[----:B------:R0:W-:Y:S01]  /*44f10*/  @P4 STG.E.U8 desc[UR18][R4.64], R70 ;  /* 0x0000004604004986 */ /* 0x0001e2000c101112 */
[----:B------:R-:W-:-:S03]  /*44f20*/  F2FP.SATFINITE.E4M3.F32.PACK_AB_MERGE_C R8, R9, R8, RZ ;  /* 0x000000080908723e */ /* 0x000fc600048070ff */
[----:B------:R1:W-:Y:S01]  /*44f30*/  @P2 STG.E.U8 desc[UR18][R6.64], R68 ;  /* 0x0000004406002986 */ /* 0x0003e2000c101112 */
[----:B0-----:R-:W-:-:S03]  /*44f40*/  IADD3 R4, P5, PT, R3, R2, RZ ;  /* 0x0000000203047210 */ /* 0x001fc60007fbe0ff */
[----:B------:R-:W5:Y:S01]  /*44f50*/  LDL.LU R70, [R1+0x12a8] ;  /* 0x0012a80001467983 */ /* 0x000f620000300800 */
[----:B----4-:R-:W-:Y:S01]  /*44f60*/  ISETP.LT.AND P0, PT, R78, UR4, !P1 ;  /* 0x000000044e007c0c */ /* 0x010fe2000cf01270 */
[C---:B-1----:R-:W-:Y:S01]  /*44f70*/  VIADD R6, R3.reuse, UR5 ;  /* 0x0000000503067c36 */ /* 0x042fe20008000000 */
[----:B------:R-:W-:Y:S01]  /*44f80*/  LEA.HI.X.SX32 R5, R3, R0, 0x1, P5 ;  /* 0x0000000003057211 */ /* 0x000fe200028f0eff */
[----:B------:R-:W0:Y:S01]  /*44f90*/  LDCU UR4, c[0x0][0x39c] ;  /* 0x00007380ff0477ac */ /* 0x000e220008000800 */
[----:B------:R-:W-:Y:S01]  /*44fa0*/  PRMT R7, R8, 0x9910, RZ ;  /* 0x0000991008077816 */ /* 0x000fe200000000ff */
[----:B------:R-:W-:-:S03]  /*44fb0*/  VIADD R3, R6, UR5 ;  /* 0x0000000506037c36 */ /* 0x000fc60008000000 */
[----:B------:R-:W-:-:S05]  /*44fc0*/  SHF.R.S32.HI R9, RZ, 0x8, R7 ;  /* 0x00000008ff097819 */ /* 0x000fca0000011407 */
[----:B------:R1:W-:Y:S02]  /*44fd0*/  @P0 STG.E.U8 desc[UR18][R4.64], R8 ;  /* 0x0000000804000986 */ /* 0x0003e4000c101112 */
[----:B-1----:R-:W-:Y:S01]  /*44fe0*/  IADD3 R4, P0, PT, R6, R2, RZ ;  /* 0x0000000206047210 */ /* 0x002fe20007f1e0ff */
[----:B------:R-:W-:-:S03]  /*44ff0*/  VIADD R8, R3, UR5 ;  /* 0x0000000503087c36 */ /* 0x000fc60008000000 */
[----:B------:R-:W-:Y:S02]  /*45000*/  LEA.HI.X.SX32 R5, R6, R0, 0x1, P0 ;  /* 0x0000000006057211 */ /* 0x000fe400000f0eff */
[----:B------:R-:W-:Y:S02]  /*45010*/  IADD3 R6, P0, PT, R3, R2, RZ ;  /* 0x0000000203067210 */ /* 0x000fe40007f1e0ff */
[----:B------:R-:W-:Y:S02]  /*45020*/  F2FP.SATFINITE.E4M3.F32.PACK_AB_MERGE_C R10, R11, R10, RZ ;  /* 0x0000000a0b0a723e */ /* 0x000fe400048070ff */
[----:B------:R-:W-:Y:S02]  /*45030*/  LEA.HI.X.SX32 R7, R3, R0, 0x1, P0 ;  /* 0x0000000003077211 */ /* 0x000fe400000f0eff */
[----:B------:R-:W-:-:S04]  /*45040*/  PRMT R11, R10, 0x9910, RZ ;  /* 0x000099100a0b7816 */ /* 0x000fc800000000ff */
[----:B------:R-:W-:Y:S02]  /*45050*/  SHF.R.S32.HI R11, RZ, 0x8, R11 ;  /* 0x00000008ff0b7819 */ /* 0x000fe4000001140b */
[----:B------:R-:W-:Y:S02]  /*45060*/  F2FP.SATFINITE.E4M3.F32.PACK_AB_MERGE_C R12, R13, R12, RZ ;  /* 0x0000000c0d0c723e */ /* 0x000fe400048070ff */
[----:B--2---:R-:W-:Y:S01]  /*45070*/  ISETP.LT.AND P3, PT, R77, UR6, !P1 ;  /* 0x000000064d007c0c */ /* 0x004fe2000cf61270 */
[----:B------:R-:W1:Y:S01]  /*45080*/  LDCU UR6, c[0x0][0x39c] ;  /* 0x00007380ff0677ac */ /* 0x000e620008000800 */
[----:B---3--:R-:W-:Y:S01]  /*45090*/  ISETP.LT.AND P4, PT, R76, UR7, !P1 ;  /* 0x000000074c007c0c */ /* 0x008fe2000cf81270 */
[----:B------:R-:W2:Y:S01]  /*450a0*/  LDCU UR7, c[0x0][0x39c] ;  /* 0x00007380ff0777ac */ /* 0x000ea20008000800 */
[----:B-----5:R-:W-:Y:S01]  /*450b0*/  ISETP.LT.AND P2, PT, R75, UR9, !P1 ;  /* 0x000000094b007c0c */ /* 0x020fe2000cf41270 */
[----:B------:R-:W3:Y:S08]  /*450c0*/  LDCU UR9, c[0x0][0x39c] ;  /* 0x00007380ff0977ac */ /* 0x000ef00008000800 */
[----:B------:R4:W-:Y:S04]  /*450d0*/  @P3 STG.E.U8 desc[UR18][R4.64], R9 ;  /* 0x0000000904003986 */ /* 0x0009e8000c101112 */
[----:B------:R5:W-:Y:S01]  /*450e0*/  @P4 STG.E.U8 desc[UR18][R6.64], R10 ;  /* 0x0000000a06004986 */ /* 0x000be2000c101112 */
[----:B----4-:R-:W-:-:S04]  /*450f0*/  IADD3 R4, P3, PT, R8, R2, RZ ;  /* 0x0000000208047210 */ /* 0x010fc80007f7e0ff */
[C---:B------:R-:W-:Y:S02]  /*45100*/  LEA.HI.X.SX32 R5, R8.reuse, R0, 0x1, P3 ;  /* 0x0000000008057211 */ /* 0x040fe400018f0eff */
[----:B--2---:R-:W-:Y:S01]  /*45110*/  ISETP.LT.AND P3, PT, R69, UR7, !P1 ;  /* 0x0000000745007c0c */ /* 0x004fe2000cf61270 */
[----:B------:R-:W-:Y:S01]  /*45120*/  VIADD R8, R8, UR5 ;  /* 0x0000000508087c36 */ /* 0x000fe20008000000 */
[----:B------:R-:W2:Y:S01]  /*45130*/  LDL.LU R69, [R1+0x12a4] ;  /* 0x0012a40001457983 */ /* 0x000ea20000300800 */
[----:B------:R-:W-:Y:S01]  /*45140*/  ISETP.LT.AND P5, PT, R73, UR10, !P1 ;  /* 0x0000000a49007c0c */ /* 0x000fe2000cfa1270 */
[----:B------:R-:W4:Y:S02]  /*45150*/  LDCU UR10, c[0x0][0x39c] ;  /* 0x00007380ff0a77ac */ /* 0x000f240008000800 */
[----:B------:R-:W3:Y:S01]  /*45160*/  LDL.LU R68, [R1+0x1284] ;  /* 0x0012840001447983 */ /* 0x000ee20000300800 */
[----:B-----5:R-:W-:Y:S01]  /*45170*/  PRMT R7, R12, 0x9910, RZ ;  /* 0x000099100c077816 */ /* 0x020fe200000000ff */
[----:B------:R-:W3:Y:S02]  /*45180*/  LDCU UR7, c[0x0][0x39c] ;  /* 0x00007380ff0777ac */ /* 0x000ee40008000800 */
[----:B------:R-:W5:Y:S04]  /*45190*/  LDL.LU R10, [R1+0x1288] ;  /* 0x00128800010a7983 */ /* 0x000f680000300800 */
[----:B------:R-:W4:Y:S04]  /*451a0*/  LDL.LU R9, [R1+0x128c] ;  /* 0x00128c0001097983 */ /* 0x000f280000300800 */
[----:B------:R0:W-:Y:S04]  /*451b0*/  @P2 STG.E.U8 desc[UR18][R4.64], R11 ;  /* 0x0000000b04002986 */ /* 0x0001e8000c101112 */
[----:B------:R-:W5:Y:S01]  /*451c0*/  LDL.LU R13, [R1+0x1298] ;  /* 0x00129800010d7983 */ /* 0x000f620000300800 */
[----:B0-----:R-:W-:-:S04]  /*451d0*/  IADD3 R4, P2, PT, R8, R2, RZ ;  /* 0x0000000208047210 */ /* 0x001fc80007f5e0ff */
[----:B------:R-:W-:-:S05]  /*451e0*/  LEA.HI.X.SX32 R5, R8, R0, 0x1, P2 ;  /* 0x0000000008057211 */ /* 0x000fca00010f0eff */
[----:B------:R0:W-:Y:S04]  /*451f0*/  @P5 STG.E.U8 desc[UR18][R4.64], R12 ;  /* 0x0000000c04005986 */ /* 0x0001e8000c101112 */
[----:B0-----:R-:W5:Y:S01]  /*45200*/  LDL.LU R12, [R1+0x12a0] ;  /* 0x0012a000010c7983 */ /* 0x001f620000300800 */
[----:B------:R-:W-:Y:S01]  /*45210*/  VIADD R3, R8, UR5 ;  /* 0x0000000508037c36 */ /* 0x000fe20008000000 */
[----:B------:R-:W-:Y:S01]  /*45220*/  ISETP.LT.AND P0, PT, R72, UR4, !P1 ;  /* 0x0000000448007c0c */ /* 0x000fe2000cf01270 */
[----:B------:R-:W0:Y:S01]  /*45230*/  LDCU UR4, c[0x0][0x39c] ;  /* 0x00007380ff0477ac */ /* 0x000e220008000800 */
[----:B------:R-:W-:Y:S01]  /*45240*/  F2FP.SATFINITE.E4M3.F32.PACK_AB_MERGE_C R14, R15, R14, RZ ;  /* 0x0000000e0f0e723e */ /* 0x000fe200048070ff */
[----:B------:R-:W5:Y:S01]  /*45250*/  LDL.LU R11, [R1+0x1268] ;  /* 0x00126800010b7983 */ /* 0x000f620000300800 */
[----:B------:R-:W-:-:S02]  /*45260*/  IADD3 R6, P2, PT, R3, R2, RZ ;  /* 0x0000000203067210 */ /* 0x000fc40007f5e0ff */
[----:B------:R-:W-:Y:S02]  /*45270*/  SHF.R.S32.HI R8, RZ, 0x8, R7 ;  /* 0x00000008ff087819 */ /* 0x000fe40000011407 */
[C---:B------:R-:W-:Y:S01]  /*45280*/  LEA.HI.X.SX32 R7, R3.reuse, R0, 0x1, P2 ;  /* 0x0000000003077211 */ /* 0x040fe200010f0eff */
[----:B------:R-:W-:Y:S01]  /*45290*/  VIADD R3, R3, UR5 ;  /* 0x0000000503037c36 */ /* 0x000fe20008000000 */
[----:B-1----:R-:W-:Y:S01]  /*452a0*/  ISETP.LT.AND P4, PT, R71, UR6, !P1 ;  /* 0x0000000647007c0c */ /* 0x002fe2000cf81270 */
[----:B------:R-:W2:Y:S02]  /*452b0*/  LDCU UR6, c[0x0][0x39c] ;  /* 0x00007380ff0677ac */ /* 0x000ea40008000800 */
[----:B------:R1:W-:Y:S01]  /*452c0*/  @P0 STG.E.U8 desc[UR18][R6.64], R8 ;  /* 0x0000000806000986 */ /* 0x0003e2000c101112 */
[----:B------:R-:W-:-:S04]  /*452d0*/  IADD3 R4, P0, PT, R3, R2, RZ ;  /* 0x0000000203047210 */ /* 0x000fc80007f1e0ff */
[C---:B------:R-:W-:Y:S01]  /*452e0*/  LEA.HI.X.SX32 R5, R3.reuse, R0, 0x1, P0 ;  /* 0x0000000003057211 */ /* 0x040fe200000f0eff */
[----:B-1----:R-:W-:Y:S01]  /*452f0*/  VIADD R8, R3, UR5 ;  /* 0x0000000503087c36 */ /* 0x002fe20008000000 */
[----:B------:R-:W-:-:S04]  /*45300*/  PRMT R7, R14, 0x9910, RZ ;  /* 0x000099100e077816 */ /* 0x000fc800000000ff */
[C---:B------:R-:W-:Y:S02]  /*45310*/  IADD3 R6, P5, PT, R8.reuse, R2, RZ ;  /* 0x0000000208067210 */ /* 0x040fe40007fbe0ff */
[----:B------:R-:W-:Y:S02]  /*45320*/  SHF.R.S32.HI R3, RZ, 0x8, R7 ;  /* 0x00000008ff037819 */ /* 0x000fe40000011407 */
[C---:B------:R-:W-:Y:S01]  /*45330*/  LEA.HI.X.SX32 R7, R8.reuse, R0, 0x1, P5 ;  /* 0x0000000008077211 */ /* 0x040fe200028f0eff */
[----:B------:R-:W-:Y:S01]  /*45340*/  VIADD R8, R8, UR5 ;  /* 0x0000000508087c36 */ /* 0x000fe20008000000 */
[----:B0-----:R-:W-:Y:S01]  /*45350*/  ISETP.LT.AND P0, PT, R70, UR4, !P1 ;  /* 0x0000000446007c0c */ /* 0x001fe2000cf01270 */
[----:B------:R0:W-:Y:S01]  /*45360*/  @P4 STG.E.U8 desc[UR18][R4.64], R14 ;  /* 0x0000000e04004986 */ /* 0x0001e2000c101112 */
[----:B------:R-:W-:Y:S01]  /*45370*/  F2FP.SATFINITE.E4M3.F32.PACK_AB_MERGE_C R16, R17, R16, RZ ;  /* 0x000000101110723e */ /* 0x000fe200048070ff */
[----:B------:R-:W1:Y:S02]  /*45380*/  LDCU UR4, c[0x0][0x39c] ;  /* 0x00007380ff0477ac */ /* 0x000e640008000800 */
[----:B------:R1:W-:Y:S01]  /*45390*/  @P3 STG.E.U8 desc[UR18][R6.64], R3 ;  /* 0x0000000306003986 */ /* 0x0003e2000c101112 */
[----:B0-----:R-:W-:-:S04]  /*453a0*/  IADD3 R4, P5, PT, R8, R2, RZ ;  /* 0x0000000208047210 */ /* 0x001fc80007fbe0ff */
[C---:B------:R-:W-:Y:S01]  /*453b0*/  LEA.HI.X.SX32 R5, R8.reuse, R0, 0x1, P5 ;  /* 0x0000000008057211 */ /* 0x040fe200028f0eff */
[----:B------:R-:W-:Y:S01]  /*453c0*/  VIADD R8, R8, UR5 ;  /* 0x0000000508087c36 */ /* 0x000fe20008000000 */
[----:B-1----:R-:W-:-:S03]  /*453d0*/  PRMT R3, R16, 0x9910, RZ ;  /* 0x0000991010037816 */ /* 0x002fc600000000ff */
[----:B------:R0:W-:Y:S01]  /*453e0*/  @P0 STG.E.U8 desc[UR18][R4.64], R16 ;  /* 0x0000001004000986 */ /* 0x0001e2000c101112 */
[----:B------:R-:W-:Y:S02]  /*453f0*/  F2FP.SATFINITE.E4M3.F32.PACK_AB_MERGE_C R18, R19, R18, RZ ;  /* 0x000000121312723e */ /* 0x000fe400048070ff */
[----:B0-----:R-:W-:-:S04]  /*45400*/  IADD3 R4, P0, PT, R8, R2, RZ ;  /* 0x0000000208047210 */ /* 0x001fc80007f1e0ff */
[----:B------:R-:W-:Y:S02]  /*45410*/  LEA.HI.X.SX32 R5, R8, R0, 0x1, P0 ;  /* 0x0000000008057211 */ /* 0x000fe400000f0eff */
[----:B--2---:R-:W-:Y:S01]  /*45420*/  ISETP.LT.AND P2, PT, R69, UR6, !P1 ;  /* 0x0000000645007c0c */ /* 0x004fe2000cf41270 */
[----:B------:R-:W0:Y:S01]  /*45430*/  LDCU UR6, c[0x0][0x39c] ;  /* 0x00007380ff0677ac */ /* 0x000e220008000800 */
[----:B---3--:R-:W-:Y:S01]  /*45440*/  ISETP.LT.AND P4, PT, R68, UR7, !P1 ;  /* 0x0000000744007c0c */ /* 0x008fe2000cf81270 */
[----:B------:R-:W1:Y:S01]  /*45450*/  LDCU UR7, c[0x0][0x39c] ;  /* 0x00007380ff0777ac */ /* 0x000e620008000800 */
[----:B----4-:R-:W-:Y:S01]  /*45460*/  ISETP.LT.AND P5, PT, R9, UR10, !P1 ;  /* 0x0000000a09007c0c */ /* 0x010fe2000cfa1270 */
[----:B------:R-:W-:Y:S01]  /*45470*/  IMAD.MOV.U32 R9, RZ, RZ, R3 ;  /* 0x000000ffff097224 */ /* 0x000fe200078e0003 */
[----:B-----5:R-:W-:Y:S01]  /*45480*/  ISETP.LT.AND P3, PT, R10, UR9, !P1 ;  /* 0x000000090a007c0c */ /* 0x020fe2000cf61270 */
[----:B------:R-:W-:Y:S01]  /*45490*/  VIADD R3, R8, UR5 ;  /* 0x0000000508037c36 */ /* 0x000fe20008000000 */
[----:B------:R-:W-:Y:S01]  /*454a0*/  F2FP.SATFINITE.E4M3.F32.PACK_AB_MERGE_C R20, R21, R20, RZ ;  /* 0x000000141514723e */ /* 0x000fe200048070ff */
[----:B------:R-:W2:Y:S03]  /*454b0*/  LDCU UR9, c[0x0][0x39c] ;  /* 0x00007380ff0977ac */ /* 0x000ea60008000800 */
[----:B------:R-:W-:Y:S01]  /*454c0*/  IADD3 R6, P0, PT, R3, R2, RZ ;  /* 0x0000000203067210 */ /* 0x000fe20007f1e0ff */
[----:B------:R-:W3:Y:S01]  /*454d0*/  LDCU UR10, c[0x0][0x39c] ;  /* 0x00007380ff0a77ac */ /* 0x000ee20008000800 */
[----:B------:R-:W-:-:S02]  /*454e0*/  SHF.R.S32.HI R9, RZ, 0x8, R9 ;  /* 0x00000008ff097819 */ /* 0x000fc40000011409 */
[----:B------:R-:W-:-:S03]  /*454f0*/  LEA.HI.X.SX32 R7, R3, R0, 0x1, P0 ;  /* 0x0000000003077211 */ /* 0x000fc600000f0eff */
[----:B------:R4:W-:Y:S04]  /*45500*/  @P2 STG.E.U8 desc[UR18][R4.64], R9 ;  /* 0x0000000904002986 */ /* 0x0009e8000c101112 */
[----:B------:R5:W-:Y:S01]  /*45510*/  @P4 STG.E.U8 desc[UR18][R6.64], R18 ;  /* 0x0000001206004986 */ /* 0x000be2000c101112 */
[----:B0-----:R-:W-:Y:S01]  /*45520*/  ISETP.LT.AND P4, PT, R12, UR6, !P1 ;  /* 0x000000060c007c0c */ /* 0x001fe2000cf81270 */
[----:B------:R-:W-:Y:S02]  /*45530*/  VIADD R8, R3, UR5 ;  /* 0x0000000503087c36 */ /* 0x000fe40008000000 */
[----:B------:R-:W2:Y:S01]  /*45540*/  LDL.LU R12, [R1+0x12b4] ;  /* 0x0012b400010c7983 */ /* 0x000ea20000300800 */
[----:B------:R-:W-:Y:S01]  /*45550*/  PRMT R10, R18, 0x9910, RZ ;  /* 0x00009910120a7816 */ /* 0x000fe200000000ff */
[----:B------:R-:W0:Y:S01]  /*45560*/  LDCU UR6, c[0x0][0x39c] ;  /* 0x00007380ff0677ac */ /* 0x000e220008000800 */
[----:B----4-:R-:W-:Y:S01]  /*45570*/  IADD3 R4, P2, PT, R8, R2, RZ ;  /* 0x0000000208047210 */ /* 0x010fe20007f5e0ff */
[----:B------:R-:W0:Y:S01]  /*45580*/  LDL.LU R9, [R1+0xf84] ;  /* 0x000f840001097983 */ /* 0x000e220000300800 */
[----:B------:R-:W-:-:S02]  /*45590*/  SHF.R.S32.HI R10, RZ, 0x8, R10 ;  /* 0x00000008ff0a7819 */ /* 0x000fc4000001140a */
[C---:B------:R-:W-:Y:S01]  /*455a0*/  LEA.HI.X.SX32 R5, R8.reuse, R0, 0x1, P2 ;  /* 0x0000000008057211 */ /* 0x040fe200010f0eff */
[----:B------:R-:W-:Y:S01]  /*455b0*/  VIADD R8, R8, UR5 ;  /* 0x0000000508087c36 */ /* 0x000fe20008000000 */
[----:B------:R-:W-:Y:S01]  /*455c0*/  ISETP.LT.AND P0, PT, R13, UR4, !P1 ;  /* 0x000000040d007c0c */ /* 0x000fe2000cf01270 */
[----:B------:R-:W2:Y:S01]  /*455d0*/  LDCU UR4, c[0x0][0x39c] ;  /* 0x00007380ff0477ac */ /* 0x000ea20008000800 */
[----:B-----5:R-:W-:Y:S01]  /*455e0*/  PRMT R7, R20, 0x9910, RZ ;  /* 0x0000991014077816 */ /* 0x020fe200000000ff */
[----:B------:R4:W-:Y:S01]  /*455f0*/  @P3 STG.E.U8 desc[UR18][R4.64], R10 ;  /* 0x0000000a04003986 */ /* 0x0009e2000c101112 */
[----:B------:R-:W-:-:S03]  /*45600*/  VIADD R3, R8, UR5 ;  /* 0x0000000508037c36 */ /* 0x000fc60008000000 */
[----:B------:R-:W5:Y:S01]  /*45610*/  LDL.LU R15, [R1+0xf30] ;  /* 0x000f3000010f7983 */ /* 0x000f620000300800 */
[----:B-1----:R-:W-:Y:S01]  /*45620*/  ISETP.LT.AND P2, PT, R11, UR7, !P1 ;  /* 0x000000070b007c0c */ /* 0x002fe2000cf41270 */
[----:B------:R-:W5:Y:S02]  /*45630*/  LDCU UR7, c[0x0][0x39c] ;  /* 0x00007380ff0777ac */ /* 0x000f640008000800 */
[----:B------:R-:W3:Y:S01]  /*45640*/  LDL.LU R14, [R1+0xf34] ;  /* 0x000f3400010e7983 */ /* 0x000ee20000300800 */
[----:B----4-:R-:W-:-:S03]  /*45650*/  IADD3 R4, P3, PT, R8, R2, RZ ;  /* 0x0000000208047210 */ /* 0x010fc60007f7e0ff */
[----:B------:R-:W4:Y:S01]  /*45660*/  LDL.LU R11, [R1+0x1290] ;  /* 0x00129000010b7983 */ /* 0x000f220000300800 */
[----:B------:R-:W-:-:S03]  /*45670*/  LEA.HI.X.SX32 R5, R8, R0, 0x1, P3 ;  /* 0x0000000008057211 */ /* 0x000fc600018f0eff */
[----:B------:R-:W3:Y:S01]  /*45680*/  LDL.LU R13, [R1+0x129c] ;  /* 0x00129c00010d7983 */ /* 0x000ee20000300800 */
[C---:B------:R-:W-:Y:S02]  /*45690*/  IADD3 R6, P3, PT, R3.reuse, R2, RZ ;  /* 0x0000000203067210 */ /* 0x040fe40007f7e0ff */
[----:B------:R-:W-:Y:S02]  /*456a0*/  SHF.R.S32.HI R8, RZ, 0x8, R7 ;  /* 0x00000008ff087819 */ /* 0x000fe40000011407 */
[C---:B------:R-:W-:Y:S01]  /*456b0*/  LEA.HI.X.SX32 R7, R3.reuse, R0, 0x1, P3 ;  /* 0x0000000003077211 */ /* 0x040fe200018f0eff */
[----:B------:R-:W-:Y:S01]  /*456c0*/  VIADD R3, R3, UR5 ;  /* 0x0000000503037c36 */ /* 0x000fe20008000000 */
[----:B------:R1:W-:Y:S04]  /*456d0*/  @P5 STG.E.U8 desc[UR18][R4.64], R20 ;  /* 0x0000001404005986 */ /* 0x0003e8000c101112 */
[----:B------:R2:W-:Y:S01]  /*456e0*/  @P0 STG.E.U8 desc[UR18][R6.64], R8 ;  /* 0x0000000806000986 */ /* 0x0005e2000c101112 */
[----:B-1----:R-:W-:-:S04]  /*456f0*/  IADD3 R4, P0, PT, R3, R2, RZ ;  /* 0x0000000203047210 */ /* 0x002fc80007f1e0ff */
[C---:B------:R-:W-:Y:S02]  /*45700*/  LEA.HI.X.SX32 R5, R3.reuse, R0, 0x1, P0 ;  /* 0x0000000003057211 */ /* 0x040fe400000f0eff */
[----:B--2---:R-:W-:Y:S01]  /*45710*/  ISETP.LT.AND P0, PT, R12, UR4, !P1 ;  /* 0x000000040c007c0c */ /* 0x004fe2000cf01270 */
[----:B------:R-:W-:Y:S01]  /*45720*/  VIADD R8, R3, UR5 ;  /* 0x0000000503087c36 */ /* 0x000fe20008000000 */
[----:B------:R-:W2:Y:S01]  /*45730*/  LDL.LU R12, [R1+0xf3c] ;  /* 0x000f3c00010c7983 */ /* 0x000ea20000300800 */
[----:B------:R-:W-:Y:S01]  /*45740*/  F2FP.SATFINITE.E4M3.F32.PACK_AB_MERGE_C R22, R23, R22, RZ ;  /* 0x000000161716723e */ /* 0x000fe200048070ff */
[----:B------:R-:W1:Y:S01]  /*45750*/  LDCU UR4, c[0x0][0x39c] ;  /* 0x00007380ff0477ac */ /* 0x000e620008000800 */
[----:B0-----:R-:W-:Y:S01]  /*45760*/  ISETP.LT.AND P3, PT, R9, UR6, !P1 ;  /* 0x0000000609007c0c */ /* 0x001fe2000cf61270 */
[----:B------:R-:W-:Y:S01]  /*45770*/  VIADD R9, R8, UR5 ;  /* 0x0000000508097c36 */ /* 0x000fe20008000000 */
[----:B------:R-:W-:Y:S02]  /*45780*/  PRMT R7, R22, 0x9910, RZ ;  /* 0x0000991016077816 */ /* 0x000fe400000000ff */
[C---:B------:R-:W-:Y:S01]  /*45790*/  IADD3 R6, P5, PT, R8.reuse, R2, RZ ;  /* 0x0000000208067210 */ /* 0x040fe20007fbe0ff */
[----:B------:R0:W-:Y:S01]  /*457a0*/  @P4 STG.E.U8 desc[UR18][R4.64], R22 ;  /* 0x0000001604004986 */ /* 0x0001e2000c101112 */
[----:B------:R-:W-:Y:S01]  /*457b0*/  SHF.R.S32.HI R3, RZ, 0x8, R7 ;  /* 0x00000008ff037819 */ /* 0x000fe20000011407 */
[----:B------:R-:W2:Y:S01]  /*457c0*/  LDCU UR6, c[0x0][0x39c] ;  /* 0x00007380ff0677ac */ /* 0x000ea20008000800 */
[----:B------:R-:W-:Y:S01]  /*457d0*/  LEA.HI.X.SX32 R7, R8, R0, 0x1, P5 ;  /* 0x0000000008077211 */ /* 0x000fe200028f0eff */
[----:B------:R-:W4:Y:S01]  /*457e0*/  LDL.LU R10, [R1+0xf38] ;  /* 0x000f3800010a7983 */ /* 0x000f220000300800 */
[----:B------:R-:W-:-:S02]  /*457f0*/  F2FP.SATFINITE.E4M3.F32.PACK_AB_MERGE_C R25, R25, R24, RZ ;  /* 0x000000181919723e */ /* 0x000fc400048070ff */
[C---:B0-----:R-:W-:Y:S01]  /*45800*/  IADD3 R4, P5, PT, R9.reuse, R2, RZ ;  /* 0x0000000209047210 */ /* 0x041fe20007fbe0ff */
[----:B------:R0:W-:Y:S03]  /*45810*/  @P2 STG.E.U8 desc[UR18][R6.64], R3 ;  /* 0x0000000306002986 */ /* 0x0001e6000c101112 */
[C---:B------:R-:W-:Y:S01]  /*45820*/  LEA.HI.X.SX32 R5, R9.reuse, R0, 0x1, P5 ;  /* 0x0000000009057211 */ /* 0x040fe200028f0eff */
[----:B------:R-:W-:Y:S01]  /*45830*/  VIADD R9, R9, UR5 ;  /* 0x0000000509097c36 */ /* 0x000fe20008000000 */
[----:B------:R-:W-:Y:S01]  /*45840*/  PRMT R8, R25, 0x9910, RZ ;  /* 0x0000991019087816 */ /* 0x000fe200000000ff */
[----:B------:R-:W4:Y:S01]  /*45850*/  LDL.LU R16, [R1+0xf40] ;  /* 0x000f400001107983 */ /* 0x000f220000300800 */
[----:B-----5:R-:W-:Y:S01]  /*45860*/  ISETP.LT.AND P4, PT, R15, UR7, !P1 ;  /* 0x000000070f007c0c */ /* 0x020fe2000cf81270 */
[----:B------:R-:W5:Y:S02]  /*45870*/  LDCU UR7, c[0x0][0x39c] ;  /* 0x00007380ff0777ac */ /* 0x000f640008000800 */
[----:B------:R1:W-:Y:S01]  /*45880*/  @P0 STG.E.U8 desc[UR18][R4.64], R25 ;  /* 0x0000001904000986 */ /* 0x0003e2000c101112 */
[----:B0-----:R-:W-:-:S02]  /*45890*/  VIADD R7, R9, UR5 ;  /* 0x0000000509077c36 */ /* 0x001fc40008000000 */
[----:B------:R-:W-:Y:S01]  /*458a0*/  IMAD.MOV.U32 R3, RZ, RZ, R8 ;  /* 0x000000ffff037224 */ /* 0x000fe200078e0008 */
[----:B-1----:R-:W-:-:S04]  /*458b0*/  IADD3 R4, P0, PT, R9, R2, RZ ;  /* 0x0000000209047210 */ /* 0x002fc80007f1e0ff */
[----:B------:R-:W-:Y:S02]  /*458c0*/  LEA.HI.X.SX32 R5, R9, R0, 0x1, P0 ;  /* 0x0000000009057211 */ /* 0x000fe400000f0eff */
[C---:B------:R-:W-:Y:S02]  /*458d0*/  IADD3 R6, P0, PT, R7.reuse, R2, RZ ;  /* 0x0000000207067210 */ /* 0x040fe40007f1e0ff */
[----:B------:R-:W-:Y:S01]  /*458e0*/  SHF.R.S32.HI R9, RZ, 0x8, R3 ;  /* 0x00000008ff097819 */ /* 0x000fe20000011403 */
[----:B------:R-:W-:Y:S01]  /*458f0*/  VIADD R3, R7, UR5 ;  /* 0x0000000507037c36 */ /* 0x000fe20008000000 */
[----:B------:R-:W-:Y:S02]  /*45900*/  F2FP.SATFINITE.E4M3.F32.PACK_AB_MERGE_C R27, R27, R26, RZ ;  /* 0x0000001a1b1b723e */ /* 0x000fe400048070ff */
[----:B------:R-:W-:Y:S01]  /*45910*/  LEA.HI.X.SX32 R7, R7, R0, 0x1, P0 ;  /* 0x0000000007077211 */ /* 0x000fe200000f0eff */
[----:B------:R0:W-:Y:S04]  /*45920*/  @P3 STG.E.U8 desc[UR18][R4.64], R9 ;  /* 0x0000000904003986 */ /* 0x0001e8000c101112 */
[----:B------:R-:W-:Y:S01]  /*45930*/  @P4 STG.E.U8 desc[UR18][R6.64], R27 ;  /* 0x0000001b06004986 */ /* 0x000fe2000c101112 */
[----:B--2---:R-:W-:Y:S01]  /*45940*/  ISETP.LT.AND P4, PT, R12, UR6, !P1 ;  /* 0x000000060c007c0c */ /* 0x004fe2000cf81270 */
[----:B------:R-:W1:Y:S02]  /*45950*/  LDCU UR6, c[0x0][0x39c] ;  /* 0x00007380ff0677ac */ /* 0x000e640008000800 */
[----:B------:R-:W1:Y:S01]  /*45960*/  LDL.LU R12, [R1+0xf2c] ;  /* 0x000f2c00010c7983 */ /* 0x000e620000300800 */
[----:B---3--:R-:W-:-:S02]  /*45970*/  ISETP.LT.AND P2, PT, R14, UR9, !P1 ;  /* 0x000000090e007c0c */ /* 0x008fc4000cf41270 */
[----:B----4-:R-:W-:Y:S01]  /*45980*/  ISETP.LT.AND P5, PT, R11, UR10, !P1 ;  /* 0x0000000a0b007c0c */ /* 0x010fe2000cfa1270 */
[----:B------:R-:W2:Y:S01]  /*45990*/  LDCU UR10, c[0x0][0x39c] ;  /* 0x00007380ff0a77ac */ /* 0x000ea20008000800 */
[----:B------:R-:W-:Y:S02]  /*459a0*/  PRMT R11, R27, 0x9910, RZ ;  /* 0x000099101b0b7816 */ /* 0x000fe400000000ff */
[C---:B0-----:R-:W-:Y:S01]  /*459b0*/  IADD3 R4, P3, PT, R3.reuse, R2, RZ ;  /* 0x0000000203047210 */ /* 0x041fe20007f7e0ff */
[----:B------:R-:W0:Y:S01]  /*459c0*/  LDCU UR9, c[0x0][0x39c] ;  /* 0x00007380ff0977ac */ /* 0x000e220008000800 */
[----:B------:R-:W-:Y:S02]  /*459d0*/  SHF.R.S32.HI R11, RZ, 0x8, R11 ;  /* 0x00000008ff0b7819 */ /* 0x000fe4000001140b */
[C---:B------:R-:W-:Y:S01]  /*459e0*/  LEA.HI.X.SX32 R5, R3.reuse, R0, 0x1, P3 ;  /* 0x0000000003057211 */ /* 0x040fe200018f0eff */
[----:B------:R-:W-:-:S04]  /*459f0*/  VIADD R3, R3, UR5 ;  /* 0x0000000503037c36 */ /* 0x000fc80008000000 */
[----:B------:R3:W-:Y:S01]  /*45a00*/  @P2 STG.E.U8 desc[UR18][R4.64], R11 ;  /* 0x0000000b04002986 */ /* 0x0007e2000c101112 */
[C---:B------:R-:W-:Y:S01]  /*45a10*/  VIADD R9, R3.reuse, UR5 ;  /* 0x0000000503097c36 */ /* 0x040fe20008000000 */
[----:B-----5:R-:W-:Y:S01]  /*45a20*/  ISETP.LT.AND P3, PT, R10, UR7, !P1 ;  /* 0x000000070a007c0c */ /* 0x020fe2000cf61270 */
[----:B------:R-:W4:Y:S01]  /*45a30*/  LDCU UR7, c[0x0][0x39c] ;  /* 0x00007380ff0777ac */ /* 0x000f220008000800 */
[----:B------:R-:W4:Y:S04]  /*45a40*/  LDL.LU R10, [R1+0xf28] ;  /* 0x000f2800010a7983 */ /* 0x000f280000300800 */
[----:B------:R-:W0:Y:S01]  /*45a50*/  LDL.LU R15, [R1+0xf24] ;  /* 0x000f2400010f7983 */ /* 0x000e220000300800 */
[----:B---3--:R-:W-:-:S03]  /*45a60*/  IADD3 R4, P2, PT, R3, R2, RZ ;  /* 0x0000000203047210 */ /* 0x008fc60007f5e0ff */
[----:B------:R-:W2:Y:S01]  /*45a70*/  LDL.LU R14, [R1+0x12ac] ;  /* 0x0012ac00010e7983 */ /* 0x000ea20000300800 */
[----:B------:R-:W-:Y:S02]  /*45a80*/  LEA.HI.X.SX32 R5, R3, R0, 0x1, P2 ;  /* 0x0000000003057211 */ /* 0x000fe400010f0eff */
[----:B------:R-:W-:-:S04]  /*45a90*/  IADD3 R6, P2, PT, R9, R2, RZ ;  /* 0x0000000209067210 */ /* 0x000fc80007f5e0ff */
[----:B------:R-:W-:Y:S02]  /*45aa0*/  LEA.HI.X.SX32 R7, R9, R0, 0x1, P2 ;  /* 0x0000000009077211 */ /* 0x000fe400010f0eff */
[----:B------:R-:W-:Y:S01]  /*45ab0*/  ISETP.LT.AND P0, PT, R13, UR4, !P1 ;  /* 0x000000040d007c0c */ /* 0x000fe2000cf01270 */
[----:B------:R-:W3:Y:S01]  /*45ac0*/  LDCU UR4, c[0x0][0x39c] ;  /* 0x00007380ff0477ac */ /* 0x000ee20008000800 */
[----:B------:R-:W-:Y:S02]  /*45ad0*/  F2FP.SATFINITE.E4M3.F32.PACK_AB_MERGE_C R29, R29, R28, RZ ;  /* 0x0000001c1d1d723e */ /* 0x000fe400048070ff */
[----:B-1----:R-:W-:Y:S01]  /*45ae0*/  ISETP.LT.AND P2, PT, R12, UR6, !P1 ;  /* 0x000000060c007c0c */ /* 0x002fe2000cf41270 */
[----:B------:R-:W-:Y:S01]  /*45af0*/  VIADD R9, R9, UR5 ;  /* 0x0000000509097c36 */ /* 0x000fe20008000000 */
[----:B------:R-:W5:Y:S01]  /*45b00*/  LDL.LU R12, [R1+0x12b0] ;  /* 0x0012b000010c7983 */ /* 0x000f620000300800 */
[----:B------:R-:W-:Y:S01]  /*45b10*/  PRMT R13, R29, 0x9910, RZ ;  /* 0x000099101d0d7816 */ /* 0x000fe200000000ff */
[----:B------:R-:W1:Y:S01]  /*45b20*/  LDCU UR6, c[0x0][0x39c] ;  /* 0x00007380ff0677ac */ /* 0x000e620008000800 */
[----:B------:R-:W-:Y:S01]  /*45b30*/  VIADD R3, R9, UR5 ;  /* 0x0000000509037c36 */ /* 0x000fe20008000000 */
[----:B------:R3:W-:Y:S01]  /*45b40*/  @P5 STG.E.U8 desc[UR18][R4.64], R29 ;  /* 0x0000001d04005986 */ /* 0x0007e2000c101112 */
[----:B------:R-:W-:-:S02]  /*45b50*/  SHF.R.S32.HI R13, RZ, 0x8, R13 ;  /* 0x00000008ff0d7819 */ /* 0x000fc4000001140d */
[----:B------:R-:W-:Y:S01]  /*45b60*/  F2FP.SATFINITE.E4M3.F32.PACK_AB_MERGE_C R31, R31, R30, RZ ;  /* 0x0000001e1f1f723e */ /* 0x000fe200048070ff */
[----:B------:R-:W1:Y:S04]  /*45b70*/  LDL.LU R11, [R1+0xf20] ;  /* 0x000f2000010b7983 */ /* 0x000e680000300800 */
[----:B------:R0:W-:Y:S01]  /*45b80*/  @P0 STG.E.U8 desc[UR18][R6.64], R13 ;  /* 0x0000000d06000986 */ /* 0x0001e2000c101112 */
[----:B---3--:R-:W-:-:S04]  /*45b90*/  IADD3 R4, P0, PT, R9, R2, RZ ;  /* 0x0000000209047210 */ /* 0x008fc80007f1e0ff */
[----:B------:R-:W-:Y:S02]  /*45ba0*/  LEA.HI.X.SX32 R5, R9, R0, 0x1, P0 ;  /* 0x0000000009057211 */ /* 0x000fe400000f0eff */
[C---:B0-----:R-:W-:Y:S02]  /*45bb0*/  IADD3 R6, P5, PT, R3.reuse, R2, RZ ;  /* 0x0000000203067210 */ /* 0x041fe40007fbe0ff */
[----:B------:R-:W-:Y:S01]  /*45bc0*/  ISETP.LT.AND P0, PT, R16, UR4, !P1 ;  /* 0x0000000410007c0c */ /* 0x000fe2000cf01270 */
[----:B------:R0:W-:Y:S01]  /*45bd0*/  @P4 STG.E.U8 desc[UR18][R4.64], R31 ;  /* 0x0000001f04004986 */ /* 0x0001e2000c101112 */
[C---:B------:R-:W-:Y:S01]  /*45be0*/  LEA.HI.X.SX32 R7, R3.reuse, R0, 0x1, P5 ;  /* 0x0000000003077211 */ /* 0x040fe200028f0eff */
[----:B------:R-:W-:Y:S01]  /*45bf0*/  VIADD R3, R3, UR5 ;  /* 0x0000000503037c36 */ /* 0x000fe20008000000 */
[----:B------:R-:W-:Y:S01]  /*45c00*/  PRMT R8, R31, 0x9910, RZ ;  /* 0x000099101f087816 */ /* 0x000fe200000000ff */
[----:B------:R-:W5:Y:S01]  /*45c10*/  LDCU UR4, c[0x0][0x39c] ;  /* 0x00007380ff0477ac */ /* 0x000f620008000800 */
[----:B------:R-:W-:-:S02]  /*45c20*/  F2FP.SATFINITE.E4M3.F32.PACK_AB_MERGE_C R33, R33, R32, RZ ;  /* 0x000000202121723e */ /* 0x000fc400048070ff */
[----:B------:R-:W-:Y:S02]  /*45c30*/  SHF.R.S32.HI R9, RZ, 0x8, R8 ;  /* 0x00000008ff097819 */ /* 0x000fe40000011408 */
[----:B0-----:R-:W-:-:S04]  /*45c40*/  IADD3 R4, P5, PT, R3, R2, RZ ;  /* 0x0000000203047210 */ /* 0x001fc80007fbe0ff */
[C---:B------:R-:W-:Y:S01]  /*45c50*/  LEA.HI.X.SX32 R5, R3.reuse, R0, 0x1, P5 ;  /* 0x0000000003057211 */ /* 0x040fe200028f0eff */
[----:B------:R-:W-:Y:S01]  /*45c60*/  VIADD R3, R3, UR5 ;  /* 0x0000000503037c36 */ /* 0x000fe20008000000 */
[----:B------:R0:W-:Y:S04]  /*45c70*/  @P3 STG.E.U8 desc[UR18][R6.64], R9 ;  /* 0x0000000906003986 */ /* 0x0001e8000c101112 */
[----:B------:R3:W-:Y:S01]  /*45c80*/  @P0 STG.E.U8 desc[UR18][R4.64], R33 ;  /* 0x0000002104000986 */ /* 0x0007e2000c101112 */
[C---:B0-----:R-:W-:Y:S01]  /*45c90*/  VIADD R7, R3.reuse, UR5 ;  /* 0x0000000503077c36 */ /* 0x041fe20008000000 */
[----:B---3--:R-:W-:-:S04]  /*45ca0*/  IADD3 R4, P0, PT, R3, R2, RZ ;  /* 0x0000000203047210 */ /* 0x008fc80007f1e0ff */
[----:B------:R-:W-:Y:S02]  /*45cb0*/  LEA.HI.X.SX32 R5, R3, R0, 0x1, P0 ;  /* 0x0000000003057211 */ /* 0x000fe400000f0eff */
[C---:B------:R-:W-:Y:S01]  /*45cc0*/  IADD3 R6, P0, PT, R7.reuse, R2, RZ ;  /* 0x0000000207067210 */ /* 0x040fe20007f1e0ff */
[C---:B------:R-:W-:Y:S01]  /*45cd0*/  VIADD R3, R7.reuse, UR5 ;  /* 0x0000000507037c36 */ /* 0x040fe20008000000 */
[----:B----4-:R-:W-:Y:S01]  /*45ce0*/  ISETP.LT.AND P4, PT, R10, UR7, !P1 ;  /* 0x000000070a007c0c */ /* 0x010fe2000cf81270 */
[----:B------:R-:W0:Y:S01]  /*45cf0*/  LDCU UR7, c[0x0][0x39c] ;  /* 0x00007380ff0777ac */ /* 0x000e220008000800 */
[----:B------:R-:W0:Y:S01]  /*45d00*/  LDL.LU R10, [R1+0xf1c] ;  /* 0x000f1c00010a7983 */ /* 0x000e220000300800 */
[----:B--2---:R-:W-:Y:S02]  /*45d10*/  ISETP.LT.AND P5, PT, R14, UR10, !P1 ;  /* 0x0000000a0e007c0c */ /* 0x004fe4000cfa1270 */
[----:B------:R-:W-:Y:S01]  /*45d20*/  LEA.HI.X.SX32 R7, R7, R0, 0x1, P0 ;  /* 0x0000000007077211 */ /* 0x000fe200000f0eff */
[----:B------:R-:W2:Y:S01]  /*45d30*/  LDL.LU R14, [R1+0xf18] ;  /* 0x000f1800010e7983 */ /* 0x000ea20000300800 */
[----:B------:R-:W-:Y:S01]  /*45d40*/  PRMT R8, R33, 0x9910, RZ ;  /* 0x0000991021087816 */ /* 0x000fe200000000ff */
[----:B------:R-:W3:Y:S01]  /*45d50*/  LDCU UR10, c[0x0][0x39c] ;  /* 0x00007380ff0a77ac */ /* 0x000ee20008000800 */
[----:B-----5:R-:W-:-:S03]  /*45d60*/  ISETP.LT.AND P0, PT, R12, UR4, !P1 ;  /* 0x000000040c007c0c */ /* 0x020fc6000cf01270 */
[----:B------:R-:W-:Y:S01]  /*45d70*/  IMAD.MOV.U32 R9, RZ, RZ, R8 ;  /* 0x000000ffff097224 */ /* 0x000fe200078e0008 */
[----:B------:R-:W4:Y:S01]  /*45d80*/  LDL.LU R12, [R1+0xf14] ;  /* 0x000f1400010c7983 */ /* 0x000f220000300800 */
[----:B------:R-:W-:Y:S01]  /*45d90*/  ISETP.LT.AND P3, PT, R15, UR9, !P1 ;  /* 0x000000090f007c0c */ /* 0x000fe2000cf61270 */
[----:B------:R-:W2:Y:S02]  /*45da0*/  LDCU UR4, c[0x0][0x39c] ;  /* 0x00007380ff0477ac */ /* 0x000ea40008000800 */
[----:B------:R-:W-:Y:S01]  /*45db0*/  SHF.R.S32.HI R9, RZ, 0x8, R9 ;  /* 0x00000008ff097819 */ /* 0x000fe20000011409 */
[----:B------:R-:W5:Y:S01]  /*45dc0*/  LDL.LU R18, [R1+0xf10] ;  /* 0x000f100001127983 */ /* 0x000f620000300800 */
[----:B------:R-:W-:Y:S01]  /*45dd0*/  F2FP.SATFINITE.E4M3.F32.PACK_AB_MERGE_C R35, R35, R34, RZ ;  /* 0x000000222323723e */ /* 0x000fe200048070ff */
[----:B------:R-:W0:Y:S02]  /*45de0*/  LDCU UR9, c[0x0][0x39c] ;  /* 0x00007380ff0977ac */ /* 0x000e240008000800 */
[----:B------:R1:W-:Y:S01]  /*45df0*/  @P2 STG.E.U8 desc[UR18][R4.64], R9 ;  /* 0x0000000904002986 */ /* 0x0003e2000c101112 */
[----:B------:R-:W-:-:S02]  /*45e00*/  PRMT R13, R35, 0x9910, RZ ;  /* 0x00009910230d7816 */ /* 0x000fc400000000ff */
[----:B------:R-:W-:Y:S01]  /*45e10*/  F2FP.SATFINITE.E4M3.F32.PACK_AB_MERGE_C R37, R37, R36, RZ ;  /* 0x000000242525723e */ /* 0x000fe200048070ff */
[----:B------:R-:W3:Y:S01]  /*45e20*/  LDL.LU R17, [R1+0xf0c] ;  /* 0x000f0c0001117983 */ /* 0x000ee20000300800 */
[----:B------:R-:W-:Y:S02]  /*45e30*/  SHF.R.S32.HI R13, RZ, 0x8, R13 ;  /* 0x00000008ff0d7819 */ /* 0x000fe4000001140d */
[C---:B-1----:R-:W-:Y:S01]  /*45e40*/  IADD3 R4, P2, PT, R3.reuse, R2, RZ ;  /* 0x0000000203047210 */ /* 0x042fe20007f5e0ff */
[----:B------:R1:W-:Y:S03]  /*45e50*/  @P4 STG.E.U8 desc[UR18][R6.64], R35 ;  /* 0x0000002306004986 */ /* 0x0003e6000c101112 */
[C---:B------:R-:W-:Y:S01]  /*45e60*/  LEA.HI.X.SX32 R5, R3.reuse, R0, 0x1, P2 ;  /* 0x0000000003057211 */ /* 0x040fe200010f0eff */
[----:B------:R-:W-:Y:S01]  /*45e70*/  VIADD R3, R3, UR5 ;  /* 0x0000000503037c36 */ /* 0x000fe20008000000 */
[----:B------:R-:W-:Y:S01]  /*45e80*/  ISETP.LT.AND P4, PT, R11, UR6, !P1 ;  /* 0x000000060b007c0c */ /* 0x000fe2000cf81270 */
[----:B------:R-:W4:Y:S01]  /*45e90*/  LDCU UR6, c[0x0][0x39c] ;  /* 0x00007380ff0677ac */ /* 0x000f220008000800 */
[----:B------:R-:W-:Y:S01]  /*45ea0*/  PRMT R15, R37, 0x9910, RZ ;  /* 0x00009910250f7816 */ /* 0x000fe200000000ff */
[----:B------:R1:W-:Y:S01]  /*45eb0*/  @P3 STG.E.U8 desc[UR18][R4.64], R13 ;  /* 0x0000000d04003986 */ /* 0x0003e2000c101112 */
[C---:B------:R-:W-:Y:S01]  /*45ec0*/  IADD3 R8, P3, PT, R3.reuse, R2, RZ ;  /* 0x0000000203087210 */ /* 0x040fe20007f7e0ff */
[----:B------:R-:W-:-:S02]  /*45ed0*/  VIADD R11, R3, UR5 ;  /* 0x00000005030b7c36 */ /* 0x000fc40008000000 */
[----:B------:R-:W3:Y:S01]  /*45ee0*/  LDL.LU R16, [R1+0x12b8] ;  /* 0x0012b80001107983 */ /* 0x000ee20000300800 */
[----:B------:R-:W-:Y:S02]  /*45ef0*/  LEA.HI.X.SX32 R9, R3, R0, 0x1, P3 ;  /* 0x0000000003097211 */ /* 0x000fe400018f0eff */
[C---:B-1----:R-:W-:Y:S02]  /*45f00*/  IADD3 R6, P3, PT, R11.reuse, R2, RZ ;  /* 0x000000020b067210 */ /* 0x042fe40007f7e0ff */
[----:B------:R-:W-:Y:S02]  /*45f10*/  SHF.R.S32.HI R15, RZ, 0x8, R15 ;  /* 0x00000008ff0f7819 */ /* 0x000fe4000001140f */
[C---:B------:R-:W-:Y:S01]  /*45f20*/  LEA.HI.X.SX32 R7, R11.reuse, R0, 0x1, P3 ;  /* 0x000000000b077211 */ /* 0x040fe200018f0eff */
[----:B------:R-:W-:Y:S01]  /*45f30*/  VIADD R11, R11, UR5 ;  /* 0x000000050b0b7c36 */ /* 0x000fe20008000000 */
[----:B------:R1:W-:Y:S04]  /*45f40*/  @P5 STG.E.U8 desc[UR18][R8.64], R37 ;  /* 0x0000002508005986 */ /* 0x0003e8000c101112 */
[----:B------:R0:W-:Y:S01]  /*45f50*/  @P0 STG.E.U8 desc[UR18][R6.64], R15 ;  /* 0x0000000f06000986 */ /* 0x0001e2000c101112 */
[----:B------:R-:W-:-:S04]  /*45f60*/  IADD3 R4, P0, PT, R11, R2, RZ ;  /* 0x000000020b047210 */ /* 0x000fc80007f1e0ff */
[C---:B------:R-:W-:Y:S02]  /*45f70*/  LEA.HI.X.SX32 R5, R11.reuse, R0, 0x1, P0 ;  /* 0x000000000b057211 */ /* 0x040fe400000f0eff */
[----:B--2---:R-:W-:Y:S02]  /*45f80*/  ISETP.LT.AND P0, PT, R14, UR4, !P1 ;  /* 0x000000040e007c0c */ /* 0x004fe4000cf01270 */
[----:B----4-:R-:W-:Y:S01]  /*45f90*/  ISETP.LT.AND P3, PT, R12, UR6, !P1 ;  /* 0x000000060c007c0c */ /* 0x010fe2000cf61270 */
[----:B------:R-:W2:Y:S01]  /*45fa0*/  LDL.LU R14, [R1+0x1294] ;  /* 0x00129400010e7983 */ /* 0x000ea20000300800 */
[----:B------:R-:W-:Y:S01]  /*45fb0*/  VIADD R3, R11, UR5 ;  /* 0x000000050b037c36 */ /* 0x000fe20008000000 */
[----:B0-----:R-:W-:Y:S01]  /*45fc0*/  ISETP.LT.AND P2, PT, R10, UR7, !P1 ;  /* 0x000000070a007c0c */ /* 0x001fe2000cf41270 */
[----:B------:R-:W5:Y:S01]  /*45fd0*/  LDCU UR7, c[0x0][0x39c] ;  /* 0x00007380ff0777ac */ /* 0x000f620008000800 */
[----:B------:R-:W4:Y:S02]  /*45fe0*/  LDL.LU R12, [R1+0xf08] ;  /* 0x000f0800010c7983 */ /* 0x000f240000300800 */
[----:B-1----:R-:W-:Y:S01]  /*45ff0*/  IADD3 R8, P5, PT, R3, R2, RZ ;  /* 0x0000000203087210 */ /* 0x002fe20007fbe0ff */
[----:B------:R-:W2:Y:S01]  /*46000*/  LDCU UR4, c[0x0][0x39c] ;  /* 0x00007380ff0477ac */ /* 0x000ea20008000800 */
[----:B------:R-:W-:-:S02]  /*46010*/  F2FP.SATFINITE.E4M3.F32.PACK_AB_MERGE_C R39, R39, R38, RZ ;  /* 0x000000262727723e */ /* 0x000fc400048070ff */
[C---:B------:R-:W-:Y:S01]  /*46020*/  LEA.HI.X.SX32 R9, R3.reuse, R0, 0x1, P5 ;  /* 0x0000000003097211 */ /* 0x040fe200028f0eff */
[----:B------:R-:W-:Y:S01]  /*46030*/  VIADD R3, R3, UR5 ;  /* 0x0000000503037c36 */ /* 0x000fe20008000000 */
[----:B------:R-:W-:Y:S01]  /*46040*/  PRMT R10, R39, 0x9910, RZ ;  /* 0x00009910270a7816 */ /* 0x000fe200000000ff */
[----:B------:R-:W4:Y:S03]  /*46050*/  LDCU UR6, c[0x0][0x39c] ;  /* 0x00007380ff0677ac */ /* 0x000f260008000800 */
[----:B------:R-:W-:Y:S02]  /*46060*/  IADD3 R6, P5, PT, R3, R2, RZ ;  /* 0x0000000203067210 */ /* 0x000fe40007fbe0ff */
[----:B------:R-:W-:Y:S02]  /*46070*/  SHF.R.S32.HI R11, RZ, 0x8, R10 ;  /* 0x00000008ff0b7819 */ /* 0x000fe4000001140a */
[----:B------:R-:W-:Y:S01]  /*46080*/  F2FP.SATFINITE.E4M3.F32.PACK_AB_MERGE_C R41, R41, R40, RZ ;  /* 0x000000282929723e */ /* 0x000fe200048070ff */
[----:B------:R0:W-:Y:S01]  /*46090*/  @P4 STG.E.U8 desc[UR18][R4.64], R39 ;  /* 0x0000002704004986 */ /* 0x0001e2000c101112 */
[C---:B------:R-:W-:Y:S01]  /*460a0*/  LEA.HI.X.SX32 R7, R3.reuse, R0, 0x1, P5 ;  /* 0x0000000003077211 */ /* 0x040fe200028f0eff */
[----:B------:R-:W-:-:S02]  /*460b0*/  VIADD R3, R3, UR5 ;  /* 0x0000000503037c36 */ /* 0x000fc40008000000 */
[----:B------:R1:W-:Y:S01]  /*460c0*/  @P2 STG.E.U8 desc[UR18][R8.64], R11 ;  /* 0x0000000b08002986 */ /* 0x0003e2000c101112 */
[----:B-----5:R-:W-:Y:S01]  /*460d0*/  ISETP.LT.AND P4, PT, R18, UR7, !P1 ;  /* 0x0000000712007c0c */ /* 0x020fe2000cf81270 */
[----:B------:R-:W5:Y:S02]  /*460e0*/  LDCU UR7, c[0x0][0x39c] ;  /* 0x00007380ff0777ac */ /* 0x000f640008000800 */
[----:B------:R2:W-:Y:S01]  /*460f0*/  @P0 STG.E.U8 desc[UR18][R6.64], R41 ;  /* 0x0000002906000986 */ /* 0x0005e2000c101112 */
[----:B0-----:R-:W-:-:S03]  /*46100*/  PRMT R5, R41, 0x9910, RZ ;  /* 0x0000991029057816 */ /* 0x001fc600000000ff */
[----:B------:R-:W5:Y:S01]  /*46110*/  LDL.LU R10, [R1+0xf00] ;  /* 0x000f0000010a7983 */ /* 0x000f620000300800 */
[C---:B------:R-:W-:Y:S01]  /*46120*/  IADD3 R4, P0, PT, R3.reuse, R2, RZ ;  /* 0x0000000203047210 */ /* 0x040fe20007f1e0ff */
[C---:B-1----:R-:W-:Y:S02]  /*46130*/  VIADD R9, R3.reuse, UR5 ;  /* 0x0000000503097c36 */ /* 0x042fe40008000000 */
[----:B------:R-:W-:Y:S01]  /*46140*/  IMAD.MOV.U32 R11, RZ, RZ, R5 ;  /* 0x000000ffff0b7224 */ /* 0x000fe200078e0005 */
[----:B------:R-:W-:Y:S02]  /*46150*/  LEA.HI.X.SX32 R5, R3, R0, 0x1, P0 ;  /* 0x0000000003057211 */ /* 0x000fe400000f0eff */
[C---:B------:R-:W-:Y:S01]  /*46160*/  IADD3 R8, P0, PT, R9.reuse, R2, RZ ;  /* 0x0000000209087210 */ /* 0x040fe20007f1e0ff */
[----:B------:R-:W-:Y:S01]  /*46170*/  VIADD R3, R9, UR5 ;  /* 0x0000000509037c36 */ /* 0x000fe20008000000 */
[----:B------:R-:W-:Y:S02]  /*46180*/  SHF.R.S32.HI R11, RZ, 0x8, R11 ;  /* 0x00000008ff0b7819 */ /* 0x000fe4000001140b */
[----:B------:R-:W-:-:S02]  /*46190*/  F2FP.SATFINITE.E4M3.F32.PACK_AB_MERGE_C R43, R43, R42, RZ ;  /* 0x0000002a2b2b723e */ /* 0x000fc400048070ff */
[----:B------:R-:W-:Y:S01]  /*461a0*/  LEA.HI.X.SX32 R9, R9, R0, 0x1, P0 ;  /* 0x0000000009097211 */ /* 0x000fe200000f0eff */
[----:B------:R0:W-:Y:S04]  /*461b0*/  @P3 STG.E.U8 desc[UR18][R4.64], R11 ;  /* 0x0000000b04003986 */ /* 0x0001e8000c101112 */
[----:B------:R1:W-:Y:S01]  /*461c0*/  @P4 STG.E.U8 desc[UR18][R8.64], R43 ;  /* 0x0000002b08004986 */ /* 0x0003e2000c101112 */
[----:B--2---:R-:W-:Y:S01]  /*461d0*/  ISETP.LT.AND P0, PT, R14, UR4, !P1 ;  /* 0x000000040e007c0c */ /* 0x004fe2000cf01270 */
[----:B------:R-:W2:Y:S02]  /*461e0*/  LDCU UR4, c[0x0][0x39c] ;  /* 0x00007380ff0477ac */ /* 0x000ea40008000800 */
[----:B------:R-:W2:Y:S01]  /*461f0*/  LDL.LU R14, [R1+0xefc] ;  /* 0x000efc00010e7983 */ /* 0x000ea20000300800 */
[----:B----4-:R-:W-:Y:S01]  /*46200*/  ISETP.LT.AND P4, PT, R12, UR6, !P1 ;  /* 0x000000060c007c0c */ /* 0x010fe2000cf81270 */
[----:B------:R-:W4:Y:S02]  /*46210*/  LDCU UR6, c[0x0][0x39c] ;  /* 0x00007380ff0677ac */ /* 0x000f240008000800 */
[----:B------:R-:W4:Y:S01]  /*46220*/  LDL.LU R12, [R1+0xef8] ;  /* 0x000ef800010c7983 */ /* 0x000f220000300800 */
[----:B---3--:R-:W-:-:S02]  /*46230*/  ISETP.LT.AND P2, PT, R17, UR9, !P1 ;  /* 0x0000000911007c0c */ /* 0x008fc4000cf41270 */
[----:B------:R-:W-:Y:S01]  /*46240*/  PRMT R13, R43, 0x9910, RZ ;  /* 0x000099102b0d7816 */ /* 0x000fe200000000ff */
[----:B------:R-:W3:Y:S01]  /*46250*/  LDL.LU R18, [R1+0xef4] ;  /* 0x000ef40001127983 */ /* 0x000ee20000300800 */
[C---:B------:R-:W-:Y:S01]  /*46260*/  IADD3 R6, P3, PT, R3.reuse, R2, RZ ;  /* 0x0000000203067210 */ /* 0x040fe20007f7e0ff */
[----:B------:R-:W2:Y:S01]  /*46270*/  LDCU UR9, c[0x0][0x39c] ;  /* 0x00007380ff0977ac */ /* 0x000ea20008000800 */
[----:B------:R-:W-:Y:S01]  /*46280*/  SHF.R.S32.HI R13, RZ, 0x8, R13 ;  /* 0x00000008ff0d7819 */ /* 0x000fe2000001140d */
[----:B------:R-:W3:Y:S01]  /*46290*/  LDL.LU R17, [R1+0xec8] ;  /* 0x000ec80001117983 */ /* 0x000ee20000300800 */
[C---:B------:R-:W-:Y:S01]  /*462a0*/  LEA.HI.X.SX32 R7, R3.reuse, R0, 0x1, P3 ;  /* 0x0000000003077211 */ /* 0x040fe200018f0eff */
[----:B------:R-:W-:Y:S01]  /*462b0*/  VIADD R3, R3, UR5 ;  /* 0x0000000503037c36 */ /* 0x000fe20008000000 */
[----:B------:R-:W-:Y:S01]  /*462c0*/  ISETP.LT.AND P5, PT, R16, UR10, !P1 ;  /* 0x0000000a10007c0c */ /* 0x000fe2000cfa1270 */
[----:B------:R-:W2:Y:S01]  /*462d0*/  LDCU UR10, c[0x0][0x39c] ;  /* 0x00007380ff0a77ac */ /* 0x000ea20008000800 */
[----:B------:R-:W-:Y:S01]  /*462e0*/  F2FP.SATFINITE.E4M3.F32.PACK_AB_MERGE_C R45, R45, R44, RZ ;  /* 0x0000002c2d2d723e */ /* 0x000fe200048070ff */
[----:B------:R5:W-:Y:S01]  /*462f0*/  @P2 STG.E.U8 desc[UR18][R6.64], R13 ;  /* 0x0000000d06002986 */ /* 0x000be2000c101112 */
[C---:B0-----:R-:W-:Y:S01]  /*46300*/  IADD3 R4, P2, PT, R3.reuse, R2, RZ ;  /* 0x0000000203047210 */ /* 0x041fe20007f5e0ff */
[----:B------:R-:W-:Y:S01]  /*46310*/  VIADD R11, R3, UR5 ;  /* 0x00000005030b7c36 */ /* 0x000fe20008000000 */
[----:B------:R-:W-:Y:S01]  /*46320*/  PRMT R15, R45, 0x9910, RZ ;  /* 0x000099102d0f7816 */ /* 0x000fe200000000ff */
[----:B------:R-:W3:Y:S01]  /*46330*/  LDL.LU R16, [R1+0x1260] ;  /* 0x0012600001107983 */ /* 0x000ee20000300800 */
[----:B------:R-:W-:-:S02]  /*46340*/  LEA.HI.X.SX32 R5, R3, R0, 0x1, P2 ;  /* 0x0000000003057211 */ /* 0x000fc400010f0eff */
[C---:B-1----:R-:W-:Y:S02]  /*46350*/  IADD3 R8, P2, PT, R11.reuse, R2, RZ ;  /* 0x000000020b087210 */ /* 0x042fe40007f5e0ff */
[----:B------:R-:W-:Y:S02]  /*46360*/  SHF.R.S32.HI R15, RZ, 0x8, R15 ;  /* 0x00000008ff0f7819 */ /* 0x000fe4000001140f */
[C---:B------:R-:W-:Y:S01]  /*46370*/  LEA.HI.X.SX32 R9, R11.reuse, R0, 0x1, P2 ;  /* 0x000000000b097211 */ /* 0x040fe200010f0eff */
[----:B------:R-:W-:Y:S01]  /*46380*/  VIADD R11, R11, UR5 ;  /* 0x000000050b0b7c36 */ /* 0x000fe20008000000 */
[----:B------:R0:W-:Y:S04]  /*46390*/  @P5 STG.E.U8 desc[UR18][R4.64], R45 ;  /* 0x0000002d04005986 */ /* 0x0001e8000c101112 */
[----:B------:R1:W-:Y:S01]  /*463a0*/  @P0 STG.E.U8 desc[UR18][R8.64], R15 ;  /* 0x0000000f08000986 */ /* 0x0003e2000c101112 */
[----:B-----5:R-:W-:-:S04]  /*463b0*/  IADD3 R6, P0, PT, R11, R2, RZ ;  /* 0x000000020b067210 */ /* 0x020fc80007f1e0ff */
[C---:B------:R-:W-:Y:S02]  /*463c0*/  LEA.HI.X.SX32 R7, R11.reuse, R0, 0x1, P0 ;  /* 0x000000000b077211 */ /* 0x040fe400000f0eff */
[----:B--2---:R-:W-:Y:S02]  /*463d0*/  ISETP.LT.AND P0, PT, R14, UR4, !P1 ;  /* 0x000000040e007c0c */ /* 0x004fe4000cf01270 */
[----:B----4-:R-:W-:Y:S01]  /*463e0*/  ISETP.LT.AND P2, PT, R12, UR6, !P1 ;  /* 0x000000060c007c0c */ /* 0x010fe2000cf41270 */
[----:B------:R-:W2:Y:S01]  /*463f0*/  LDL.LU R14, [R1+0x1228] ;  /* 0x00122800010e7983 */ /* 0x000ea20000300800 */
[----:B------:R-:W-:Y:S01]  /*46400*/  VIADD R3, R11, UR5 ;  /* 0x000000050b037c36 */ /* 0x000fe20008000000 */
[----:B------:R-:W-:Y:S01]  /*46410*/  ISETP.LT.AND P3, PT, R10, UR7, !P1 ;  /* 0x000000070a007c0c */ /* 0x000fe2000cf61270 */
[----:B------:R-:W3:Y:S01]  /*46420*/  LDCU UR7, c[0x0][0x39c] ;  /* 0x00007380ff0777ac */ /* 0x000ee20008000800 */
[----:B------:R-:W4:Y:S02]  /*46430*/  LDL.LU R12, [R1+0xef0] ;  /* 0x000ef000010c7983 */ /* 0x000f240000300800 */
[----:B0-----:R-:W-:Y:S01]  /*46440*/  IADD3 R4, P5, PT, R3, R2, RZ ;  /* 0x0000000203047210 */ /* 0x001fe20007fbe0ff */
[----:B------:R-:W2:Y:S01]  /*46450*/  LDCU UR4, c[0x0][0x39c] ;  /* 0x00007380ff0477ac */ /* 0x000ea20008000800 */
[----:B------:R-:W-:-:S02]  /*46460*/  F2FP.SATFINITE.E4M3.F32.PACK_AB_MERGE_C R47, R47, R46, RZ ;  /* 0x0000002e2f2f723e */ /* 0x000fc400048070ff */
[C---:B------:R-:W-:Y:S01]  /*46470*/  LEA.HI.X.SX32 R5, R3.reuse, R0, 0x1, P5 ;  /* 0x0000000003057211 */ /* 0x040fe200028f0eff */
[----:B------:R-:W-:Y:S01]  /*46480*/  VIADD R3, R3, UR5 ;  /* 0x0000000503037c36 */ /* 0x000fe20008000000 */
[----:B------:R-:W-:Y:S01]  /*46490*/  PRMT R10, R47, 0x9910, RZ ;  /* 0x000099102f0a7816 */ /* 0x000fe200000000ff */
[----:B------:R-:W4:Y:S03]  /*464a0*/  LDCU UR6, c[0x0][0x39c] ;  /* 0x00007380ff0677ac */ /* 0x000f260008000800 */
[----:B-1----:R-:W-:Y:S02]  /*464b0*/  IADD3 R8, P5, PT, R3, R2, RZ ;  /* 0x0000000203087210 */ /* 0x002fe40007fbe0ff */
[----:B------:R-:W-:Y:S02]  /*464c0*/  SHF.R.S32.HI R11, RZ, 0x8, R10 ;  /* 0x00000008ff0b7819 */ /* 0x000fe4000001140a */
[----:B------:R-:W-:Y:S01]  /*464d0*/  F2FP.SATFINITE.E4M3.F32.PACK_AB_MERGE_C R49, R49, R48, RZ ;  /* 0x000000303131723e */ /* 0x000fe200048070ff */
[----:B------:R0:W-:Y:S01]  /*464e0*/  @P4 STG.E.U8 desc[UR18][R6.64], R47 ;  /* 0x0000002f06004986 */ /* 0x0001e2000c101112 */
[C---:B------:R-:W-:Y:S01]  /*464f0*/  LEA.HI.X.SX32 R9, R3.reuse, R0, 0x1, P5 ;  /* 0x0000000003097211 */ /* 0x040fe200028f0eff */
[----:B------:R-:W-:-:S02]  /*46500*/  VIADD R3, R3, UR5 ;  /* 0x0000000503037c36 */ /* 0x000fc40008000000 */
[----:B------:R1:W-:Y:S01]  /*46510*/  @P3 STG.E.U8 desc[UR18][R4.64], R11 ;  /* 0x0000000b04003986 */ /* 0x0003e2000c101112 */
[----:B---3--:R-:W-:Y:S01]  /*46520*/  ISETP.LT.AND P4, PT, R18, UR7, !P1 ;  /* 0x0000000712007c0c */ /* 0x008fe2000cf81270 */
[----:B------:R-:W3:Y:S02]  /*46530*/  LDCU UR7, c[0x0][0x39c] ;  /* 0x00007380ff0777ac */ /* 0x000ee40008000800 */
[----:B------:R5:W-:Y:S01]  /*46540*/  @P0 STG.E.U8 desc[UR18][R8.64], R49 ;  /* 0x0000003108000986 */ /* 0x000be2000c101112 */
[----:B0-----:R-:W-:Y:S01]  /*46550*/  PRMT R6, R49, 0x9910, RZ ;  /* 0x0000991031067816 */ /* 0x001fe200000000ff */
[----:B------:R-:W-:Y:S01]  /*46560*/  VIADD R7, R3, UR5 ;  /* 0x0000000503077c36 */ /* 0x000fe20008000000 */
[----:B------:R-:W-:Y:S01]  /*46570*/  F2FP.SATFINITE.E4M3.F32.PACK_AB_MERGE_C R51, R51, R50, RZ ;  /* 0x000000323333723e */ /* 0x000fe200048070ff */
[----:B------:R-:W3:Y:S01]  /*46580*/  LDL.LU R10, [R1+0xeec] ;  /* 0x000eec00010a7983 */ /* 0x000ee20000300800 */
[----:B-1----:R-:W-:Y:S01]  /*46590*/  IADD3 R4, P0, PT, R3, R2, RZ ;  /* 0x0000000203047210 */ /* 0x002fe20007f1e0ff */
[----:B------:R-:W-:-:S03]  /*465a0*/  IMAD.MOV.U32 R11, RZ, RZ, R6 ;  /* 0x000000ffff0b7224 */ /* 0x000fc600078e0006 */
[----:B------:R-:W-:Y:S02]  /*465b0*/  LEA.HI.X.SX32 R5, R3, R0, 0x1, P0 ;  /* 0x0000000003057211 */ /* 0x000fe400000f0eff */
[C---:B------:R-:W-:Y:S01]  /*465c0*/  IADD3 R6, P0, PT, R7.reuse, R2, RZ ;  /* 0x0000000207067210 */ /* 0x040fe20007f1e0ff */
[C---:B------:R-:W-:Y:S01]  /*465d0*/  VIADD R3, R7.reuse, UR5 ;  /* 0x0000000507037c36 */ /* 0x040fe20008000000 */
[----:B------:R-:W-:Y:S02]  /*465e0*/  SHF.R.S32.HI R11, RZ, 0x8, R11 ;  /* 0x00000008ff0b7819 */ /* 0x000fe4000001140b */
[----:B------:R-:W-:-:S03]  /*465f0*/  LEA.HI.X.SX32 R7, R7, R0, 0x1, P0 ;  /* 0x0000000007077211 */ /* 0x000fc600000f0eff */
        /* <DEDUP_REMOVED lines=8> */
[----:B------:R-:W-:-:S02]  /*46680*/  ISETP.LT.AND P3, PT, R17, UR9, !P1 ;  /* 0x0000000911007c0c */ /* 0x000fc4000cf61270 */
[----:B------:R-:W-:Y:S01]  /*46690*/  PRMT R13, R51, 0x9910, RZ ;  /* 0x00009910330d7816 */ /* 0x000fe200000000ff */
[----:B------:R-:W3:Y:S01]  /*466a0*/  LDL.LU R18, [R1+0xee0] ;  /* 0x000ee00001127983 */ /* 0x000ee20000300800 */
[C---:B-----5:R-:W-:Y:S01]  /*466b0*/  IADD3 R8, P2, PT, R3.reuse, R2, RZ ;  /* 0x0000000203087210 */ /* 0x060fe20007f5e0ff */
[----:B------:R-:W5:Y:S01]  /*466c0*/  LDCU UR9, c[0x0][0x39c] ;  /* 0x00007380ff0977ac */ /* 0x000f620008000800 */
[----:B------:R-:W-:Y:S01]  /*466d0*/  SHF.R.S32.HI R13, RZ, 0x8, R13 ;  /* 0x00000008ff0d7819 */ /* 0x000fe2000001140d */
[----:B------:R-:W5:Y:S01]  /*466e0*/  LDL.LU R17, [R1+0xec4] ;  /* 0x000ec40001117983 */ /* 0x000f620000300800 */
        /* <DEDUP_REMOVED lines=9> */
[----:B------:R-:W5:Y:S01]  /*46780*/  LDL.LU R16, [R1+0x11b8] ;  /* 0x0011b80001107983 */ /* 0x000f620000300800 */
[----:B------:R-:W-:-:S02]  /*46790*/  LEA.HI.X.SX32 R5, R3, R0, 0x1, P3 ;  /* 0x0000000003057211 */ /* 0x000fc400018f0eff */
        /* <DEDUP_REMOVED lines=8> */
[----:B----4-:R-:W-:Y:S01]  /*46820*/  ISETP.LT.AND P3, PT, R12, UR6, !P1 ;  /* 0x000000060c007c0c */ /* 0x010fe2000cf61270 */
[----:B------:R-:W-:Y:S01]  /*46830*/  VIADD R3, R11, UR5 ;  /* 0x000000050b037c36 */ /* 0x000fe20008000000 */
[----:B------:R-:W4:Y:S01]  /*46840*/  LDL.LU R12, [R1+0x1160] ;  /* 0x00116000010c7983 */ /* 0x000f220000300800 */
[----:B--2---:R-:W-:Y:S01]  /*46850*/  ISETP.LT.AND P0, PT, R14, UR4, !P1 ;  /* 0x000000040e007c0c */ /* 0x004fe2000cf01270 */
[----:B------:R-:W4:Y:S02]  /*46860*/  LDCU UR4, c[0x0][0x39c] ;  /* 0x00007380ff0477ac */ /* 0x000f240008000800 */
[----:B------:R-:W2:Y:S01]  /*46870*/  LDL.LU R14, [R1+0xedc] ;  /* 0x000edc00010e7983 */ /* 0x000ea20000300800 */
[----:B0-----:R-:W-:Y:S01]  /*46880*/  IADD3 R4, P5, PT, R3, R2, RZ ;  /* 0x0000000203047210 */ /* 0x001fe20007fbe0ff */
[----:B------:R-:W2:Y:S01]  /*46890*/  LDCU UR6, c[0x0][0x39c] ;  /* 0x00007380ff0677ac */ /* 0x000ea20008000800 */
[----:B---3--:R-:W-:-:S02]  /*468a0*/  ISETP.LT.AND P2, PT, R10, UR7, !P1 ;  /* 0x000000070a007c0c */ /* 0x008fc4000cf41270 */
[C---:B------:R-:W-:Y:S01]  /*468b0*/  LEA.HI.X.SX32 R5, R3.reuse, R0, 0x1, P5 ;  /* 0x0000000003057211 */ /* 0x040fe200028f0eff */
[----:B------:R-:W-:Y:S01]  /*468c0*/  VIADD R3, R3, UR5 ;  /* 0x0000000503037c36 */ /* 0x000fe20008000000 */
[----:B------:R-:W-:Y:S01]  /*468d0*/  F2FP.SATFINITE.E4M3.F32.PACK_AB_MERGE_C R55, R55, R54, RZ ;  /* 0x000000363737723e */ /* 0x000fe200048070ff */
[----:B------:R-:W0:Y:S03]  /*468e0*/  LDCU UR7, c[0x0][0x39c] ;  /* 0x00007380ff0777ac */ /* 0x000e260008000800 */
[----:B------:R-:W-:Y:S02]  /*468f0*/  PRMT R10, R55, 0x9910, RZ ;  /* 0x00009910370a7816 */ /* 0x000fe400000000ff */
[----:B-1----:R-:W-:Y:S02]  /*46900*/  IADD3 R6, P5, PT, R3, R2, RZ ;  /* 0x0000000203067210 */ /* 0x002fe40007fbe0ff */
[----:B------:R-:W-:-:S02]  /*46910*/  SHF.R.S32.HI R11, RZ, 0x8, R10 ;  /* 0x00000008ff0b7819 */ /* 0x000fc4000001140a */
[----:B------:R-:W-:Y:S01]  /*46920*/  F2FP.SATFINITE.E4M3.F32.PACK_AB_MERGE_C R57, R57, R56, RZ ;  /* 0x000000383939723e */ /* 0x000fe200048070ff */
[----:B------:R1:W-:Y:S01]  /*46930*/  @P4 STG.E.U8 desc[UR18][R8.64], R55 ;  /* 0x0000003708004986 */ /* 0x0003e2000c101112 */
[C---:B------:R-:W-:Y:S01]  /*46940*/  LEA.HI.X.SX32 R7, R3.reuse, R0, 0x1, P5 ;  /* 0x0000000003077211 */ /* 0x040fe200028f0eff */
[----:B------:R-:W-:Y:S02]  /*46950*/  VIADD R3, R3, UR5 ;  /* 0x0000000503037c36 */ /* 0x000fe40008000000 */
[----:B------:R3:W-:Y:S04]  /*46960*/  @P2 STG.E.U8 desc[UR18][R4.64], R11 ;  /* 0x0000000b04002986 */ /* 0x0007e8000c101112 */
[----:B------:R2:W-:Y:S01]  /*46970*/  @P0 STG.E.U8 desc[UR18][R6.64], R57 ;  /* 0x0000003906000986 */ /* 0x0005e2000c101112 */
[----:B-1----:R-:W-:-:S03]  /*46980*/  PRMT R8, R57, 0x9910, RZ ;  /* 0x0000991039087816 */ /* 0x002fc600000000ff */
[----:B------:R-:W2:Y:S01]  /*46990*/  LDL.LU R10, [R1+0xed8] ;  /* 0x000ed800010a7983 */ /* 0x000ea20000300800 */
[C---:B------:R-:W-:Y:S01]  /*469a0*/  VIADD R9, R3.reuse, UR5 ;  /* 0x0000000503097c36 */ /* 0x040fe20008000000 */
[C---:B---3--:R-:W-:Y:S01]  /*469b0*/  IADD3 R4, P0, PT, R3.reuse, R2, RZ ;  /* 0x0000000203047210 */ /* 0x048fe20007f1e0ff */
[----:B------:R-:W-:Y:S01]  /*469c0*/  IMAD.MOV.U32 R11, RZ, RZ, R8 ;  /* 0x000000ffff0b7224 */ /* 0x000fe200078e0008 */
[----:B0-----:R-:W-:Y:S01]  /*469d0*/  ISETP.LT.AND P4, PT, R18, UR7, !P1 ;  /* 0x0000000712007c0c */ /* 0x001fe2000cf81270 */
[----:B------:R-:W0:Y:S01]  /*469e0*/  LDCU UR7, c[0x0][0x39c] ;  /* 0x00007380ff0777ac */ /* 0x000e220008000800 */
[----:B------:R-:W-:Y:S02]  /*469f0*/  LEA.HI.X.SX32 R5, R3, R0, 0x1, P0 ;  /* 0x0000000003057211 */ /* 0x000fe400000f0eff */
[C---:B------:R-:W-:Y:S01]  /*46a00*/  IADD3 R8, P0, PT, R9.reuse, R2, RZ ;  /* 0x0000000209087210 */ /* 0x040fe20007f1e0ff */
[----:B------:R-:W-:Y:S01]  /*46a10*/  VIADD R3, R9, UR5 ;  /* 0x0000000509037c36 */ /* 0x000fe20008000000 */
[----:B------:R-:W-:-:S02]  /*46a20*/  SHF.R.S32.HI R11, RZ, 0x8, R11 ;  /* 0x00000008ff0b7819 */ /* 0x000fc4000001140b */
[----:B------:R-:W-:Y:S02]  /*46a30*/  LEA.HI.X.SX32 R9, R9, R0, 0x1, P0 ;  /* 0x0000000009097211 */ /* 0x000fe400000f0eff */
[----:B------:R-:W-:Y:S01]  /*46a40*/  F2FP.SATFINITE.E4M3.F32.PACK_AB_MERGE_C R59, R59, R58, RZ ;  /* 0x0000003a3b3b723e */ /* 0x000fe200048070ff */
[----:B------:R1:W-:Y:S01]  /*46a50*/  @P3 STG.E.U8 desc[UR18][R4.64], R11 ;  /* 0x0000000b04003986 */ /* 0x0003e2000c101112 */
[----:B-----5:R-:W-:-:S03]  /*46a60*/  ISETP.LT.AND P5, PT, R16, UR10, !P1 ;  /* 0x0000000a10007c0c */ /* 0x020fc6000cfa1270 */
[----:B------:R3:W-:Y:S01]  /*46a70*/  @P4 STG.E.U8 desc[UR18][R8.64], R59 ;  /* 0x0000003b08004986 */ /* 0x0007e2000c101112 */
[----:B----4-:R-:W-:Y:S01]  /*46a80*/  ISETP.LT.AND P0, PT, R12, UR4, !P1 ;  /* 0x000000040c007c0c */ /* 0x010fe2000cf01270 */
[----:B------:R-:W4:Y:S02]  /*46a90*/  LDCU UR4, c[0x0][0x39c] ;  /* 0x00007380ff0477ac */ /* 0x000f240008000800 */
[----:B------:R-:W4:Y:S01]  /*46aa0*/  LDL.LU R12, [R1+0xed4] ;  /* 0x000ed400010c7983 */ /* 0x000f220000300800 */
[----:B--2---:R-:W-:Y:S01]  /*46ab0*/  ISETP.LT.AND P4, PT, R14, UR6, !P1 ;  /* 0x000000060e007c0c */ /* 0x004fe2000cf81270 */
[----:B------:R-:W2:Y:S02]  /*46ac0*/  LDCU UR6, c[0x0][0x39c] ;  /* 0x00007380ff0677ac */ /* 0x000ea40008000800 */
[----:B------:R-:W2:Y:S04]  /*46ad0*/  LDL.LU R16, [R1+0xed0] ;  /* 0x000ed00001107983 */ /* 0x000ea80000300800 */
[----:B------:R-:W5:Y:S01]  /*46ae0*/  LDL.LU R14, [R1+0xecc] ;  /* 0x000ecc00010e7983 */ /* 0x000f620000300800 */
[----:B------:R-:W-:-:S02]  /*46af0*/  ISETP.LT.AND P2, PT, R17, UR9, !P1 ;  /* 0x0000000911007c0c */ /* 0x000fc4000cf41270 */
[----:B------:R-:W-:Y:S02]  /*46b00*/  PRMT R13, R59, 0x9910, RZ ;  /* 0x000099103b0d7816 */ /* 0x000fe400000000ff */
[C---:B------:R-:W-:Y:S02]  /*46b10*/  IADD3 R6, P3, PT, R3.reuse, R2, RZ ;  /* 0x0000000203067210 */ /* 0x040fe40007f7e0ff */
[----:B------:R-:W-:Y:S02]  /*46b20*/  SHF.R.S32.HI R13, RZ, 0x8, R13 ;  /* 0x00000008ff0d7819 */ /* 0x000fe4000001140d */
[C---:B------:R-:W-:Y:S01]  /*46b30*/  LEA.HI.X.SX32 R7, R3.reuse, R0, 0x1, P3 ;  /* 0x0000000003077211 */ /* 0x040fe200018f0eff */
[----:B------:R-:W-:-:S04]  /*46b40*/  VIADD R3, R3, UR5 ;  /* 0x0000000503037c36 */ /* 0x000fc80008000000 */
[----:B------:R0:W-:Y:S01]  /*46b50*/  @P2 STG.E.U8 desc[UR18][R6.64], R13 ;  /* 0x0000000d06002986 */ /* 0x0001e2000c101112 */
[C---:B-1----:R-:W-:Y:S01]  /*46b60*/  IADD3 R4, P2, PT, R3.reuse, R2, RZ ;  /* 0x0000000203047210 */ /* 0x042fe20007f5e0ff */
[----:B------:R-:W-:Y:S01]  /*46b70*/  VIADD R11, R3, UR5 ;  /* 0x00000005030b7c36 */ /* 0x000fe20008000000 */
[----:B------:R-:W-:Y:S02]  /*46b80*/  F2FP.SATFINITE.E4M3.F32.PACK_AB_MERGE_C R61, R61, R60, RZ ;  /* 0x0000003c3d3d723e */ /* 0x000fe400048070ff */
[----:B------:R-:W-:Y:S01]  /*46b90*/  LEA.HI.X.SX32 R5, R3, R0, 0x1, P2 ;  /* 0x0000000003057211 */ /* 0x000fe200010f0eff */
[C---:B------:R-:W-:Y:S01]  /*46ba0*/  VIADD R3, R11.reuse, UR5 ;  /* 0x000000050b037c36 */ /* 0x040fe20008000000 */
[----:B---3--:R-:W-:Y:S02]  /*46bb0*/  IADD3 R8, P2, PT, R11, R2, RZ ;  /* 0x000000020b087210 */ /* 0x008fe40007f5e0ff */
[----:B------:R-:W-:Y:S02]  /*46bc0*/  PRMT R19, R61, 0x9910, RZ ;  /* 0x000099103d137816 */ /* 0x000fe400000000ff */
[----:B------:R-:W-:Y:S01]  /*46bd0*/  LEA.HI.X.SX32 R9, R11, R0, 0x1, P2 ;  /* 0x000000000b097211 */ /* 0x000fe200010f0eff */
[----:B------:R-:W-:Y:S01]  /*46be0*/  VIADD R11, R3, UR5 ;  /* 0x00000005030b7c36 */ /* 0x000fe20008000000 */
[----:B------:R-:W-:Y:S01]  /*46bf0*/  SHF.R.S32.HI R19, RZ, 0x8, R19 ;  /* 0x00000008ff137819 */ /* 0x000fe20000011413 */
[----:B------:R1:W-:Y:S01]  /*46c00*/  @P5 STG.E.U8 desc[UR18][R4.64], R61 ;  /* 0x0000003d04005986 */ /* 0x0003e2000c101112 */
[----:B0-----:R-:W-:Y:S01]  /*46c10*/  ISETP.LT.AND P3, PT, R10, UR7, !P1 ;  /* 0x000000070a007c0c */ /* 0x001fe2000cf61270 */
[----:B------:R-:W-:Y:S01]  /*46c20*/  VIADD R13, R11, UR5 ;  /* 0x000000050b0d7c36 */ /* 0x000fe20008000000 */
[----:B------:R-:W5:Y:S01]  /*46c30*/  LDCU UR7, c[0x0][0x39c] ;  /* 0x00007380ff0777ac */ /* 0x000f620008000800 */
[----:B------:R0:W-:Y:S01]  /*46c40*/  @P0 STG.E.U8 desc[UR18][R8.64], R19 ;  /* 0x0000001308000986 */ /* 0x0001e2000c101112 */
[-C--:B------:R-:W-:Y:S01]  /*46c50*/  IADD3 R6, P0, PT, R3, R2.reuse, RZ ;  /* 0x0000000203067210 */ /* 0x080fe20007f1e0ff */
[----:B------:R-:W-:Y:S01]  /*46c60*/  VIADD R15, R13, UR5 ;  /* 0x000000050d0f7c36 */ /* 0x000fe20008000000 */
[----:B------:R-:W-:-:S02]  /*46c70*/  IADD3 R10, P5, PT, R11, R2, RZ ;  /* 0x000000020b0a7210 */ /* 0x000fc40007fbe0ff */
[-C--:B------:R-:W-:Y:S01]  /*46c80*/  LEA.HI.X.SX32 R7, R3, R0.reuse, 0x1, P0 ;  /* 0x0000000003077211 */ /* 0x080fe200000f0eff */
[----:B------:R-:W-:Y:S01]  /*46c90*/  VIADD R3, R15, UR5 ;  /* 0x000000050f037c36 */ /* 0x000fe20008000000 */
[----:B------:R-:W-:Y:S02]  /*46ca0*/  LEA.HI.X.SX32 R11, R11, R0, 0x1, P5 ;  /* 0x000000000b0b7211 */ /* 0x000fe400028f0eff */
[----:B-1----:R-:W-:Y:S01]  /*46cb0*/  IADD3 R4, P0, PT, R13, R2, RZ ;  /* 0x000000020d047210 */ /* 0x002fe20007f1e0ff */
[----:B------:R-:W-:Y:S01]  /*46cc0*/  VIADD R17, R3, UR5 ;  /* 0x0000000503117c36 */ /* 0x000fe20008000000 */
[----:B------:R-:W-:Y:S02]  /*46cd0*/  F2FP.SATFINITE.E4M3.F32.PACK_AB_MERGE_C R63, R63, R62, RZ ;  /* 0x0000003e3f3f723e */ /* 0x000fe400048070ff */
[----:B------:R-:W-:Y:S02]  /*46ce0*/  LEA.HI.X.SX32 R5, R13, R0, 0x1, P0 ;  /* 0x000000000d057211 */ /* 0x000fe400000f0eff */
[----:B------:R-:W-:-:S02]  /*46cf0*/  F2FP.SATFINITE.E4M3.F32.PACK_AB_MERGE_C R65, R65, R64, RZ ;  /* 0x000000404141723e */ /* 0x000fc400048070ff */
[----:B------:R-:W-:-:S04]  /*46d00*/  F2FP.SATFINITE.E4M3.F32.PACK_AB_MERGE_C R67, R67, R66, RZ ;  /* 0x000000424343723e */ /* 0x000fc800048070ff */
[----:B0-----:R-:W-:Y:S01]  /*46d10*/  PRMT R19, R67, 0x9910, RZ ;  /* 0x0000991043137816 */ /* 0x001fe200000000ff */
[----:B------:R0:W-:Y:S03]  /*46d20*/  @P4 STG.E.U8 desc[UR18][R6.64], R63 ;  /* 0x0000003f06004986 */ /* 0x0001e6000c101112 */
[----:B------:R-:W-:Y:S02]  /*46d30*/  SHF.R.S32.HI R19, RZ, 0x8, R19 ;  /* 0x00000008ff137819 */ /* 0x000fe40000011413 */
[----:B----4-:R-:W-:Y:S02]  /*46d40*/  ISETP.LT.AND P2, PT, R12, UR4, !P1 ;  /* 0x000000040c007c0c */ /* 0x010fe4000cf41270 */
[----:B------:R-:W-:Y:S02]  /*46d50*/  IADD3 R12, P5, PT, R15, R2, RZ ;  /* 0x000000020f0c7210 */ /* 0x000fe40007fbe0ff */
[----:B--2---:R-:W-:-:S02]  /*46d60*/  ISETP.LT.AND P0, PT, R16, UR6, !P1 ;  /* 0x0000000610007c0c */ /* 0x004fc4000cf01270 */
[----:B------:R-:W-:Y:S02]  /*46d70*/  LEA.HI.X.SX32 R13, R15, R0, 0x1, P5 ;  /* 0x000000000f0d7211 */ /* 0x000fe400028f0eff */
[----:B------:R-:W-:Y:S02]  /*46d80*/  IADD3 R8, P5, PT, R17, R2, RZ ;  /* 0x0000000211087210 */ /* 0x000fe40007fbe0ff */
[----:B-----5:R-:W-:Y:S02]  /*46d90*/  ISETP.LT.AND P1, PT, R14, UR7, !P1 ;  /* 0x000000070e007c0c */ /* 0x020fe4000cf21270 */
[----:B------:R-:W-:Y:S02]  /*46da0*/  PRMT R15, R63, 0x9910, RZ ;  /* 0x000099103f0f7816 */ /* 0x000fe400000000ff */
[----:B------:R-:W-:Y:S02]  /*46db0*/  LEA.HI.X.SX32 R9, R17, R0, 0x1, P5 ;  /* 0x0000000011097211 */ /* 0x000fe400028f0eff */
[----:B------:R-:W-:-:S02]  /*46dc0*/  PRMT R17, R65, 0x9910, RZ ;  /* 0x0000991041117816 */ /* 0x000fc400000000ff */
[C---:B------:R-:W-:Y:S02]  /*46dd0*/  IADD3 R2, P5, PT, R3.reuse, R2, RZ ;  /* 0x0000000203027210 */ /* 0x040fe40007fbe0ff */
[----:B------:R-:W-:Y:S02]  /*46de0*/  SHF.R.S32.HI R15, RZ, 0x8, R15 ;  /* 0x00000008ff0f7819 */ /* 0x000fe4000001140f */
[----:B------:R-:W-:Y:S02]  /*46df0*/  SHF.R.S32.HI R17, RZ, 0x8, R17 ;  /* 0x00000008ff117819 */ /* 0x000fe40000011411 */
[----:B------:R-:W-:Y:S01]  /*46e00*/  LEA.HI.X.SX32 R3, R3, R0, 0x1, P5 ;  /* 0x0000000003037211 */ /* 0x000fe200028f0eff */
[----:B------:R0:W-:Y:S04]  /*46e10*/  @P3 STG.E.U8 desc[UR18][R10.64], R15 ;  /* 0x0000000f0a003986 */ /* 0x0001e8000c101112 */
[----:B------:R0:W-:Y:S04]  /*46e20*/  @P2 STG.E.U8 desc[UR18][R4.64], R65 ;  /* 0x0000004104002986 */ /* 0x0001e8000c101112 */
[----:B------:R0:W-:Y:S04]  /*46e30*/  @P0 STG.E.U8 desc[UR18][R12.64], R17 ;  /* 0x000000110c000986 */ /* 0x0001e8000c101112 */
[----:B------:R0:W-:Y:S04]  /*46e40*/  @P1 STG.E.U8 desc[UR18][R2.64], R67 ;  /* 0x0000004302001986 */ /* 0x0001e8000c101112 */
[----:B------:R0:W-:Y:S01]  /*46e50*/  @P6 STG.E.U8 desc[UR18][R8.64], R19 ;  /* 0x0000001308006986 */ /* 0x0001e2000c101112 */
[----:B------:R-:W-:Y:S06]  /*46e60*/  BAR.SYNC.DEFER_BLOCKING 0x0 ;  /* 0x0000000000007b1d */ /* 0x000fec0000010000 */
[----:B------:R-:W-:Y:S05]  /*46e70*/  BRA.U UP0, `(.L_x_13) ;  /* 0x0000000100a07547 */ /* 0x000fea000b800000 */
[----:B------:R-:W1:Y:S01]  /*46e80*/  S2UR UR5, SR_CgaCtaId ;  /* 0x00000000000579c3 */ /* 0x000e620000008800 */
[----:B------:R-:W-:Y:S01]  /*46e90*/  NOP ;  /* 0x0000000000007918 */ /* 0x000fe20000000000 */
[----:B------:R-:W-:Y:S01]  /*46ea0*/  UMOV UR4, 0x50 ;  /* 0x0000005000047882 */ /* 0x000fe20000000000 */
[----:B------:R-:W-:Y:S02]  /*46eb0*/  IMAD.U32 R0, RZ, RZ, UR8 ;  /* 0x00000008ff007e24 */ /* 0x000fe4000f8e00ff */
[----:B0-----:R-:W-:Y:S02]  /*46ec0*/  IMAD.MOV.U32 R3, RZ, RZ, 0xff ;  /* 0x000000ffff037424 */ /* 0x001fe400078e00ff */
[----:B------:R-:W-:Y:S01]  /*46ed0*/  IMAD.MOV.U32 R7, RZ, RZ, 0x1 ;  /* 0x00000001ff077424 */ /* 0x000fe200078e00ff */
[----:B------:R-:W-:-:S04]  /*46ee0*/  LOP3.LUT R0, R0, 0xffff, RZ, 0xc0, !PT ;  /* 0x0000ffff00007812 */ /* 0x000fc800078ec0ff */
[----:B------:R-:W-:-:S05]  /*46ef0*/  SHF.R.U32.HI R0, RZ, 0x5, R0 ;  /* 0x00000005ff007819 */ /* 0x000fca0000011600 */
[----:B------:R-:W-:Y:S01]  /*46f00*/  VIADD R2, R0, 0x10 ;  /* 0x0000001000027836 */ /* 0x000fe20000000000 */
[----:B------:R-:W-:Y:S01]  /*46f10*/  SHF.L.U32 R0, R3, R0, RZ ;  /* 0x0000000003007219 */ /* 0x000fe200000006ff */
[----:B-1----:R-:W-:-:S03]  /*46f20*/  ULEA UR6, UR5, UR4, 0x18 ;  /* 0x0000000405067291 */ /* 0x002fc6000f8ec0ff */
[----:B------:R-:W-:-:S04]  /*46f30*/  SHF.L.U32 R3, R7, R2, RZ ;  /* 0x0000000207037219 */ /* 0x000fc800000006ff */
[----:B------:R-:W-:Y:S02]  /*46f40*/  LOP3.LUT R0, R3, R0, RZ, 0xfc, !PT ;  /* 0x0000000003007212 */ /* 0x000fe400078efcff */
[----:B------:R-:W0:Y:S02]  /*46f50*/  LDS R5, [UR6] ;  /* 0x00000006ff057984 */ /* 0x000e240008000800 */
[C---:B------:R-:W-:Y:S02]  /*46f60*/  LOP3.LUT R2, R0.reuse, 0xffff, RZ, 0xc0, !PT ;  /* 0x0000ffff00027812 */ /* 0x040fe400078ec0ff */
[----:B0-----:R-:W-:-:S04]  /*46f70*/  LOP3.LUT R3, R0, 0xffff, R5, 0x80, !PT ;  /* 0x0000ffff00037812 */ /* 0x001fc800078e8005 */
[----:B------:R-:W-:-:S13]  /*46f80*/  ISETP.NE.AND P0, PT, R3, R2, PT ;  /* 0x000000020300720c */ /* 0x000fda0003f05270 */
[----:B------:R-:W-:Y:S05]  /*46f90*/  @P0 BRA `(.L_x_14) ;  /* 0x0000000000500947 */ /* 0x000fea0003800000 */
[----:B------:R-:W-:Y:S02]  /*46fa0*/  SHF.R.U32.HI R5, RZ, 0x10, R5 ;  /* 0x00000010ff057819 */ /* 0x000fe40000011605 */
[----:B------:R-:W-:-:S04]  /*46fb0*/  SHF.R.U32.HI R2, RZ, 0x10, R0 ;  /* 0x00000010ff027819 */ /* 0x000fc80000011600 */
[----:B------:R-:W-:-:S04]  /*46fc0*/  LOP3.LUT R5, R5, R2, RZ, 0xc0, !PT ;  /* 0x0000000205057212 */ /* 0x000fc800078ec0ff */
[----:B------:R-:W-:-:S13]  /*46fd0*/  ISETP.NE.AND P0, PT, R5, R2, PT ;  /* 0x000000020500720c */ /* 0x000fda0003f05270 */
[----:B------:R-:W-:Y:S05]  /*46fe0*/  @P0 BRA `(.L_x_15) ;  /* 0x0000000000300947 */ /* 0x000fea0003800000 */
[----:B------:R-:W-:Y:S01]  /*46ff0*/  R2UR UR4, R0 ;  /* 0x00000000000472ca */ /* 0x000fe200000e0000 */
[----:B------:R-:W-:Y:S01]  /*47000*/  VOTEU.ANY UR5, UPT, PT ;  /* 0x0000000000057886 */ /* 0x000fe200038e0100 */
[----:B------:R-:W0:Y:S01]  /*47010*/  S2R R0, SR_LANEID ;  /* 0x0000000000007919 */ /* 0x000e220000000000 */
[----:B------:R-:W-:-:S10]  /*47020*/  UFLO.U32 UR5, UR5 ;  /* 0x00000005000572bd */ /* 0x000fd400080e0000 */
[----:B------:R-:W-:-:S06]  /*47030*/  ULOP3.LUT UR4, URZ, UR4, URZ, 0x33, !UPT ;  /* 0x00000004ff047292 */ /* 0x000fcc000f8e33ff */
[----:B------:R-:W-:-:S04]  /*47040*/  IMAD.U32 R2, RZ, RZ, UR4 ;  /* 0x00000004ff027e24 */ /* 0x000fc8000f8e00ff */
[----:B------:R-:W1:Y:S02]  /*47050*/  REDUX UR7, R2 ;  /* 0x00000000020773c4 */ /* 0x000e640000000000 */
[----:B------:R2:W-:Y:S01]  /*47060*/  UTCATOMSWS.AND URZ, UR4 ;  /* 0x0000000400ff79e3 */ /* 0x0005e20008000000 */
[----:B0-----:R-:W-:Y:S01]  /*47070*/  ISETP.EQ.U32.AND P0, PT, R0, UR5, PT ;  /* 0x0000000500007c0c */ /* 0x001fe2000bf02070 */
[----:B-1----:R-:W-:-:S12]  /*47080*/  IMAD.U32 R0, RZ, RZ, UR7 ;  /* 0x00000007ff007e24 */ /* 0x002fd8000f8e00ff */
[----:B------:R2:W-:Y:S01]  /*47090*/  @P0 ATOMS.AND RZ, [UR6], R0 ;  /* 0x00000000ffff098c */ /* 0x0005e2000a800006 */
[----:B------:R-:W-:Y:S05]  /*470a0*/  BRA `(.L_x_13) ;  /* 0x0000000000147947 */ /* 0x000fea0003800000 */
.L_x_15:
[----:B------:R-:W-:-:S07]  /*470b0*/  MOV R2, 0x470d0 ;  /* 0x000470d000027802 */ /* 0x000fce0000000f00 */
[----:B------:R-:W-:Y:S05]  /*470c0*/  CALL.REL.NOINC `($__internal_0_$__cuda_sm10x_tcgen05_guardrail_trap_col_being_dealloced_not_returned_by_alloc) ;  /* 0x00000000002c7944 */ /* 0x000fea0003c00000 */
[----:B------:R-:W-:Y:S05]  /*470d0*/  BRA `(.L_x_13) ;  /* 0x0000000000087947 */ /* 0x000fea0003800000 */
.L_x_14:
[----:B------:R-:W-:-:S07]  /*470e0*/  MOV R2, 0x47100 ;  /* 0x0004710000027802 */ /* 0x000fce0000000f00 */
[----:B------:R-:W-:Y:S05]  /*470f0*/  CALL.REL.NOINC `($__internal_2_$__cuda_sm10x_tcgen05_guardrail_trap_unallocated_columns_being_dealloced) ;  /* 0x0000000000387944 */ /* 0x000fea0003c00000 */
.L_x_13:
[----:B------:R-:W-:Y:S01]  /*47100*/  NOP ;  /* 0x0000000000007918 */ /* 0x000fe20000000000 */
[----:B--2---:R-:W-:Y:S05]  /*47110*/  EXIT ;  /* 0x000000000000794d */ /* 0x004fea0003800000 */
.L_x_8:
[----:B------:R-:W0:Y:S02]  /*47120*/  SYNCS.PHASECHK.TRANS64.TRYWAIT P1, [UR6], R7 ;  /* 0x00000007ff0075a7 */ /* 0x000e240008021106 */
[----:B0-----:R-:W-:Y:S05]  /*47130*/  @!P1 BRA `(.L_x_8) ;  /* 0xfffffffc00f89947 */ /* 0x001fea000383ffff */
[----:B------:R-:W-:Y:S05]  /*47140*/  BRA `(.L_x_16) ;  /* 0xfffffe0400d87947 */ /* 0x000fea000383ffff */
.L_x_12:
[----:B------:R-:W0:Y:S02]  /*47150*/  SYNCS.PHASECHK.TRANS64.TRYWAIT P0, [UR6], R9 ;  /* 0x00000009ff0075a7 */ /* 0x000e240008001106 */
[----:B0-----:R-:W-:Y:S05]  /*47160*/  @!P0 BRA `(.L_x_12) ;  /* 0xfffffffc00f88947 */ /* 0x001fea000383ffff */
[----:B------:R-:W-:Y:S05]  /*47170*/  BRA `(.L_x_11) ;  /* 0xffffff5c00307947 */ /* 0x000fea000383ffff */
        .weak           $__internal_0_$__cuda_sm10x_tcgen05_guardrail_trap_col_being_dealloced_not_returned_by_alloc
        .type           $__internal_0_$__cuda_sm10x_tcgen05_guardrail_trap_col_being_dealloced_not_returned_by_alloc,@function
        .size           $__internal_0_$__cuda_sm10x_tcgen05_guardrail_trap_col_being_dealloced_not_returned_by_alloc,($__internal_1_$__cuda_sm10x_tcgen05_guardrail_trap_phase_invalid_during_alloc - $__internal_0_$__cuda_sm10x_tcgen05_guardrail_trap_col_being_dealloced_not_returned_by_alloc)
$__internal_0_$__cuda_sm10x_tcgen05_guardrail_trap_col_being_dealloced_not_returned_by_alloc:
[----:B------:R-:W-:Y:S05]  /*47180*/  BPT.TRAP 0x1 ;  /* 0x000000040000795c */ /* 0x000fea0000300000 */
[----:B------:R-:W-:-:S04]  /*47190*/  IMAD.MOV.U32 R3, RZ, RZ, 0x0 ;  /* 0x00000000ff037424 */ /* 0x000fc800078e00ff */
[----:B------:R-:W-:Y:S05]  /*471a0*/  RET.REL.NODEC R2 `(matmul_kernel) ;  /* 0xfffffb8c02947950 */ /* 0x000fea0003c3ffff */
        .weak           $__internal_1_$__cuda_sm10x_tcgen05_guardrail_trap_phase_invalid_during_alloc
        .type           $__internal_1_$__cuda_sm10x_tcgen05_guardrail_trap_phase_invalid_during_alloc,@function
        .size           $__internal_1_$__cuda_sm10x_tcgen05_guardrail_trap_phase_invalid_during_alloc,($__internal_2_$__cuda_sm10x_tcgen05_guardrail_trap_unallocated_columns_being_dealloced - $__internal_1_$__cuda_sm10x_tcgen05_guardrail_trap_phase_invalid_during_alloc)
$__internal_1_$__cuda_sm10x_tcgen05_guardrail_trap_phase_invalid_during_alloc:
[----:B------:R-:W-:Y:S05]  /*471b0*/  BPT.TRAP 0x1 ;  /* 0x000000040000795c */ /* 0x000fea0000300000 */
[----:B------:R-:W-:-:S04]  /*471c0*/  IMAD.MOV.U32 R3, RZ, RZ, 0x0 ;  /* 0x00000000ff037424 */ /* 0x000fc800078e00ff */
[----:B------:R-:W-:Y:S05]  /*471d0*/  RET.REL.NODEC R2 `(matmul_kernel) ;  /* 0xfffffb8c02887950 */ /* 0x000fea0003c3ffff */
        .weak           $__internal_2_$__cuda_sm10x_tcgen05_guardrail_trap_unallocated_columns_being_dealloced
        .type           $__internal_2_$__cuda_sm10x_tcgen05_guardrail_trap_unallocated_columns_being_dealloced,@function
        .size           $__internal_2_$__cuda_sm10x_tcgen05_guardrail_trap_unallocated_columns_being_dealloced,(.L_x_20 - $__internal_2_$__cuda_sm10x_tcgen05_guardrail_trap_unallocated_columns_being_dealloced)
$__internal_2_$__cuda_sm10x_tcgen05_guardrail_trap_unallocated_columns_being_dealloced:
[----:B------:R-:W-:Y:S05]  /*471e0*/  BPT.TRAP 0x1 ;  /* 0x000000040000795c */ /* 0x000fea0000300000 */
[----:B------:R-:W-:-:S04]  /*471f0*/  IMAD.MOV.U32 R3, RZ, RZ, 0x0 ;  /* 0x00000000ff037424 */ /* 0x000fc800078e00ff */
[----:B------:R-:W-:Y:S05]  /*47200*/  RET.REL.NODEC R2 `(matmul_kernel) ;  /* 0xfffffb8c027c7950 */ /* 0x000fea0003c3ffff */
.L_x_17:
[----:B------:R-:W-:-:S00]  /*47210*/  BRA `(.L_x_17) ;  /* 0xfffffffc00fc7947 */ /* 0x000fc0000383ffff */
[----:B------:R-:W-:-:S00]  /*47220*/  NOP ;  /* 0x0000000000007918 */ /* 0x000fc00000000000 */
        /* <DEDUP_REMOVED lines=13> */
.L_x_20:


//--------------------- .nv.shared.matmul_kernel  --------------------------
	.section	.nv.shared.matmul_kernel,"aw",@nobits
	.sectionflags	@""
	.align	16
	.zero		1024


//--------------------- .nv.shared.reserved.0     --------------------------
	.section	.nv.shared.reserved.0,"aw",@nobits
	.align	8
	.weak		__nv_reservedSMEM_offset_0_alias
	.size		__nv_reservedSMEM_offset_0_alias, 0, 64
	.other		__nv_reservedSMEM_offset_0_alias,@"STO_CUDA_RESERVED_SHARED STV_DEFAULT"
__nv_reservedSMEM_offset_0_alias:
	.zero		0
.nv.shared.reserved.0:
	.zero		64
	.weak		__nv_reservedSMEM_allocation_phase
	.type		__nv_reservedSMEM_allocation_phase,@object
	.size		__nv_reservedSMEM_allocation_phase,(.L_0 - __nv_reservedSMEM_allocation_phase)
__nv_reservedSMEM_allocation_phase:
	.zero		1
.L_0:
	.zero		7
	.weak		__nv_reservedSMEM_devtool_atexit_pc
	.type		__nv_reservedSMEM_devtool_atexit_pc,@object
	.size		__nv_reservedSMEM_devtool_atexit_pc,(__nv_reservedSMEM_allocation_mask - __nv_reservedSMEM_devtool_atexit_pc)
__nv_reservedSMEM_devtool_atexit_pc:
	.zero		8
	.weak		__nv_reservedSMEM_allocation_mask
	.type		__nv_reservedSMEM_allocation_mask,@object
	.size		__nv_reservedSMEM_allocation_mask,(.L_2 - __nv_reservedSMEM_allocation_mask)
__nv_reservedSMEM_allocation_mask:
	.zero		4
.L_2:


//--------------------- .nv.constant0.matmul_kernel --------------------------
	.section	.nv.constant0.matmul_kernel,"a",@progbits
	.sectionflags	@""
	.align	4
.nv.constant0.matmul_kernel:
	.zero		976


//--------------------- SYMBOLS --------------------------

	.type		.nv.reservedSmem.offset0,@object
	.size		.nv.reservedSmem.offset0,0x4
	.type		.nv.reservedSmem.cap,@object
	.size		.nv.reservedSmem.cap,0x4
